//
// Generated by NVIDIA NVVM Compiler
//
// Compiler Build ID: CL-36424714
// Cuda compilation tools, release 13.0, V13.0.88
// Based on NVVM 20.0.0
//

.version 9.0
.target sm_100
.address_size 64

	// .globl	_Z13upwind_normalPdS_S_PKdS1_S1_S1_S1_S1_S1_iiidddi
.func  (.param .b64 func_retval0) __internal_accurate_pow
(
	.param .b64 __internal_accurate_pow_param_0,
	.param .b64 __internal_accurate_pow_param_1
)
;

.visible .entry _Z13upwind_normalPdS_S_PKdS1_S1_S1_S1_S1_S1_iiidddi(
	.param .u64 .ptr .align 1 _Z13upwind_normalPdS_S_PKdS1_S1_S1_S1_S1_S1_iiidddi_param_0,
	.param .u64 .ptr .align 1 _Z13upwind_normalPdS_S_PKdS1_S1_S1_S1_S1_S1_iiidddi_param_1,
	.param .u64 .ptr .align 1 _Z13upwind_normalPdS_S_PKdS1_S1_S1_S1_S1_S1_iiidddi_param_2,
	.param .u64 .ptr .align 1 _Z13upwind_normalPdS_S_PKdS1_S1_S1_S1_S1_S1_iiidddi_param_3,
	.param .u64 .ptr .align 1 _Z13upwind_normalPdS_S_PKdS1_S1_S1_S1_S1_S1_iiidddi_param_4,
	.param .u64 .ptr .align 1 _Z13upwind_normalPdS_S_PKdS1_S1_S1_S1_S1_S1_iiidddi_param_5,
	.param .u64 .ptr .align 1 _Z13upwind_normalPdS_S_PKdS1_S1_S1_S1_S1_S1_iiidddi_param_6,
	.param .u64 .ptr .align 1 _Z13upwind_normalPdS_S_PKdS1_S1_S1_S1_S1_S1_iiidddi_param_7,
	.param .u64 .ptr .align 1 _Z13upwind_normalPdS_S_PKdS1_S1_S1_S1_S1_S1_iiidddi_param_8,
	.param .u64 .ptr .align 1 _Z13upwind_normalPdS_S_PKdS1_S1_S1_S1_S1_S1_iiidddi_param_9,
	.param .u32 _Z13upwind_normalPdS_S_PKdS1_S1_S1_S1_S1_S1_iiidddi_param_10,
	.param .u32 _Z13upwind_normalPdS_S_PKdS1_S1_S1_S1_S1_S1_iiidddi_param_11,
	.param .u32 _Z13upwind_normalPdS_S_PKdS1_S1_S1_S1_S1_S1_iiidddi_param_12,
	.param .f64 _Z13upwind_normalPdS_S_PKdS1_S1_S1_S1_S1_S1_iiidddi_param_13,
	.param .f64 _Z13upwind_normalPdS_S_PKdS1_S1_S1_S1_S1_S1_iiidddi_param_14,
	.param .f64 _Z13upwind_normalPdS_S_PKdS1_S1_S1_S1_S1_S1_iiidddi_param_15,
	.param .u32 _Z13upwind_normalPdS_S_PKdS1_S1_S1_S1_S1_S1_iiidddi_param_16
)
{
	.reg .pred 	%p<762>;
	.reg .b32 	%r<964>;
	.reg .b64 	%rd<74>;
	.reg .b64 	%fd<1649>;

	ld.param.u64 	%rd3, [_Z13upwind_normalPdS_S_PKdS1_S1_S1_S1_S1_S1_iiidddi_param_1];
	ld.param.u64 	%rd5, [_Z13upwind_normalPdS_S_PKdS1_S1_S1_S1_S1_S1_iiidddi_param_3];
	ld.param.u64 	%rd6, [_Z13upwind_normalPdS_S_PKdS1_S1_S1_S1_S1_S1_iiidddi_param_4];
	ld.param.u64 	%rd7, [_Z13upwind_normalPdS_S_PKdS1_S1_S1_S1_S1_S1_iiidddi_param_5];
	ld.param.u64 	%rd8, [_Z13upwind_normalPdS_S_PKdS1_S1_S1_S1_S1_S1_iiidddi_param_6];
	ld.param.u64 	%rd9, [_Z13upwind_normalPdS_S_PKdS1_S1_S1_S1_S1_S1_iiidddi_param_7];
	ld.param.u64 	%rd10, [_Z13upwind_normalPdS_S_PKdS1_S1_S1_S1_S1_S1_iiidddi_param_8];
	ld.param.u32 	%r68, [_Z13upwind_normalPdS_S_PKdS1_S1_S1_S1_S1_S1_iiidddi_param_10];
	ld.param.u32 	%r71, [_Z13upwind_normalPdS_S_PKdS1_S1_S1_S1_S1_S1_iiidddi_param_11];
	ld.param.u32 	%r70, [_Z13upwind_normalPdS_S_PKdS1_S1_S1_S1_S1_S1_iiidddi_param_12];
	ld.param.f64 	%fd651, [_Z13upwind_normalPdS_S_PKdS1_S1_S1_S1_S1_S1_iiidddi_param_13];
	ld.param.f64 	%fd652, [_Z13upwind_normalPdS_S_PKdS1_S1_S1_S1_S1_S1_iiidddi_param_14];
	ld.param.f64 	%fd653, [_Z13upwind_normalPdS_S_PKdS1_S1_S1_S1_S1_S1_iiidddi_param_15];
	mov.u32 	%r72, %ctaid.x;
	mov.u32 	%r73, %ntid.x;
	mov.u32 	%r74, %tid.x;
	mad.lo.s32 	%r1, %r72, %r73, %r74;
	mov.u32 	%r75, %ctaid.y;
	mov.u32 	%r76, %ntid.y;
	mov.u32 	%r77, %tid.y;
	mad.lo.s32 	%r78, %r75, %r76, %r77;
	mov.u32 	%r79, %ctaid.z;
	mov.u32 	%r80, %ntid.z;
	mov.u32 	%r81, %tid.z;
	mad.lo.s32 	%r3, %r79, %r80, %r81;
	setp.ge.s32 	%p1, %r1, %r68;
	setp.ge.s32 	%p2, %r78, %r71;
	or.pred  	%p3, %p1, %p2;
	setp.ge.s32 	%p4, %r3, %r70;
	or.pred  	%p5, %p3, %p4;
	@%p5 bra 	$L__BB0_407;
	cvta.to.global.u64 	%rd1, %rd5;
	cvta.to.global.u64 	%rd12, %rd6;
	cvta.to.global.u64 	%rd13, %rd7;
	add.s32 	%r82, %r68, -1;
	cvt.rn.f64.s32 	%fd1, %r82;
	cvt.rn.f64.s32 	%fd654, %r1;
	max.f64 	%fd655, %fd654, 0d0000000000000000;
	setp.gt.f64 	%p6, %fd655, %fd1;
	selp.f64 	%fd656, %fd1, %fd655, %p6;
	cvt.rzi.s32.f64 	%r4, %fd656;
	add.s32 	%r83, %r71, -1;
	cvt.rn.f64.u32 	%fd657, %r83;
	cvt.rn.f64.u32 	%fd658, %r78;
	max.f64 	%fd659, %fd658, 0d0000000000000000;
	setp.gt.f64 	%p7, %fd659, %fd657;
	selp.f64 	%fd660, %fd657, %fd659, %p7;
	cvt.rzi.s32.f64 	%r5, %fd660;
	add.s32 	%r84, %r70, -1;
	cvt.rn.f64.u32 	%fd2, %r84;
	cvt.rn.f64.u32 	%fd661, %r3;
	max.f64 	%fd662, %fd661, 0d0000000000000000;
	setp.gt.f64 	%p8, %fd662, %fd2;
	selp.f64 	%fd663, %fd2, %fd662, %p8;
	cvt.rzi.s32.f64 	%r85, %fd663;
	mul.lo.s32 	%r86, %r85, %r71;
	add.s32 	%r87, %r86, %r5;
	mul.lo.s32 	%r6, %r87, %r68;
	add.s32 	%r7, %r6, %r4;
	mul.wide.s32 	%rd14, %r7, 8;
	add.s64 	%rd15, %rd1, %rd14;
	ld.global.f64 	%fd3, [%rd15];
	add.s32 	%r88, %r78, 1;
	cvt.rn.f64.u32 	%fd664, %r88;
	max.f64 	%fd665, %fd664, 0d0000000000000000;
	setp.gt.f64 	%p9, %fd665, %fd657;
	selp.f64 	%fd666, %fd657, %fd665, %p9;
	cvt.rzi.s32.f64 	%r89, %fd666;
	add.s32 	%r90, %r86, %r89;
	mad.lo.s32 	%r91, %r90, %r68, %r4;
	add.s32 	%r92, %r78, 2;
	cvt.rn.f64.u32 	%fd667, %r92;
	max.f64 	%fd668, %fd667, 0d0000000000000000;
	setp.gt.f64 	%p10, %fd668, %fd657;
	selp.f64 	%fd669, %fd657, %fd668, %p10;
	cvt.rzi.s32.f64 	%r93, %fd669;
	add.s32 	%r94, %r86, %r93;
	mad.lo.s32 	%r95, %r94, %r68, %r4;
	add.s32 	%r96, %r78, 3;
	cvt.rn.f64.u32 	%fd670, %r96;
	max.f64 	%fd671, %fd670, 0d0000000000000000;
	setp.gt.f64 	%p11, %fd671, %fd657;
	selp.f64 	%fd672, %fd657, %fd671, %p11;
	cvt.rzi.s32.f64 	%r97, %fd672;
	add.s32 	%r98, %r86, %r97;
	mad.lo.s32 	%r99, %r98, %r68, %r4;
	add.s32 	%r100, %r78, -1;
	cvt.rn.f64.s32 	%fd673, %r100;
	max.f64 	%fd674, %fd673, 0d0000000000000000;
	setp.gt.f64 	%p12, %fd674, %fd657;
	selp.f64 	%fd675, %fd657, %fd674, %p12;
	cvt.rzi.s32.f64 	%r101, %fd675;
	add.s32 	%r102, %r86, %r101;
	mad.lo.s32 	%r103, %r102, %r68, %r4;
	add.s32 	%r104, %r78, -2;
	cvt.rn.f64.s32 	%fd676, %r104;
	max.f64 	%fd677, %fd676, 0d0000000000000000;
	setp.gt.f64 	%p13, %fd677, %fd657;
	selp.f64 	%fd678, %fd657, %fd677, %p13;
	cvt.rzi.s32.f64 	%r105, %fd678;
	add.s32 	%r106, %r86, %r105;
	mad.lo.s32 	%r107, %r106, %r68, %r4;
	add.s32 	%r108, %r78, -3;
	cvt.rn.f64.s32 	%fd679, %r108;
	max.f64 	%fd680, %fd679, 0d0000000000000000;
	setp.gt.f64 	%p14, %fd680, %fd657;
	selp.f64 	%fd681, %fd657, %fd680, %p14;
	cvt.rzi.s32.f64 	%r109, %fd681;
	add.s32 	%r110, %r86, %r109;
	mad.lo.s32 	%r111, %r110, %r68, %r4;
	mul.wide.s32 	%rd16, %r111, 8;
	add.s64 	%rd17, %rd1, %rd16;
	ld.global.f64 	%fd4, [%rd17];
	mul.wide.s32 	%rd18, %r107, 8;
	add.s64 	%rd19, %rd1, %rd18;
	ld.global.f64 	%fd1546, [%rd19];
	mul.wide.s32 	%rd20, %r103, 8;
	add.s64 	%rd21, %rd1, %rd20;
	ld.global.f64 	%fd6, [%rd21];
	mul.wide.s32 	%rd22, %r91, 8;
	add.s64 	%rd23, %rd1, %rd22;
	ld.global.f64 	%fd7, [%rd23];
	mul.wide.s32 	%rd24, %r95, 8;
	add.s64 	%rd25, %rd1, %rd24;
	ld.global.f64 	%fd1540, [%rd25];
	mul.wide.s32 	%rd26, %r99, 8;
	add.s64 	%rd27, %rd1, %rd26;
	ld.global.f64 	%fd9, [%rd27];
	add.s64 	%rd28, %rd12, %rd14;
	ld.global.f64 	%fd1535, [%rd28];
	add.s64 	%rd29, %rd13, %rd14;
	ld.global.f64 	%fd682, [%rd29];
	min.f64 	%fd683, %fd1535, %fd682;
	setp.lt.f64 	%p15, %fd683, %fd651;
	@%p15 bra 	$L__BB0_129;
	sub.f64 	%fd757, %fd1546, %fd4;
	div.rn.f64 	%fd12, %fd757, %fd651;
	sub.f64 	%fd758, %fd6, %fd1546;
	div.rn.f64 	%fd13, %fd758, %fd651;
	sub.f64 	%fd759, %fd3, %fd6;
	div.rn.f64 	%fd14, %fd759, %fd651;
	sub.f64 	%fd760, %fd7, %fd3;
	div.rn.f64 	%fd15, %fd760, %fd651;
	sub.f64 	%fd761, %fd1540, %fd7;
	div.rn.f64 	%fd16, %fd761, %fd651;
	sub.f64 	%fd762, %fd9, %fd1540;
	div.rn.f64 	%fd17, %fd762, %fd651;
	mul.f64 	%fd763, %fd13, 0dBFF2AAAAAAAAAAAB;
	fma.rn.f64 	%fd764, %fd12, 0d3FD5555555555555, %fd763;
	fma.rn.f64 	%fd18, %fd14, 0d3FFD555555555555, %fd764;
	mul.f64 	%fd19, %fd13, 0d3FC5555555555555;
	mul.f64 	%fd20, %fd14, 0d3FEAAAAAAAAAAAAB;
	sub.f64 	%fd765, %fd20, %fd19;
	mul.f64 	%fd21, %fd15, 0d3FD5555555555555;
	add.f64 	%fd22, %fd765, %fd21;
	mul.f64 	%fd23, %fd14, 0d3FD5555555555555;
	mul.f64 	%fd24, %fd15, 0d3FEAAAAAAAAAAAAB;
	add.f64 	%fd766, %fd13, %fd13;
	sub.f64 	%fd767, %fd12, %fd766;
	add.f64 	%fd25, %fd14, %fd767;
	{
	.reg .b32 %temp; 
	mov.b64 	{%temp, %r8}, %fd25;
	}
	mov.f64 	%fd768, 0d4000000000000000;
	{
	.reg .b32 %temp; 
	mov.b64 	{%temp, %r112}, %fd768;
	}
	and.b32  	%r10, %r112, 2146435072;
	setp.eq.s32 	%p25, %r10, 1062207488;
	abs.f64 	%fd26, %fd25;
	{ // callseq 0, 0
	.param .b64 param0;
	st.param.f64 	[param0], %fd26;
	.param .b64 param1;
	st.param.f64 	[param1], 0d4000000000000000;
	.param .b64 retval0;
	call.uni (retval0), 
	__internal_accurate_pow, 
	(
	param0, 
	param1
	);
	ld.param.f64 	%fd769, [retval0];
	} // callseq 0
	setp.lt.s32 	%p26, %r8, 0;
	neg.f64 	%fd771, %fd769;
	selp.f64 	%fd772, %fd771, %fd769, %p25;
	selp.f64 	%fd1500, %fd772, %fd769, %p26;
	setp.neu.f64 	%p27, %fd25, 0d0000000000000000;
	@%p27 bra 	$L__BB0_4;
	selp.b32 	%r113, %r8, 0, %p25;
	setp.lt.s32 	%p29, %r112, 0;
	or.b32  	%r114, %r113, 2146435072;
	selp.b32 	%r115, %r114, %r113, %p29;
	mov.b32 	%r116, 0;
	mov.b64 	%fd1500, {%r116, %r115};
$L__BB0_4:
	add.f64 	%fd773, %fd25, 0d4000000000000000;
	{
	.reg .b32 %temp; 
	mov.b64 	{%temp, %r117}, %fd773;
	}
	and.b32  	%r118, %r117, 2146435072;
	setp.ne.s32 	%p30, %r118, 2146435072;
	@%p30 bra 	$L__BB0_9;
	setp.num.f64 	%p31, %fd25, %fd25;
	@%p31 bra 	$L__BB0_7;
	mov.f64 	%fd774, 0d4000000000000000;
	add.rn.f64 	%fd1500, %fd25, %fd774;
	bra.uni 	$L__BB0_9;
$L__BB0_7:
	setp.neu.f64 	%p32, %fd26, 0d7FF0000000000000;
	@%p32 bra 	$L__BB0_9;
	setp.lt.s32 	%p35, %r112, 0;
	selp.b32 	%r120, 0, 2146435072, %p35;
	and.b32  	%r121, %r112, 2147483647;
	setp.ne.s32 	%p36, %r121, 1071644672;
	or.b32  	%r122, %r120, -2147483648;
	selp.b32 	%r123, %r122, %r120, %p36;
	selp.b32 	%r124, %r123, %r120, %p25;
	selp.b32 	%r125, %r124, %r120, %p26;
	mov.b32 	%r126, 0;
	mov.b64 	%fd1500, {%r126, %r125};
$L__BB0_9:
	setp.eq.f64 	%p38, %fd25, 0d3FF0000000000000;
	mul.f64 	%fd775, %fd1500, 0d3FF1555555555555;
	selp.f64 	%fd33, 0d3FF1555555555555, %fd775, %p38;
	fma.rn.f64 	%fd776, %fd13, 0dC010000000000000, %fd12;
	mul.f64 	%fd34, %fd14, 0d4008000000000000;
	add.f64 	%fd35, %fd34, %fd776;
	{
	.reg .b32 %temp; 
	mov.b64 	{%temp, %r11}, %fd35;
	}
	abs.f64 	%fd36, %fd35;
	{ // callseq 1, 0
	.param .b64 param0;
	st.param.f64 	[param0], %fd36;
	.param .b64 param1;
	st.param.f64 	[param1], 0d4000000000000000;
	.param .b64 retval0;
	call.uni (retval0), 
	__internal_accurate_pow, 
	(
	param0, 
	param1
	);
	ld.param.f64 	%fd777, [retval0];
	} // callseq 1
	setp.lt.s32 	%p39, %r11, 0;
	neg.f64 	%fd779, %fd777;
	selp.f64 	%fd780, %fd779, %fd777, %p25;
	selp.f64 	%fd1502, %fd780, %fd777, %p39;
	setp.neu.f64 	%p40, %fd35, 0d0000000000000000;
	@%p40 bra 	$L__BB0_11;
	selp.b32 	%r128, %r11, 0, %p25;
	setp.lt.s32 	%p42, %r112, 0;
	or.b32  	%r129, %r128, 2146435072;
	selp.b32 	%r130, %r129, %r128, %p42;
	mov.b32 	%r131, 0;
	mov.b64 	%fd1502, {%r131, %r130};
$L__BB0_11:
	add.f64 	%fd781, %fd35, 0d4000000000000000;
	{
	.reg .b32 %temp; 
	mov.b64 	{%temp, %r132}, %fd781;
	}
	and.b32  	%r133, %r132, 2146435072;
	setp.ne.s32 	%p43, %r133, 2146435072;
	@%p43 bra 	$L__BB0_16;
	setp.num.f64 	%p44, %fd35, %fd35;
	@%p44 bra 	$L__BB0_14;
	mov.f64 	%fd782, 0d4000000000000000;
	add.rn.f64 	%fd1502, %fd35, %fd782;
	bra.uni 	$L__BB0_16;
$L__BB0_14:
	setp.neu.f64 	%p45, %fd36, 0d7FF0000000000000;
	@%p45 bra 	$L__BB0_16;
	setp.lt.s32 	%p48, %r112, 0;
	selp.b32 	%r135, 0, 2146435072, %p48;
	and.b32  	%r136, %r112, 2147483647;
	setp.ne.s32 	%p49, %r136, 1071644672;
	or.b32  	%r137, %r135, -2147483648;
	selp.b32 	%r138, %r137, %r135, %p49;
	selp.b32 	%r139, %r138, %r135, %p25;
	selp.b32 	%r140, %r139, %r135, %p39;
	mov.b32 	%r141, 0;
	mov.b64 	%fd1502, {%r141, %r140};
$L__BB0_16:
	setp.eq.f64 	%p51, %fd35, 0d3FF0000000000000;
	mul.f64 	%fd783, %fd1502, 0d3FD0000000000000;
	selp.f64 	%fd784, 0d3FD0000000000000, %fd783, %p51;
	add.f64 	%fd43, %fd33, %fd784;
	add.f64 	%fd44, %fd14, %fd14;
	sub.f64 	%fd785, %fd13, %fd44;
	add.f64 	%fd45, %fd15, %fd785;
	{
	.reg .b32 %temp; 
	mov.b64 	{%temp, %r12}, %fd45;
	}
	abs.f64 	%fd46, %fd45;
	{ // callseq 2, 0
	.param .b64 param0;
	st.param.f64 	[param0], %fd46;
	.param .b64 param1;
	st.param.f64 	[param1], 0d4000000000000000;
	.param .b64 retval0;
	call.uni (retval0), 
	__internal_accurate_pow, 
	(
	param0, 
	param1
	);
	ld.param.f64 	%fd786, [retval0];
	} // callseq 2
	setp.lt.s32 	%p52, %r12, 0;
	neg.f64 	%fd788, %fd786;
	selp.f64 	%fd789, %fd788, %fd786, %p25;
	selp.f64 	%fd1504, %fd789, %fd786, %p52;
	setp.neu.f64 	%p53, %fd45, 0d0000000000000000;
	@%p53 bra 	$L__BB0_18;
	selp.b32 	%r143, %r12, 0, %p25;
	setp.lt.s32 	%p55, %r112, 0;
	or.b32  	%r144, %r143, 2146435072;
	selp.b32 	%r145, %r144, %r143, %p55;
	mov.b32 	%r146, 0;
	mov.b64 	%fd1504, {%r146, %r145};
$L__BB0_18:
	add.f64 	%fd790, %fd45, 0d4000000000000000;
	{
	.reg .b32 %temp; 
	mov.b64 	{%temp, %r147}, %fd790;
	}
	and.b32  	%r148, %r147, 2146435072;
	setp.ne.s32 	%p56, %r148, 2146435072;
	@%p56 bra 	$L__BB0_23;
	setp.num.f64 	%p57, %fd45, %fd45;
	@%p57 bra 	$L__BB0_21;
	mov.f64 	%fd791, 0d4000000000000000;
	add.rn.f64 	%fd1504, %fd45, %fd791;
	bra.uni 	$L__BB0_23;
$L__BB0_21:
	setp.neu.f64 	%p58, %fd46, 0d7FF0000000000000;
	@%p58 bra 	$L__BB0_23;
	setp.lt.s32 	%p61, %r112, 0;
	selp.b32 	%r150, 0, 2146435072, %p61;
	and.b32  	%r151, %r112, 2147483647;
	setp.ne.s32 	%p62, %r151, 1071644672;
	or.b32  	%r152, %r150, -2147483648;
	selp.b32 	%r153, %r152, %r150, %p62;
	selp.b32 	%r154, %r153, %r150, %p25;
	selp.b32 	%r155, %r154, %r150, %p52;
	mov.b32 	%r156, 0;
	mov.b64 	%fd1504, {%r156, %r155};
$L__BB0_23:
	setp.eq.f64 	%p64, %fd45, 0d3FF0000000000000;
	mul.f64 	%fd792, %fd1504, 0d3FF1555555555555;
	selp.f64 	%fd53, 0d3FF1555555555555, %fd792, %p64;
	sub.f64 	%fd54, %fd13, %fd15;
	{
	.reg .b32 %temp; 
	mov.b64 	{%temp, %r13}, %fd54;
	}
	abs.f64 	%fd55, %fd54;
	{ // callseq 3, 0
	.param .b64 param0;
	st.param.f64 	[param0], %fd55;
	.param .b64 param1;
	st.param.f64 	[param1], 0d4000000000000000;
	.param .b64 retval0;
	call.uni (retval0), 
	__internal_accurate_pow, 
	(
	param0, 
	param1
	);
	ld.param.f64 	%fd793, [retval0];
	} // callseq 3
	setp.lt.s32 	%p65, %r13, 0;
	neg.f64 	%fd795, %fd793;
	selp.f64 	%fd796, %fd795, %fd793, %p25;
	selp.f64 	%fd1506, %fd796, %fd793, %p65;
	setp.neu.f64 	%p66, %fd54, 0d0000000000000000;
	@%p66 bra 	$L__BB0_25;
	selp.b32 	%r158, %r13, 0, %p25;
	setp.lt.s32 	%p68, %r112, 0;
	or.b32  	%r159, %r158, 2146435072;
	selp.b32 	%r160, %r159, %r158, %p68;
	mov.b32 	%r161, 0;
	mov.b64 	%fd1506, {%r161, %r160};
$L__BB0_25:
	add.f64 	%fd797, %fd54, 0d4000000000000000;
	{
	.reg .b32 %temp; 
	mov.b64 	{%temp, %r162}, %fd797;
	}
	and.b32  	%r163, %r162, 2146435072;
	setp.ne.s32 	%p69, %r163, 2146435072;
	@%p69 bra 	$L__BB0_30;
	setp.num.f64 	%p70, %fd54, %fd54;
	@%p70 bra 	$L__BB0_28;
	mov.f64 	%fd798, 0d4000000000000000;
	add.rn.f64 	%fd1506, %fd54, %fd798;
	bra.uni 	$L__BB0_30;
$L__BB0_28:
	setp.neu.f64 	%p71, %fd55, 0d7FF0000000000000;
	@%p71 bra 	$L__BB0_30;
	setp.lt.s32 	%p74, %r112, 0;
	selp.b32 	%r165, 0, 2146435072, %p74;
	and.b32  	%r166, %r112, 2147483647;
	setp.ne.s32 	%p75, %r166, 1071644672;
	or.b32  	%r167, %r165, -2147483648;
	selp.b32 	%r168, %r167, %r165, %p75;
	selp.b32 	%r169, %r168, %r165, %p25;
	selp.b32 	%r170, %r169, %r165, %p65;
	mov.b32 	%r171, 0;
	mov.b64 	%fd1506, {%r171, %r170};
$L__BB0_30:
	setp.eq.f64 	%p77, %fd54, 0d3FF0000000000000;
	mul.f64 	%fd799, %fd1506, 0d3FD0000000000000;
	selp.f64 	%fd800, 0d3FD0000000000000, %fd799, %p77;
	add.f64 	%fd62, %fd53, %fd800;
	add.f64 	%fd63, %fd15, %fd15;
	sub.f64 	%fd801, %fd14, %fd63;
	add.f64 	%fd64, %fd16, %fd801;
	{
	.reg .b32 %temp; 
	mov.b64 	{%temp, %r14}, %fd64;
	}
	abs.f64 	%fd65, %fd64;
	{ // callseq 4, 0
	.param .b64 param0;
	st.param.f64 	[param0], %fd65;
	.param .b64 param1;
	st.param.f64 	[param1], 0d4000000000000000;
	.param .b64 retval0;
	call.uni (retval0), 
	__internal_accurate_pow, 
	(
	param0, 
	param1
	);
	ld.param.f64 	%fd802, [retval0];
	} // callseq 4
	setp.lt.s32 	%p78, %r14, 0;
	neg.f64 	%fd804, %fd802;
	selp.f64 	%fd805, %fd804, %fd802, %p25;
	selp.f64 	%fd1508, %fd805, %fd802, %p78;
	setp.neu.f64 	%p79, %fd64, 0d0000000000000000;
	@%p79 bra 	$L__BB0_32;
	selp.b32 	%r173, %r14, 0, %p25;
	setp.lt.s32 	%p81, %r112, 0;
	or.b32  	%r174, %r173, 2146435072;
	selp.b32 	%r175, %r174, %r173, %p81;
	mov.b32 	%r176, 0;
	mov.b64 	%fd1508, {%r176, %r175};
$L__BB0_32:
	add.f64 	%fd806, %fd64, 0d4000000000000000;
	{
	.reg .b32 %temp; 
	mov.b64 	{%temp, %r177}, %fd806;
	}
	and.b32  	%r178, %r177, 2146435072;
	setp.ne.s32 	%p82, %r178, 2146435072;
	@%p82 bra 	$L__BB0_37;
	setp.num.f64 	%p83, %fd64, %fd64;
	@%p83 bra 	$L__BB0_35;
	mov.f64 	%fd807, 0d4000000000000000;
	add.rn.f64 	%fd1508, %fd64, %fd807;
	bra.uni 	$L__BB0_37;
$L__BB0_35:
	setp.neu.f64 	%p84, %fd65, 0d7FF0000000000000;
	@%p84 bra 	$L__BB0_37;
	setp.lt.s32 	%p87, %r112, 0;
	selp.b32 	%r180, 0, 2146435072, %p87;
	and.b32  	%r181, %r112, 2147483647;
	setp.ne.s32 	%p88, %r181, 1071644672;
	or.b32  	%r182, %r180, -2147483648;
	selp.b32 	%r183, %r182, %r180, %p88;
	selp.b32 	%r184, %r183, %r180, %p25;
	selp.b32 	%r185, %r184, %r180, %p78;
	mov.b32 	%r186, 0;
	mov.b64 	%fd1508, {%r186, %r185};
$L__BB0_37:
	setp.eq.f64 	%p90, %fd64, 0d3FF0000000000000;
	mul.f64 	%fd808, %fd1508, 0d3FF1555555555555;
	selp.f64 	%fd72, 0d3FF1555555555555, %fd808, %p90;
	fma.rn.f64 	%fd809, %fd15, 0dC010000000000000, %fd34;
	add.f64 	%fd73, %fd16, %fd809;
	{
	.reg .b32 %temp; 
	mov.b64 	{%temp, %r15}, %fd73;
	}
	abs.f64 	%fd74, %fd73;
	{ // callseq 5, 0
	.param .b64 param0;
	st.param.f64 	[param0], %fd74;
	.param .b64 param1;
	st.param.f64 	[param1], 0d4000000000000000;
	.param .b64 retval0;
	call.uni (retval0), 
	__internal_accurate_pow, 
	(
	param0, 
	param1
	);
	ld.param.f64 	%fd810, [retval0];
	} // callseq 5
	setp.lt.s32 	%p91, %r15, 0;
	neg.f64 	%fd812, %fd810;
	selp.f64 	%fd813, %fd812, %fd810, %p25;
	selp.f64 	%fd1510, %fd813, %fd810, %p91;
	setp.neu.f64 	%p92, %fd73, 0d0000000000000000;
	@%p92 bra 	$L__BB0_39;
	selp.b32 	%r188, %r15, 0, %p25;
	setp.lt.s32 	%p94, %r112, 0;
	or.b32  	%r189, %r188, 2146435072;
	selp.b32 	%r190, %r189, %r188, %p94;
	mov.b32 	%r191, 0;
	mov.b64 	%fd1510, {%r191, %r190};
$L__BB0_39:
	add.f64 	%fd814, %fd73, 0d4000000000000000;
	{
	.reg .b32 %temp; 
	mov.b64 	{%temp, %r192}, %fd814;
	}
	and.b32  	%r193, %r192, 2146435072;
	setp.ne.s32 	%p95, %r193, 2146435072;
	@%p95 bra 	$L__BB0_44;
	setp.num.f64 	%p96, %fd73, %fd73;
	@%p96 bra 	$L__BB0_42;
	mov.f64 	%fd815, 0d4000000000000000;
	add.rn.f64 	%fd1510, %fd73, %fd815;
	bra.uni 	$L__BB0_44;
$L__BB0_42:
	setp.neu.f64 	%p97, %fd74, 0d7FF0000000000000;
	@%p97 bra 	$L__BB0_44;
	setp.lt.s32 	%p100, %r112, 0;
	selp.b32 	%r195, 0, 2146435072, %p100;
	and.b32  	%r196, %r112, 2147483647;
	setp.ne.s32 	%p101, %r196, 1071644672;
	or.b32  	%r197, %r195, -2147483648;
	selp.b32 	%r198, %r197, %r195, %p101;
	selp.b32 	%r199, %r198, %r195, %p25;
	selp.b32 	%r200, %r199, %r195, %p91;
	mov.b32 	%r201, 0;
	mov.b64 	%fd1510, {%r201, %r200};
$L__BB0_44:
	setp.eq.f64 	%p103, %fd73, 0d3FF0000000000000;
	mul.f64 	%fd816, %fd1510, 0d3FD0000000000000;
	selp.f64 	%fd817, 0d3FD0000000000000, %fd816, %p103;
	add.f64 	%fd81, %fd72, %fd817;
	add.f64 	%fd82, %fd43, 0d3EB0C6F7A0B5ED8D;
	{
	.reg .b32 %temp; 
	mov.b64 	{%temp, %r16}, %fd82;
	}
	abs.f64 	%fd83, %fd82;
	{ // callseq 6, 0
	.param .b64 param0;
	st.param.f64 	[param0], %fd83;
	.param .b64 param1;
	st.param.f64 	[param1], 0d4000000000000000;
	.param .b64 retval0;
	call.uni (retval0), 
	__internal_accurate_pow, 
	(
	param0, 
	param1
	);
	ld.param.f64 	%fd818, [retval0];
	} // callseq 6
	setp.lt.s32 	%p104, %r16, 0;
	neg.f64 	%fd820, %fd818;
	selp.f64 	%fd821, %fd820, %fd818, %p25;
	selp.f64 	%fd1512, %fd821, %fd818, %p104;
	setp.neu.f64 	%p105, %fd82, 0d0000000000000000;
	@%p105 bra 	$L__BB0_46;
	selp.b32 	%r203, %r16, 0, %p25;
	setp.lt.s32 	%p107, %r112, 0;
	or.b32  	%r204, %r203, 2146435072;
	selp.b32 	%r205, %r204, %r203, %p107;
	mov.b32 	%r206, 0;
	mov.b64 	%fd1512, {%r206, %r205};
$L__BB0_46:
	add.f64 	%fd822, %fd82, 0d4000000000000000;
	{
	.reg .b32 %temp; 
	mov.b64 	{%temp, %r207}, %fd822;
	}
	and.b32  	%r208, %r207, 2146435072;
	setp.ne.s32 	%p108, %r208, 2146435072;
	@%p108 bra 	$L__BB0_51;
	setp.num.f64 	%p109, %fd82, %fd82;
	@%p109 bra 	$L__BB0_49;
	mov.f64 	%fd823, 0d4000000000000000;
	add.rn.f64 	%fd1512, %fd82, %fd823;
	bra.uni 	$L__BB0_51;
$L__BB0_49:
	setp.neu.f64 	%p110, %fd83, 0d7FF0000000000000;
	@%p110 bra 	$L__BB0_51;
	setp.lt.s32 	%p113, %r112, 0;
	selp.b32 	%r210, 0, 2146435072, %p113;
	and.b32  	%r211, %r112, 2147483647;
	setp.ne.s32 	%p114, %r211, 1071644672;
	or.b32  	%r212, %r210, -2147483648;
	selp.b32 	%r213, %r212, %r210, %p114;
	selp.b32 	%r214, %r213, %r210, %p25;
	selp.b32 	%r215, %r214, %r210, %p104;
	mov.b32 	%r216, 0;
	mov.b64 	%fd1512, {%r216, %r215};
$L__BB0_51:
	setp.eq.f64 	%p116, %fd82, 0d3FF0000000000000;
	mov.f64 	%fd824, 0d3FB999999999999A;
	div.rn.f64 	%fd825, %fd824, %fd1512;
	selp.f64 	%fd90, 0d3FB999999999999A, %fd825, %p116;
	add.f64 	%fd91, %fd62, 0d3EB0C6F7A0B5ED8D;
	{
	.reg .b32 %temp; 
	mov.b64 	{%temp, %r17}, %fd91;
	}
	abs.f64 	%fd92, %fd91;
	{ // callseq 7, 0
	.param .b64 param0;
	st.param.f64 	[param0], %fd92;
	.param .b64 param1;
	st.param.f64 	[param1], 0d4000000000000000;
	.param .b64 retval0;
	call.uni (retval0), 
	__internal_accurate_pow, 
	(
	param0, 
	param1
	);
	ld.param.f64 	%fd826, [retval0];
	} // callseq 7
	setp.lt.s32 	%p117, %r17, 0;
	neg.f64 	%fd828, %fd826;
	selp.f64 	%fd829, %fd828, %fd826, %p25;
	selp.f64 	%fd1514, %fd829, %fd826, %p117;
	setp.neu.f64 	%p118, %fd91, 0d0000000000000000;
	@%p118 bra 	$L__BB0_53;
	selp.b32 	%r218, %r17, 0, %p25;
	setp.lt.s32 	%p120, %r112, 0;
	or.b32  	%r219, %r218, 2146435072;
	selp.b32 	%r220, %r219, %r218, %p120;
	mov.b32 	%r221, 0;
	mov.b64 	%fd1514, {%r221, %r220};
$L__BB0_53:
	add.f64 	%fd830, %fd91, 0d4000000000000000;
	{
	.reg .b32 %temp; 
	mov.b64 	{%temp, %r222}, %fd830;
	}
	and.b32  	%r223, %r222, 2146435072;
	setp.ne.s32 	%p121, %r223, 2146435072;
	@%p121 bra 	$L__BB0_58;
	setp.num.f64 	%p122, %fd91, %fd91;
	@%p122 bra 	$L__BB0_56;
	mov.f64 	%fd831, 0d4000000000000000;
	add.rn.f64 	%fd1514, %fd91, %fd831;
	bra.uni 	$L__BB0_58;
$L__BB0_56:
	setp.neu.f64 	%p123, %fd92, 0d7FF0000000000000;
	@%p123 bra 	$L__BB0_58;
	setp.lt.s32 	%p126, %r112, 0;
	selp.b32 	%r225, 0, 2146435072, %p126;
	and.b32  	%r226, %r112, 2147483647;
	setp.ne.s32 	%p127, %r226, 1071644672;
	or.b32  	%r227, %r225, -2147483648;
	selp.b32 	%r228, %r227, %r225, %p127;
	selp.b32 	%r229, %r228, %r225, %p25;
	selp.b32 	%r230, %r229, %r225, %p117;
	mov.b32 	%r231, 0;
	mov.b64 	%fd1514, {%r231, %r230};
$L__BB0_58:
	setp.eq.f64 	%p129, %fd91, 0d3FF0000000000000;
	mov.f64 	%fd832, 0d3FE3333333333333;
	div.rn.f64 	%fd833, %fd832, %fd1514;
	selp.f64 	%fd99, 0d3FE3333333333333, %fd833, %p129;
	add.f64 	%fd100, %fd81, 0d3EB0C6F7A0B5ED8D;
	{
	.reg .b32 %temp; 
	mov.b64 	{%temp, %r18}, %fd100;
	}
	abs.f64 	%fd101, %fd100;
	{ // callseq 8, 0
	.param .b64 param0;
	st.param.f64 	[param0], %fd101;
	.param .b64 param1;
	st.param.f64 	[param1], 0d4000000000000000;
	.param .b64 retval0;
	call.uni (retval0), 
	__internal_accurate_pow, 
	(
	param0, 
	param1
	);
	ld.param.f64 	%fd834, [retval0];
	} // callseq 8
	setp.lt.s32 	%p130, %r18, 0;
	neg.f64 	%fd836, %fd834;
	selp.f64 	%fd837, %fd836, %fd834, %p25;
	selp.f64 	%fd1516, %fd837, %fd834, %p130;
	setp.neu.f64 	%p131, %fd100, 0d0000000000000000;
	@%p131 bra 	$L__BB0_60;
	selp.b32 	%r233, %r18, 0, %p25;
	setp.lt.s32 	%p133, %r112, 0;
	or.b32  	%r234, %r233, 2146435072;
	selp.b32 	%r235, %r234, %r233, %p133;
	mov.b32 	%r236, 0;
	mov.b64 	%fd1516, {%r236, %r235};
$L__BB0_60:
	add.f64 	%fd838, %fd100, 0d4000000000000000;
	{
	.reg .b32 %temp; 
	mov.b64 	{%temp, %r237}, %fd838;
	}
	and.b32  	%r238, %r237, 2146435072;
	setp.ne.s32 	%p134, %r238, 2146435072;
	@%p134 bra 	$L__BB0_65;
	setp.num.f64 	%p135, %fd100, %fd100;
	@%p135 bra 	$L__BB0_63;
	mov.f64 	%fd839, 0d4000000000000000;
	add.rn.f64 	%fd1516, %fd100, %fd839;
	bra.uni 	$L__BB0_65;
$L__BB0_63:
	setp.neu.f64 	%p136, %fd101, 0d7FF0000000000000;
	@%p136 bra 	$L__BB0_65;
	setp.lt.s32 	%p139, %r112, 0;
	selp.b32 	%r240, 0, 2146435072, %p139;
	and.b32  	%r241, %r112, 2147483647;
	setp.ne.s32 	%p140, %r241, 1071644672;
	or.b32  	%r242, %r240, -2147483648;
	selp.b32 	%r243, %r242, %r240, %p140;
	selp.b32 	%r244, %r243, %r240, %p25;
	selp.b32 	%r245, %r244, %r240, %p130;
	mov.b32 	%r246, 0;
	mov.b64 	%fd1516, {%r246, %r245};
$L__BB0_65:
	mul.f64 	%fd840, %fd16, 0d3FC5555555555555;
	setp.eq.f64 	%p142, %fd100, 0d3FF0000000000000;
	mov.f64 	%fd841, 0d3FD3333333333333;
	div.rn.f64 	%fd842, %fd841, %fd1516;
	selp.f64 	%fd843, 0d3FD3333333333333, %fd842, %p142;
	add.f64 	%fd844, %fd90, %fd99;
	add.f64 	%fd845, %fd844, %fd843;
	div.rn.f64 	%fd846, %fd90, %fd845;
	div.rn.f64 	%fd847, %fd99, %fd845;
	div.rn.f64 	%fd848, %fd843, %fd845;
	mul.f64 	%fd849, %fd22, %fd847;
	fma.rn.f64 	%fd850, %fd18, %fd846, %fd849;
	add.f64 	%fd851, %fd23, %fd24;
	sub.f64 	%fd852, %fd851, %fd840;
	fma.rn.f64 	%fd1547, %fd852, %fd848, %fd850;
	mul.f64 	%fd853, %fd16, 0dBFF2AAAAAAAAAAAB;
	fma.rn.f64 	%fd854, %fd17, 0d3FD5555555555555, %fd853;
	fma.rn.f64 	%fd109, %fd15, 0d3FFD555555555555, %fd854;
	sub.f64 	%fd855, %fd24, %fd840;
	add.f64 	%fd110, %fd23, %fd855;
	add.f64 	%fd856, %fd20, %fd21;
	sub.f64 	%fd111, %fd856, %fd19;
	add.f64 	%fd857, %fd16, %fd16;
	sub.f64 	%fd858, %fd17, %fd857;
	add.f64 	%fd112, %fd15, %fd858;
	{
	.reg .b32 %temp; 
	mov.b64 	{%temp, %r19}, %fd112;
	}
	abs.f64 	%fd113, %fd112;
	{ // callseq 9, 0
	.param .b64 param0;
	st.param.f64 	[param0], %fd113;
	.param .b64 param1;
	st.param.f64 	[param1], 0d4000000000000000;
	.param .b64 retval0;
	call.uni (retval0), 
	__internal_accurate_pow, 
	(
	param0, 
	param1
	);
	ld.param.f64 	%fd859, [retval0];
	} // callseq 9
	setp.lt.s32 	%p143, %r19, 0;
	neg.f64 	%fd861, %fd859;
	selp.f64 	%fd862, %fd861, %fd859, %p25;
	selp.f64 	%fd1518, %fd862, %fd859, %p143;
	setp.neu.f64 	%p144, %fd112, 0d0000000000000000;
	@%p144 bra 	$L__BB0_67;
	selp.b32 	%r248, %r19, 0, %p25;
	setp.lt.s32 	%p146, %r112, 0;
	or.b32  	%r249, %r248, 2146435072;
	selp.b32 	%r250, %r249, %r248, %p146;
	mov.b32 	%r251, 0;
	mov.b64 	%fd1518, {%r251, %r250};
$L__BB0_67:
	add.f64 	%fd863, %fd112, 0d4000000000000000;
	{
	.reg .b32 %temp; 
	mov.b64 	{%temp, %r252}, %fd863;
	}
	and.b32  	%r253, %r252, 2146435072;
	setp.ne.s32 	%p147, %r253, 2146435072;
	@%p147 bra 	$L__BB0_72;
	setp.num.f64 	%p148, %fd112, %fd112;
	@%p148 bra 	$L__BB0_70;
	mov.f64 	%fd864, 0d4000000000000000;
	add.rn.f64 	%fd1518, %fd112, %fd864;
	bra.uni 	$L__BB0_72;
$L__BB0_70:
	setp.neu.f64 	%p149, %fd113, 0d7FF0000000000000;
	@%p149 bra 	$L__BB0_72;
	setp.lt.s32 	%p152, %r112, 0;
	selp.b32 	%r255, 0, 2146435072, %p152;
	and.b32  	%r256, %r112, 2147483647;
	setp.ne.s32 	%p153, %r256, 1071644672;
	or.b32  	%r257, %r255, -2147483648;
	selp.b32 	%r258, %r257, %r255, %p153;
	selp.b32 	%r259, %r258, %r255, %p25;
	selp.b32 	%r260, %r259, %r255, %p143;
	mov.b32 	%r261, 0;
	mov.b64 	%fd1518, {%r261, %r260};
$L__BB0_72:
	setp.eq.f64 	%p155, %fd112, 0d3FF0000000000000;
	mul.f64 	%fd865, %fd1518, 0d3FF1555555555555;
	selp.f64 	%fd120, 0d3FF1555555555555, %fd865, %p155;
	fma.rn.f64 	%fd866, %fd16, 0dC010000000000000, %fd17;
	mul.f64 	%fd121, %fd15, 0d4008000000000000;
	add.f64 	%fd122, %fd121, %fd866;
	{
	.reg .b32 %temp; 
	mov.b64 	{%temp, %r20}, %fd122;
	}
	abs.f64 	%fd123, %fd122;
	{ // callseq 10, 0
	.param .b64 param0;
	st.param.f64 	[param0], %fd123;
	.param .b64 param1;
	st.param.f64 	[param1], 0d4000000000000000;
	.param .b64 retval0;
	call.uni (retval0), 
	__internal_accurate_pow, 
	(
	param0, 
	param1
	);
	ld.param.f64 	%fd867, [retval0];
	} // callseq 10
	setp.lt.s32 	%p156, %r20, 0;
	neg.f64 	%fd869, %fd867;
	selp.f64 	%fd870, %fd869, %fd867, %p25;
	selp.f64 	%fd1520, %fd870, %fd867, %p156;
	setp.neu.f64 	%p157, %fd122, 0d0000000000000000;
	@%p157 bra 	$L__BB0_74;
	selp.b32 	%r263, %r20, 0, %p25;
	setp.lt.s32 	%p159, %r112, 0;
	or.b32  	%r264, %r263, 2146435072;
	selp.b32 	%r265, %r264, %r263, %p159;
	mov.b32 	%r266, 0;
	mov.b64 	%fd1520, {%r266, %r265};
$L__BB0_74:
	add.f64 	%fd871, %fd122, 0d4000000000000000;
	{
	.reg .b32 %temp; 
	mov.b64 	{%temp, %r267}, %fd871;
	}
	and.b32  	%r268, %r267, 2146435072;
	setp.ne.s32 	%p160, %r268, 2146435072;
	@%p160 bra 	$L__BB0_79;
	setp.num.f64 	%p161, %fd122, %fd122;
	@%p161 bra 	$L__BB0_77;
	mov.f64 	%fd872, 0d4000000000000000;
	add.rn.f64 	%fd1520, %fd122, %fd872;
	bra.uni 	$L__BB0_79;
$L__BB0_77:
	setp.neu.f64 	%p162, %fd123, 0d7FF0000000000000;
	@%p162 bra 	$L__BB0_79;
	setp.lt.s32 	%p165, %r112, 0;
	selp.b32 	%r270, 0, 2146435072, %p165;
	and.b32  	%r271, %r112, 2147483647;
	setp.ne.s32 	%p166, %r271, 1071644672;
	or.b32  	%r272, %r270, -2147483648;
	selp.b32 	%r273, %r272, %r270, %p166;
	selp.b32 	%r274, %r273, %r270, %p25;
	selp.b32 	%r275, %r274, %r270, %p156;
	mov.b32 	%r276, 0;
	mov.b64 	%fd1520, {%r276, %r275};
$L__BB0_79:
	setp.eq.f64 	%p168, %fd122, 0d3FF0000000000000;
	mul.f64 	%fd873, %fd1520, 0d3FD0000000000000;
	selp.f64 	%fd874, 0d3FD0000000000000, %fd873, %p168;
	add.f64 	%fd130, %fd120, %fd874;
	sub.f64 	%fd875, %fd16, %fd63;
	add.f64 	%fd131, %fd14, %fd875;
	{
	.reg .b32 %temp; 
	mov.b64 	{%temp, %r21}, %fd131;
	}
	abs.f64 	%fd132, %fd131;
	{ // callseq 11, 0
	.param .b64 param0;
	st.param.f64 	[param0], %fd132;
	.param .b64 param1;
	st.param.f64 	[param1], 0d4000000000000000;
	.param .b64 retval0;
	call.uni (retval0), 
	__internal_accurate_pow, 
	(
	param0, 
	param1
	);
	ld.param.f64 	%fd876, [retval0];
	} // callseq 11
	setp.lt.s32 	%p169, %r21, 0;
	neg.f64 	%fd878, %fd876;
	selp.f64 	%fd879, %fd878, %fd876, %p25;
	selp.f64 	%fd1522, %fd879, %fd876, %p169;
	setp.neu.f64 	%p170, %fd131, 0d0000000000000000;
	@%p170 bra 	$L__BB0_81;
	selp.b32 	%r278, %r21, 0, %p25;
	setp.lt.s32 	%p172, %r112, 0;
	or.b32  	%r279, %r278, 2146435072;
	selp.b32 	%r280, %r279, %r278, %p172;
	mov.b32 	%r281, 0;
	mov.b64 	%fd1522, {%r281, %r280};
$L__BB0_81:
	add.f64 	%fd880, %fd131, 0d4000000000000000;
	{
	.reg .b32 %temp; 
	mov.b64 	{%temp, %r282}, %fd880;
	}
	and.b32  	%r283, %r282, 2146435072;
	setp.ne.s32 	%p173, %r283, 2146435072;
	@%p173 bra 	$L__BB0_86;
	setp.num.f64 	%p174, %fd131, %fd131;
	@%p174 bra 	$L__BB0_84;
	mov.f64 	%fd881, 0d4000000000000000;
	add.rn.f64 	%fd1522, %fd131, %fd881;
	bra.uni 	$L__BB0_86;
$L__BB0_84:
	setp.neu.f64 	%p175, %fd132, 0d7FF0000000000000;
	@%p175 bra 	$L__BB0_86;
	setp.lt.s32 	%p178, %r112, 0;
	selp.b32 	%r285, 0, 2146435072, %p178;
	and.b32  	%r286, %r112, 2147483647;
	setp.ne.s32 	%p179, %r286, 1071644672;
	or.b32  	%r287, %r285, -2147483648;
	selp.b32 	%r288, %r287, %r285, %p179;
	selp.b32 	%r289, %r288, %r285, %p25;
	selp.b32 	%r290, %r289, %r285, %p169;
	mov.b32 	%r291, 0;
	mov.b64 	%fd1522, {%r291, %r290};
$L__BB0_86:
	setp.eq.f64 	%p181, %fd131, 0d3FF0000000000000;
	mul.f64 	%fd882, %fd1522, 0d3FF1555555555555;
	selp.f64 	%fd139, 0d3FF1555555555555, %fd882, %p181;
	sub.f64 	%fd140, %fd16, %fd14;
	{
	.reg .b32 %temp; 
	mov.b64 	{%temp, %r22}, %fd140;
	}
	abs.f64 	%fd141, %fd140;
	{ // callseq 12, 0
	.param .b64 param0;
	st.param.f64 	[param0], %fd141;
	.param .b64 param1;
	st.param.f64 	[param1], 0d4000000000000000;
	.param .b64 retval0;
	call.uni (retval0), 
	__internal_accurate_pow, 
	(
	param0, 
	param1
	);
	ld.param.f64 	%fd883, [retval0];
	} // callseq 12
	setp.lt.s32 	%p182, %r22, 0;
	neg.f64 	%fd885, %fd883;
	selp.f64 	%fd886, %fd885, %fd883, %p25;
	selp.f64 	%fd1524, %fd886, %fd883, %p182;
	setp.neu.f64 	%p183, %fd140, 0d0000000000000000;
	@%p183 bra 	$L__BB0_88;
	selp.b32 	%r293, %r22, 0, %p25;
	setp.lt.s32 	%p185, %r112, 0;
	or.b32  	%r294, %r293, 2146435072;
	selp.b32 	%r295, %r294, %r293, %p185;
	mov.b32 	%r296, 0;
	mov.b64 	%fd1524, {%r296, %r295};
$L__BB0_88:
	add.f64 	%fd887, %fd140, 0d4000000000000000;
	{
	.reg .b32 %temp; 
	mov.b64 	{%temp, %r297}, %fd887;
	}
	and.b32  	%r298, %r297, 2146435072;
	setp.ne.s32 	%p186, %r298, 2146435072;
	@%p186 bra 	$L__BB0_93;
	setp.num.f64 	%p187, %fd140, %fd140;
	@%p187 bra 	$L__BB0_91;
	mov.f64 	%fd888, 0d4000000000000000;
	add.rn.f64 	%fd1524, %fd140, %fd888;
	bra.uni 	$L__BB0_93;
$L__BB0_91:
	setp.neu.f64 	%p188, %fd141, 0d7FF0000000000000;
	@%p188 bra 	$L__BB0_93;
	setp.lt.s32 	%p191, %r112, 0;
	selp.b32 	%r300, 0, 2146435072, %p191;
	and.b32  	%r301, %r112, 2147483647;
	setp.ne.s32 	%p192, %r301, 1071644672;
	or.b32  	%r302, %r300, -2147483648;
	selp.b32 	%r303, %r302, %r300, %p192;
	selp.b32 	%r304, %r303, %r300, %p25;
	selp.b32 	%r305, %r304, %r300, %p182;
	mov.b32 	%r306, 0;
	mov.b64 	%fd1524, {%r306, %r305};
$L__BB0_93:
	setp.eq.f64 	%p194, %fd140, 0d3FF0000000000000;
	mul.f64 	%fd889, %fd1524, 0d3FD0000000000000;
	selp.f64 	%fd890, 0d3FD0000000000000, %fd889, %p194;
	add.f64 	%fd148, %fd139, %fd890;
	sub.f64 	%fd891, %fd15, %fd44;
	add.f64 	%fd149, %fd13, %fd891;
	{
	.reg .b32 %temp; 
	mov.b64 	{%temp, %r23}, %fd149;
	}
	abs.f64 	%fd150, %fd149;
	{ // callseq 13, 0
	.param .b64 param0;
	st.param.f64 	[param0], %fd150;
	.param .b64 param1;
	st.param.f64 	[param1], 0d4000000000000000;
	.param .b64 retval0;
	call.uni (retval0), 
	__internal_accurate_pow, 
	(
	param0, 
	param1
	);
	ld.param.f64 	%fd892, [retval0];
	} // callseq 13
	setp.lt.s32 	%p195, %r23, 0;
	neg.f64 	%fd894, %fd892;
	selp.f64 	%fd895, %fd894, %fd892, %p25;
	selp.f64 	%fd1526, %fd895, %fd892, %p195;
	setp.neu.f64 	%p196, %fd149, 0d0000000000000000;
	@%p196 bra 	$L__BB0_95;
	selp.b32 	%r308, %r23, 0, %p25;
	setp.lt.s32 	%p198, %r112, 0;
	or.b32  	%r309, %r308, 2146435072;
	selp.b32 	%r310, %r309, %r308, %p198;
	mov.b32 	%r311, 0;
	mov.b64 	%fd1526, {%r311, %r310};
$L__BB0_95:
	add.f64 	%fd896, %fd149, 0d4000000000000000;
	{
	.reg .b32 %temp; 
	mov.b64 	{%temp, %r312}, %fd896;
	}
	and.b32  	%r313, %r312, 2146435072;
	setp.ne.s32 	%p199, %r313, 2146435072;
	@%p199 bra 	$L__BB0_100;
	setp.num.f64 	%p200, %fd149, %fd149;
	@%p200 bra 	$L__BB0_98;
	mov.f64 	%fd897, 0d4000000000000000;
	add.rn.f64 	%fd1526, %fd149, %fd897;
	bra.uni 	$L__BB0_100;
$L__BB0_98:
	setp.neu.f64 	%p201, %fd150, 0d7FF0000000000000;
	@%p201 bra 	$L__BB0_100;
	setp.lt.s32 	%p204, %r112, 0;
	selp.b32 	%r315, 0, 2146435072, %p204;
	and.b32  	%r316, %r112, 2147483647;
	setp.ne.s32 	%p205, %r316, 1071644672;
	or.b32  	%r317, %r315, -2147483648;
	selp.b32 	%r318, %r317, %r315, %p205;
	selp.b32 	%r319, %r318, %r315, %p25;
	selp.b32 	%r320, %r319, %r315, %p195;
	mov.b32 	%r321, 0;
	mov.b64 	%fd1526, {%r321, %r320};
$L__BB0_100:
	setp.eq.f64 	%p207, %fd149, 0d3FF0000000000000;
	mul.f64 	%fd898, %fd1526, 0d3FF1555555555555;
	selp.f64 	%fd157, 0d3FF1555555555555, %fd898, %p207;
	fma.rn.f64 	%fd899, %fd14, 0dC010000000000000, %fd121;
	add.f64 	%fd158, %fd13, %fd899;
	{
	.reg .b32 %temp; 
	mov.b64 	{%temp, %r24}, %fd158;
	}
	abs.f64 	%fd159, %fd158;
	{ // callseq 14, 0
	.param .b64 param0;
	st.param.f64 	[param0], %fd159;
	.param .b64 param1;
	st.param.f64 	[param1], 0d4000000000000000;
	.param .b64 retval0;
	call.uni (retval0), 
	__internal_accurate_pow, 
	(
	param0, 
	param1
	);
	ld.param.f64 	%fd900, [retval0];
	} // callseq 14
	setp.lt.s32 	%p208, %r24, 0;
	neg.f64 	%fd902, %fd900;
	selp.f64 	%fd903, %fd902, %fd900, %p25;
	selp.f64 	%fd1528, %fd903, %fd900, %p208;
	setp.neu.f64 	%p209, %fd158, 0d0000000000000000;
	@%p209 bra 	$L__BB0_102;
	selp.b32 	%r323, %r24, 0, %p25;
	setp.lt.s32 	%p211, %r112, 0;
	or.b32  	%r324, %r323, 2146435072;
	selp.b32 	%r325, %r324, %r323, %p211;
	mov.b32 	%r326, 0;
	mov.b64 	%fd1528, {%r326, %r325};
$L__BB0_102:
	add.f64 	%fd904, %fd158, 0d4000000000000000;
	{
	.reg .b32 %temp; 
	mov.b64 	{%temp, %r327}, %fd904;
	}
	and.b32  	%r328, %r327, 2146435072;
	setp.ne.s32 	%p212, %r328, 2146435072;
	@%p212 bra 	$L__BB0_107;
	setp.num.f64 	%p213, %fd158, %fd158;
	@%p213 bra 	$L__BB0_105;
	mov.f64 	%fd905, 0d4000000000000000;
	add.rn.f64 	%fd1528, %fd158, %fd905;
	bra.uni 	$L__BB0_107;
$L__BB0_105:
	setp.neu.f64 	%p214, %fd159, 0d7FF0000000000000;
	@%p214 bra 	$L__BB0_107;
	setp.lt.s32 	%p217, %r112, 0;
	selp.b32 	%r330, 0, 2146435072, %p217;
	and.b32  	%r331, %r112, 2147483647;
	setp.ne.s32 	%p218, %r331, 1071644672;
	or.b32  	%r332, %r330, -2147483648;
	selp.b32 	%r333, %r332, %r330, %p218;
	selp.b32 	%r334, %r333, %r330, %p25;
	selp.b32 	%r335, %r334, %r330, %p208;
	mov.b32 	%r336, 0;
	mov.b64 	%fd1528, {%r336, %r335};
$L__BB0_107:
	setp.eq.f64 	%p220, %fd158, 0d3FF0000000000000;
	mul.f64 	%fd906, %fd1528, 0d3FD0000000000000;
	selp.f64 	%fd907, 0d3FD0000000000000, %fd906, %p220;
	add.f64 	%fd166, %fd157, %fd907;
	add.f64 	%fd167, %fd130, 0d3EB0C6F7A0B5ED8D;
	{
	.reg .b32 %temp; 
	mov.b64 	{%temp, %r25}, %fd167;
	}
	abs.f64 	%fd168, %fd167;
	{ // callseq 15, 0
	.param .b64 param0;
	st.param.f64 	[param0], %fd168;
	.param .b64 param1;
	st.param.f64 	[param1], 0d4000000000000000;
	.param .b64 retval0;
	call.uni (retval0), 
	__internal_accurate_pow, 
	(
	param0, 
	param1
	);
	ld.param.f64 	%fd908, [retval0];
	} // callseq 15
	setp.lt.s32 	%p221, %r25, 0;
	neg.f64 	%fd910, %fd908;
	selp.f64 	%fd911, %fd910, %fd908, %p25;
	selp.f64 	%fd1530, %fd911, %fd908, %p221;
	setp.neu.f64 	%p222, %fd167, 0d0000000000000000;
	@%p222 bra 	$L__BB0_109;
	selp.b32 	%r338, %r25, 0, %p25;
	setp.lt.s32 	%p224, %r112, 0;
	or.b32  	%r339, %r338, 2146435072;
	selp.b32 	%r340, %r339, %r338, %p224;
	mov.b32 	%r341, 0;
	mov.b64 	%fd1530, {%r341, %r340};
$L__BB0_109:
	add.f64 	%fd912, %fd167, 0d4000000000000000;
	{
	.reg .b32 %temp; 
	mov.b64 	{%temp, %r342}, %fd912;
	}
	and.b32  	%r343, %r342, 2146435072;
	setp.ne.s32 	%p225, %r343, 2146435072;
	@%p225 bra 	$L__BB0_114;
	setp.num.f64 	%p226, %fd167, %fd167;
	@%p226 bra 	$L__BB0_112;
	mov.f64 	%fd913, 0d4000000000000000;
	add.rn.f64 	%fd1530, %fd167, %fd913;
	bra.uni 	$L__BB0_114;
$L__BB0_112:
	setp.neu.f64 	%p227, %fd168, 0d7FF0000000000000;
	@%p227 bra 	$L__BB0_114;
	setp.lt.s32 	%p230, %r112, 0;
	selp.b32 	%r345, 0, 2146435072, %p230;
	and.b32  	%r346, %r112, 2147483647;
	setp.ne.s32 	%p231, %r346, 1071644672;
	or.b32  	%r347, %r345, -2147483648;
	selp.b32 	%r348, %r347, %r345, %p231;
	selp.b32 	%r349, %r348, %r345, %p25;
	selp.b32 	%r350, %r349, %r345, %p221;
	mov.b32 	%r351, 0;
	mov.b64 	%fd1530, {%r351, %r350};
$L__BB0_114:
	setp.eq.f64 	%p233, %fd167, 0d3FF0000000000000;
	mov.f64 	%fd914, 0d3FB999999999999A;
	div.rn.f64 	%fd915, %fd914, %fd1530;
	selp.f64 	%fd175, 0d3FB999999999999A, %fd915, %p233;
	add.f64 	%fd176, %fd148, 0d3EB0C6F7A0B5ED8D;
	{
	.reg .b32 %temp; 
	mov.b64 	{%temp, %r26}, %fd176;
	}
	abs.f64 	%fd177, %fd176;
	{ // callseq 16, 0
	.param .b64 param0;
	st.param.f64 	[param0], %fd177;
	.param .b64 param1;
	st.param.f64 	[param1], 0d4000000000000000;
	.param .b64 retval0;
	call.uni (retval0), 
	__internal_accurate_pow, 
	(
	param0, 
	param1
	);
	ld.param.f64 	%fd916, [retval0];
	} // callseq 16
	setp.lt.s32 	%p234, %r26, 0;
	neg.f64 	%fd918, %fd916;
	selp.f64 	%fd919, %fd918, %fd916, %p25;
	selp.f64 	%fd1532, %fd919, %fd916, %p234;
	setp.neu.f64 	%p235, %fd176, 0d0000000000000000;
	@%p235 bra 	$L__BB0_116;
	selp.b32 	%r353, %r26, 0, %p25;
	setp.lt.s32 	%p237, %r112, 0;
	or.b32  	%r354, %r353, 2146435072;
	selp.b32 	%r355, %r354, %r353, %p237;
	mov.b32 	%r356, 0;
	mov.b64 	%fd1532, {%r356, %r355};
$L__BB0_116:
	add.f64 	%fd920, %fd176, 0d4000000000000000;
	{
	.reg .b32 %temp; 
	mov.b64 	{%temp, %r357}, %fd920;
	}
	and.b32  	%r358, %r357, 2146435072;
	setp.ne.s32 	%p238, %r358, 2146435072;
	@%p238 bra 	$L__BB0_121;
	setp.num.f64 	%p239, %fd176, %fd176;
	@%p239 bra 	$L__BB0_119;
	mov.f64 	%fd921, 0d4000000000000000;
	add.rn.f64 	%fd1532, %fd176, %fd921;
	bra.uni 	$L__BB0_121;
$L__BB0_119:
	setp.neu.f64 	%p240, %fd177, 0d7FF0000000000000;
	@%p240 bra 	$L__BB0_121;
	setp.lt.s32 	%p243, %r112, 0;
	selp.b32 	%r360, 0, 2146435072, %p243;
	and.b32  	%r361, %r112, 2147483647;
	setp.ne.s32 	%p244, %r361, 1071644672;
	or.b32  	%r362, %r360, -2147483648;
	selp.b32 	%r363, %r362, %r360, %p244;
	selp.b32 	%r364, %r363, %r360, %p25;
	selp.b32 	%r365, %r364, %r360, %p234;
	mov.b32 	%r366, 0;
	mov.b64 	%fd1532, {%r366, %r365};
$L__BB0_121:
	setp.eq.f64 	%p246, %fd176, 0d3FF0000000000000;
	mov.f64 	%fd922, 0d3FE3333333333333;
	div.rn.f64 	%fd923, %fd922, %fd1532;
	selp.f64 	%fd184, 0d3FE3333333333333, %fd923, %p246;
	add.f64 	%fd185, %fd166, 0d3EB0C6F7A0B5ED8D;
	{
	.reg .b32 %temp; 
	mov.b64 	{%temp, %r27}, %fd185;
	}
	abs.f64 	%fd186, %fd185;
	{ // callseq 17, 0
	.param .b64 param0;
	st.param.f64 	[param0], %fd186;
	.param .b64 param1;
	st.param.f64 	[param1], 0d4000000000000000;
	.param .b64 retval0;
	call.uni (retval0), 
	__internal_accurate_pow, 
	(
	param0, 
	param1
	);
	ld.param.f64 	%fd924, [retval0];
	} // callseq 17
	setp.lt.s32 	%p247, %r27, 0;
	neg.f64 	%fd926, %fd924;
	selp.f64 	%fd927, %fd926, %fd924, %p25;
	selp.f64 	%fd1534, %fd927, %fd924, %p247;
	setp.neu.f64 	%p248, %fd185, 0d0000000000000000;
	@%p248 bra 	$L__BB0_123;
	selp.b32 	%r368, %r27, 0, %p25;
	setp.lt.s32 	%p250, %r112, 0;
	or.b32  	%r369, %r368, 2146435072;
	selp.b32 	%r370, %r369, %r368, %p250;
	mov.b32 	%r371, 0;
	mov.b64 	%fd1534, {%r371, %r370};
$L__BB0_123:
	add.f64 	%fd928, %fd185, 0d4000000000000000;
	{
	.reg .b32 %temp; 
	mov.b64 	{%temp, %r372}, %fd928;
	}
	and.b32  	%r373, %r372, 2146435072;
	setp.ne.s32 	%p251, %r373, 2146435072;
	@%p251 bra 	$L__BB0_128;
	setp.num.f64 	%p252, %fd185, %fd185;
	@%p252 bra 	$L__BB0_126;
	mov.f64 	%fd929, 0d4000000000000000;
	add.rn.f64 	%fd1534, %fd185, %fd929;
	bra.uni 	$L__BB0_128;
$L__BB0_126:
	setp.neu.f64 	%p253, %fd186, 0d7FF0000000000000;
	@%p253 bra 	$L__BB0_128;
	setp.lt.s32 	%p254, %r27, 0;
	setp.eq.s32 	%p255, %r10, 1062207488;
	setp.lt.s32 	%p256, %r112, 0;
	selp.b32 	%r375, 0, 2146435072, %p256;
	and.b32  	%r376, %r112, 2147483647;
	setp.ne.s32 	%p257, %r376, 1071644672;
	or.b32  	%r377, %r375, -2147483648;
	selp.b32 	%r378, %r377, %r375, %p257;
	selp.b32 	%r379, %r378, %r375, %p255;
	selp.b32 	%r380, %r379, %r375, %p254;
	mov.b32 	%r381, 0;
	mov.b64 	%fd1534, {%r381, %r380};
$L__BB0_128:
	setp.eq.f64 	%p258, %fd185, 0d3FF0000000000000;
	mov.f64 	%fd930, 0d3FD3333333333333;
	div.rn.f64 	%fd931, %fd930, %fd1534;
	selp.f64 	%fd932, 0d3FD3333333333333, %fd931, %p258;
	add.f64 	%fd933, %fd175, %fd184;
	add.f64 	%fd934, %fd933, %fd932;
	div.rn.f64 	%fd935, %fd175, %fd934;
	div.rn.f64 	%fd936, %fd184, %fd934;
	div.rn.f64 	%fd937, %fd932, %fd934;
	mul.f64 	%fd938, %fd110, %fd936;
	fma.rn.f64 	%fd939, %fd109, %fd935, %fd938;
	fma.rn.f64 	%fd1548, %fd111, %fd937, %fd939;
	bra.uni 	$L__BB0_136;
$L__BB0_129:
	setp.geu.f64 	%p16, %fd1535, %fd651;
	@%p16 bra 	$L__BB0_131;
	add.f64 	%fd1537, %fd651, %fd651;
	mov.f64 	%fd1538, 0d0000000000000000;
	mov.f64 	%fd1536, %fd651;
	mov.f64 	%fd1539, %fd7;
	bra.uni 	$L__BB0_132;
$L__BB0_131:
	add.f64 	%fd1536, %fd651, %fd651;
	mul.f64 	%fd1537, %fd651, 0d4008000000000000;
	mov.f64 	%fd1535, %fd651;
	mov.f64 	%fd1538, %fd7;
	mov.f64 	%fd1539, %fd1540;
	mov.f64 	%fd1540, %fd9;
$L__BB0_132:
	setp.geu.f64 	%p17, %fd682, %fd651;
	@%p17 bra 	$L__BB0_134;
	neg.f64 	%fd1541, %fd682;
	neg.f64 	%fd1542, %fd651;
	mul.f64 	%fd1543, %fd651, 0dC000000000000000;
	mov.f64 	%fd1544, 0d0000000000000000;
	mov.f64 	%fd1545, %fd6;
	bra.uni 	$L__BB0_135;
$L__BB0_134:
	neg.f64 	%fd1541, %fd651;
	mul.f64 	%fd1542, %fd651, 0dC000000000000000;
	mul.f64 	%fd1543, %fd651, 0dC008000000000000;
	mov.f64 	%fd1544, %fd6;
	mov.f64 	%fd1545, %fd1546;
	mov.f64 	%fd1546, %fd4;
$L__BB0_135:
	sub.f64 	%fd686, %fd1540, %fd1539;
	sub.f64 	%fd687, %fd1537, %fd1536;
	div.rn.f64 	%fd688, %fd686, %fd687;
	sub.f64 	%fd689, %fd1539, %fd1538;
	sub.f64 	%fd690, %fd1536, %fd1535;
	div.rn.f64 	%fd691, %fd689, %fd690;
	sub.f64 	%fd692, %fd1538, %fd3;
	div.rn.f64 	%fd693, %fd692, %fd1535;
	sub.f64 	%fd694, %fd3, %fd1544;
	mov.f64 	%fd695, 0d0000000000000000;
	sub.f64 	%fd696, %fd695, %fd1541;
	div.rn.f64 	%fd697, %fd694, %fd696;
	sub.f64 	%fd698, %fd1544, %fd1545;
	sub.f64 	%fd699, %fd1541, %fd1542;
	div.rn.f64 	%fd700, %fd698, %fd699;
	sub.f64 	%fd701, %fd1545, %fd1546;
	sub.f64 	%fd702, %fd1542, %fd1543;
	div.rn.f64 	%fd703, %fd701, %fd702;
	sub.f64 	%fd704, %fd688, %fd691;
	sub.f64 	%fd705, %fd1537, %fd1535;
	div.rn.f64 	%fd706, %fd704, %fd705;
	sub.f64 	%fd707, %fd691, %fd693;
	div.rn.f64 	%fd708, %fd707, %fd1536;
	sub.f64 	%fd709, %fd693, %fd697;
	sub.f64 	%fd710, %fd1535, %fd1541;
	div.rn.f64 	%fd711, %fd709, %fd710;
	sub.f64 	%fd712, %fd697, %fd700;
	sub.f64 	%fd713, %fd695, %fd1542;
	div.rn.f64 	%fd714, %fd712, %fd713;
	sub.f64 	%fd715, %fd700, %fd703;
	sub.f64 	%fd716, %fd1541, %fd1543;
	div.rn.f64 	%fd717, %fd715, %fd716;
	sub.f64 	%fd718, %fd706, %fd708;
	div.rn.f64 	%fd719, %fd718, %fd1537;
	sub.f64 	%fd720, %fd708, %fd711;
	sub.f64 	%fd721, %fd1536, %fd1541;
	div.rn.f64 	%fd722, %fd720, %fd721;
	sub.f64 	%fd723, %fd711, %fd714;
	sub.f64 	%fd724, %fd1535, %fd1542;
	div.rn.f64 	%fd725, %fd723, %fd724;
	sub.f64 	%fd726, %fd714, %fd717;
	sub.f64 	%fd727, %fd695, %fd1543;
	div.rn.f64 	%fd728, %fd726, %fd727;
	mul.f64 	%fd729, %fd696, %fd713;
	abs.f64 	%fd730, %fd725;
	abs.f64 	%fd731, %fd728;
	setp.lt.f64 	%p18, %fd730, %fd731;
	selp.f64 	%fd732, %fd725, %fd728, %p18;
	mul.f64 	%fd733, %fd729, %fd732;
	sub.f64 	%fd734, %fd695, %fd1535;
	mul.f64 	%fd735, %fd734, %fd696;
	abs.f64 	%fd736, %fd722;
	setp.lt.f64 	%p19, %fd730, %fd736;
	selp.f64 	%fd737, %fd725, %fd722, %p19;
	mul.f64 	%fd738, %fd735, %fd737;
	abs.f64 	%fd739, %fd714;
	abs.f64 	%fd740, %fd711;
	setp.lt.f64 	%p20, %fd739, %fd740;
	selp.f64 	%fd741, %fd733, %fd738, %p20;
	sub.f64 	%fd742, %fd695, %fd1536;
	mul.f64 	%fd743, %fd734, %fd742;
	abs.f64 	%fd744, %fd719;
	setp.lt.f64 	%p21, %fd736, %fd744;
	selp.f64 	%fd745, %fd722, %fd719, %p21;
	mul.f64 	%fd746, %fd743, %fd745;
	abs.f64 	%fd747, %fd708;
	setp.lt.f64 	%p22, %fd740, %fd747;
	selp.f64 	%fd748, %fd738, %fd746, %p22;
	mul.f64 	%fd749, %fd711, %fd714;
	setp.lt.f64 	%p23, %fd749, 0d0000000000000000;
	selp.f64 	%fd750, %fd714, %fd711, %p20;
	selp.f64 	%fd751, 0d0000000000000000, %fd750, %p23;
	fma.rn.f64 	%fd752, %fd696, %fd751, %fd697;
	add.f64 	%fd1547, %fd752, %fd741;
	mul.f64 	%fd753, %fd708, %fd711;
	setp.lt.f64 	%p24, %fd753, 0d0000000000000000;
	selp.f64 	%fd754, %fd711, %fd708, %p22;
	selp.f64 	%fd755, 0d0000000000000000, %fd754, %p24;
	fma.rn.f64 	%fd756, %fd734, %fd755, %fd693;
	add.f64 	%fd1548, %fd756, %fd748;
$L__BB0_136:
	ld.param.u64 	%rd71, [_Z13upwind_normalPdS_S_PKdS1_S1_S1_S1_S1_S1_iiidddi_param_0];
	abs.f64 	%fd940, %fd7;
	abs.f64 	%fd941, %fd6;
	setp.lt.f64 	%p259, %fd940, %fd941;
	selp.f64 	%fd942, %fd1548, %fd1547, %p259;
	cvta.to.global.u64 	%rd30, %rd71;
	mul.wide.s32 	%rd31, %r7, 8;
	add.s64 	%rd32, %rd30, %rd31;
	st.global.f64 	[%rd32], %fd942;
	add.s32 	%r382, %r1, 1;
	cvt.rn.f64.s32 	%fd943, %r382;
	max.f64 	%fd944, %fd943, 0d0000000000000000;
	setp.gt.f64 	%p260, %fd944, %fd1;
	selp.f64 	%fd945, %fd1, %fd944, %p260;
	cvt.rzi.s32.f64 	%r383, %fd945;
	add.s32 	%r384, %r6, %r383;
	add.s32 	%r385, %r1, 2;
	cvt.rn.f64.s32 	%fd946, %r385;
	max.f64 	%fd947, %fd946, 0d0000000000000000;
	setp.gt.f64 	%p261, %fd947, %fd1;
	selp.f64 	%fd948, %fd1, %fd947, %p261;
	cvt.rzi.s32.f64 	%r386, %fd948;
	add.s32 	%r387, %r6, %r386;
	add.s32 	%r388, %r1, 3;
	cvt.rn.f64.s32 	%fd949, %r388;
	max.f64 	%fd950, %fd949, 0d0000000000000000;
	setp.gt.f64 	%p262, %fd950, %fd1;
	selp.f64 	%fd951, %fd1, %fd950, %p262;
	cvt.rzi.s32.f64 	%r389, %fd951;
	add.s32 	%r390, %r6, %r389;
	add.s32 	%r391, %r1, -1;
	cvt.rn.f64.s32 	%fd952, %r391;
	max.f64 	%fd953, %fd952, 0d0000000000000000;
	setp.gt.f64 	%p263, %fd953, %fd1;
	selp.f64 	%fd954, %fd1, %fd953, %p263;
	cvt.rzi.s32.f64 	%r392, %fd954;
	add.s32 	%r393, %r6, %r392;
	add.s32 	%r394, %r1, -2;
	cvt.rn.f64.s32 	%fd955, %r394;
	max.f64 	%fd956, %fd955, 0d0000000000000000;
	setp.gt.f64 	%p264, %fd956, %fd1;
	selp.f64 	%fd957, %fd1, %fd956, %p264;
	cvt.rzi.s32.f64 	%r395, %fd957;
	add.s32 	%r396, %r6, %r395;
	add.s32 	%r397, %r1, -3;
	cvt.rn.f64.s32 	%fd958, %r397;
	max.f64 	%fd959, %fd958, 0d0000000000000000;
	setp.gt.f64 	%p265, %fd959, %fd1;
	selp.f64 	%fd960, %fd1, %fd959, %p265;
	cvt.rzi.s32.f64 	%r398, %fd960;
	add.s32 	%r399, %r6, %r398;
	mul.wide.s32 	%rd33, %r399, 8;
	add.s64 	%rd34, %rd1, %rd33;
	ld.global.f64 	%fd219, [%rd34];
	mul.wide.s32 	%rd35, %r396, 8;
	add.s64 	%rd36, %rd1, %rd35;
	ld.global.f64 	%fd1596, [%rd36];
	mul.wide.s32 	%rd37, %r393, 8;
	add.s64 	%rd38, %rd1, %rd37;
	ld.global.f64 	%fd221, [%rd38];
	mul.wide.s32 	%rd39, %r384, 8;
	add.s64 	%rd40, %rd1, %rd39;
	ld.global.f64 	%fd222, [%rd40];
	mul.wide.s32 	%rd41, %r387, 8;
	add.s64 	%rd42, %rd1, %rd41;
	ld.global.f64 	%fd1590, [%rd42];
	mul.wide.s32 	%rd43, %r390, 8;
	add.s64 	%rd44, %rd1, %rd43;
	ld.global.f64 	%fd224, [%rd44];
	cvta.to.global.u64 	%rd45, %rd8;
	add.s64 	%rd46, %rd45, %rd31;
	ld.global.f64 	%fd1585, [%rd46];
	cvta.to.global.u64 	%rd47, %rd9;
	add.s64 	%rd48, %rd47, %rd31;
	ld.global.f64 	%fd961, [%rd48];
	min.f64 	%fd962, %fd1585, %fd961;
	setp.lt.f64 	%p266, %fd962, %fd652;
	@%p266 bra 	$L__BB0_264;
	sub.f64 	%fd1036, %fd1596, %fd219;
	div.rn.f64 	%fd227, %fd1036, %fd652;
	sub.f64 	%fd1037, %fd221, %fd1596;
	div.rn.f64 	%fd228, %fd1037, %fd652;
	sub.f64 	%fd1038, %fd3, %fd221;
	div.rn.f64 	%fd229, %fd1038, %fd652;
	sub.f64 	%fd1039, %fd222, %fd3;
	div.rn.f64 	%fd230, %fd1039, %fd652;
	sub.f64 	%fd1040, %fd1590, %fd222;
	div.rn.f64 	%fd231, %fd1040, %fd652;
	sub.f64 	%fd1041, %fd224, %fd1590;
	div.rn.f64 	%fd232, %fd1041, %fd652;
	mul.f64 	%fd1042, %fd228, 0dBFF2AAAAAAAAAAAB;
	fma.rn.f64 	%fd1043, %fd227, 0d3FD5555555555555, %fd1042;
	fma.rn.f64 	%fd233, %fd229, 0d3FFD555555555555, %fd1043;
	mul.f64 	%fd234, %fd228, 0d3FC5555555555555;
	mul.f64 	%fd235, %fd229, 0d3FEAAAAAAAAAAAAB;
	sub.f64 	%fd1044, %fd235, %fd234;
	mul.f64 	%fd236, %fd230, 0d3FD5555555555555;
	add.f64 	%fd237, %fd1044, %fd236;
	mul.f64 	%fd238, %fd229, 0d3FD5555555555555;
	mul.f64 	%fd239, %fd230, 0d3FEAAAAAAAAAAAAB;
	add.f64 	%fd240, %fd238, %fd239;
	add.f64 	%fd1045, %fd228, %fd228;
	sub.f64 	%fd1046, %fd227, %fd1045;
	add.f64 	%fd241, %fd229, %fd1046;
	{
	.reg .b32 %temp; 
	mov.b64 	{%temp, %r28}, %fd241;
	}
	mov.f64 	%fd1047, 0d4000000000000000;
	{
	.reg .b32 %temp; 
	mov.b64 	{%temp, %r400}, %fd1047;
	}
	and.b32  	%r30, %r400, 2146435072;
	setp.eq.s32 	%p276, %r30, 1062207488;
	abs.f64 	%fd242, %fd241;
	{ // callseq 18, 0
	.param .b64 param0;
	st.param.f64 	[param0], %fd242;
	.param .b64 param1;
	st.param.f64 	[param1], 0d4000000000000000;
	.param .b64 retval0;
	call.uni (retval0), 
	__internal_accurate_pow, 
	(
	param0, 
	param1
	);
	ld.param.f64 	%fd1048, [retval0];
	} // callseq 18
	setp.lt.s32 	%p277, %r28, 0;
	neg.f64 	%fd1050, %fd1048;
	selp.f64 	%fd1051, %fd1050, %fd1048, %p276;
	selp.f64 	%fd1550, %fd1051, %fd1048, %p277;
	setp.neu.f64 	%p278, %fd241, 0d0000000000000000;
	@%p278 bra 	$L__BB0_139;
	selp.b32 	%r401, %r28, 0, %p276;
	setp.lt.s32 	%p280, %r400, 0;
	or.b32  	%r402, %r401, 2146435072;
	selp.b32 	%r403, %r402, %r401, %p280;
	mov.b32 	%r404, 0;
	mov.b64 	%fd1550, {%r404, %r403};
$L__BB0_139:
	add.f64 	%fd1052, %fd241, 0d4000000000000000;
	{
	.reg .b32 %temp; 
	mov.b64 	{%temp, %r405}, %fd1052;
	}
	and.b32  	%r406, %r405, 2146435072;
	setp.ne.s32 	%p281, %r406, 2146435072;
	@%p281 bra 	$L__BB0_144;
	setp.num.f64 	%p282, %fd241, %fd241;
	@%p282 bra 	$L__BB0_142;
	mov.f64 	%fd1053, 0d4000000000000000;
	add.rn.f64 	%fd1550, %fd241, %fd1053;
	bra.uni 	$L__BB0_144;
$L__BB0_142:
	setp.neu.f64 	%p283, %fd242, 0d7FF0000000000000;
	@%p283 bra 	$L__BB0_144;
	setp.lt.s32 	%p286, %r400, 0;
	selp.b32 	%r408, 0, 2146435072, %p286;
	and.b32  	%r409, %r400, 2147483647;
	setp.ne.s32 	%p287, %r409, 1071644672;
	or.b32  	%r410, %r408, -2147483648;
	selp.b32 	%r411, %r410, %r408, %p287;
	selp.b32 	%r412, %r411, %r408, %p276;
	selp.b32 	%r413, %r412, %r408, %p277;
	mov.b32 	%r414, 0;
	mov.b64 	%fd1550, {%r414, %r413};
$L__BB0_144:
	setp.eq.f64 	%p289, %fd241, 0d3FF0000000000000;
	mul.f64 	%fd1054, %fd1550, 0d3FF1555555555555;
	selp.f64 	%fd249, 0d3FF1555555555555, %fd1054, %p289;
	fma.rn.f64 	%fd1055, %fd228, 0dC010000000000000, %fd227;
	mul.f64 	%fd250, %fd229, 0d4008000000000000;
	add.f64 	%fd251, %fd250, %fd1055;
	{
	.reg .b32 %temp; 
	mov.b64 	{%temp, %r31}, %fd251;
	}
	abs.f64 	%fd252, %fd251;
	{ // callseq 19, 0
	.param .b64 param0;
	st.param.f64 	[param0], %fd252;
	.param .b64 param1;
	st.param.f64 	[param1], 0d4000000000000000;
	.param .b64 retval0;
	call.uni (retval0), 
	__internal_accurate_pow, 
	(
	param0, 
	param1
	);
	ld.param.f64 	%fd1056, [retval0];
	} // callseq 19
	setp.lt.s32 	%p290, %r31, 0;
	neg.f64 	%fd1058, %fd1056;
	selp.f64 	%fd1059, %fd1058, %fd1056, %p276;
	selp.f64 	%fd1552, %fd1059, %fd1056, %p290;
	setp.neu.f64 	%p291, %fd251, 0d0000000000000000;
	@%p291 bra 	$L__BB0_146;
	selp.b32 	%r416, %r31, 0, %p276;
	setp.lt.s32 	%p293, %r400, 0;
	or.b32  	%r417, %r416, 2146435072;
	selp.b32 	%r418, %r417, %r416, %p293;
	mov.b32 	%r419, 0;
	mov.b64 	%fd1552, {%r419, %r418};
$L__BB0_146:
	add.f64 	%fd1060, %fd251, 0d4000000000000000;
	{
	.reg .b32 %temp; 
	mov.b64 	{%temp, %r420}, %fd1060;
	}
	and.b32  	%r421, %r420, 2146435072;
	setp.ne.s32 	%p294, %r421, 2146435072;
	@%p294 bra 	$L__BB0_151;
	setp.num.f64 	%p295, %fd251, %fd251;
	@%p295 bra 	$L__BB0_149;
	mov.f64 	%fd1061, 0d4000000000000000;
	add.rn.f64 	%fd1552, %fd251, %fd1061;
	bra.uni 	$L__BB0_151;
$L__BB0_149:
	setp.neu.f64 	%p296, %fd252, 0d7FF0000000000000;
	@%p296 bra 	$L__BB0_151;
	setp.lt.s32 	%p299, %r400, 0;
	selp.b32 	%r423, 0, 2146435072, %p299;
	and.b32  	%r424, %r400, 2147483647;
	setp.ne.s32 	%p300, %r424, 1071644672;
	or.b32  	%r425, %r423, -2147483648;
	selp.b32 	%r426, %r425, %r423, %p300;
	selp.b32 	%r427, %r426, %r423, %p276;
	selp.b32 	%r428, %r427, %r423, %p290;
	mov.b32 	%r429, 0;
	mov.b64 	%fd1552, {%r429, %r428};
$L__BB0_151:
	setp.eq.f64 	%p302, %fd251, 0d3FF0000000000000;
	mul.f64 	%fd1062, %fd1552, 0d3FD0000000000000;
	selp.f64 	%fd1063, 0d3FD0000000000000, %fd1062, %p302;
	add.f64 	%fd259, %fd249, %fd1063;
	add.f64 	%fd260, %fd229, %fd229;
	sub.f64 	%fd1064, %fd228, %fd260;
	add.f64 	%fd261, %fd230, %fd1064;
	{
	.reg .b32 %temp; 
	mov.b64 	{%temp, %r32}, %fd261;
	}
	abs.f64 	%fd262, %fd261;
	{ // callseq 20, 0
	.param .b64 param0;
	st.param.f64 	[param0], %fd262;
	.param .b64 param1;
	st.param.f64 	[param1], 0d4000000000000000;
	.param .b64 retval0;
	call.uni (retval0), 
	__internal_accurate_pow, 
	(
	param0, 
	param1
	);
	ld.param.f64 	%fd1065, [retval0];
	} // callseq 20
	setp.lt.s32 	%p303, %r32, 0;
	neg.f64 	%fd1067, %fd1065;
	selp.f64 	%fd1068, %fd1067, %fd1065, %p276;
	selp.f64 	%fd1554, %fd1068, %fd1065, %p303;
	setp.neu.f64 	%p304, %fd261, 0d0000000000000000;
	@%p304 bra 	$L__BB0_153;
	selp.b32 	%r431, %r32, 0, %p276;
	setp.lt.s32 	%p306, %r400, 0;
	or.b32  	%r432, %r431, 2146435072;
	selp.b32 	%r433, %r432, %r431, %p306;
	mov.b32 	%r434, 0;
	mov.b64 	%fd1554, {%r434, %r433};
$L__BB0_153:
	add.f64 	%fd1069, %fd261, 0d4000000000000000;
	{
	.reg .b32 %temp; 
	mov.b64 	{%temp, %r435}, %fd1069;
	}
	and.b32  	%r436, %r435, 2146435072;
	setp.ne.s32 	%p307, %r436, 2146435072;
	@%p307 bra 	$L__BB0_158;
	setp.num.f64 	%p308, %fd261, %fd261;
	@%p308 bra 	$L__BB0_156;
	mov.f64 	%fd1070, 0d4000000000000000;
	add.rn.f64 	%fd1554, %fd261, %fd1070;
	bra.uni 	$L__BB0_158;
$L__BB0_156:
	setp.neu.f64 	%p309, %fd262, 0d7FF0000000000000;
	@%p309 bra 	$L__BB0_158;
	setp.lt.s32 	%p312, %r400, 0;
	selp.b32 	%r438, 0, 2146435072, %p312;
	and.b32  	%r439, %r400, 2147483647;
	setp.ne.s32 	%p313, %r439, 1071644672;
	or.b32  	%r440, %r438, -2147483648;
	selp.b32 	%r441, %r440, %r438, %p313;
	selp.b32 	%r442, %r441, %r438, %p276;
	selp.b32 	%r443, %r442, %r438, %p303;
	mov.b32 	%r444, 0;
	mov.b64 	%fd1554, {%r444, %r443};
$L__BB0_158:
	setp.eq.f64 	%p315, %fd261, 0d3FF0000000000000;
	mul.f64 	%fd1071, %fd1554, 0d3FF1555555555555;
	selp.f64 	%fd269, 0d3FF1555555555555, %fd1071, %p315;
	sub.f64 	%fd270, %fd228, %fd230;
	{
	.reg .b32 %temp; 
	mov.b64 	{%temp, %r33}, %fd270;
	}
	abs.f64 	%fd271, %fd270;
	{ // callseq 21, 0
	.param .b64 param0;
	st.param.f64 	[param0], %fd271;
	.param .b64 param1;
	st.param.f64 	[param1], 0d4000000000000000;
	.param .b64 retval0;
	call.uni (retval0), 
	__internal_accurate_pow, 
	(
	param0, 
	param1
	);
	ld.param.f64 	%fd1072, [retval0];
	} // callseq 21
	setp.lt.s32 	%p316, %r33, 0;
	neg.f64 	%fd1074, %fd1072;
	selp.f64 	%fd1075, %fd1074, %fd1072, %p276;
	selp.f64 	%fd1556, %fd1075, %fd1072, %p316;
	setp.neu.f64 	%p317, %fd270, 0d0000000000000000;
	@%p317 bra 	$L__BB0_160;
	selp.b32 	%r446, %r33, 0, %p276;
	setp.lt.s32 	%p319, %r400, 0;
	or.b32  	%r447, %r446, 2146435072;
	selp.b32 	%r448, %r447, %r446, %p319;
	mov.b32 	%r449, 0;
	mov.b64 	%fd1556, {%r449, %r448};
$L__BB0_160:
	add.f64 	%fd1076, %fd270, 0d4000000000000000;
	{
	.reg .b32 %temp; 
	mov.b64 	{%temp, %r450}, %fd1076;
	}
	and.b32  	%r451, %r450, 2146435072;
	setp.ne.s32 	%p320, %r451, 2146435072;
	@%p320 bra 	$L__BB0_165;
	setp.num.f64 	%p321, %fd270, %fd270;
	@%p321 bra 	$L__BB0_163;
	mov.f64 	%fd1077, 0d4000000000000000;
	add.rn.f64 	%fd1556, %fd270, %fd1077;
	bra.uni 	$L__BB0_165;
$L__BB0_163:
	setp.neu.f64 	%p322, %fd271, 0d7FF0000000000000;
	@%p322 bra 	$L__BB0_165;
	setp.lt.s32 	%p325, %r400, 0;
	selp.b32 	%r453, 0, 2146435072, %p325;
	and.b32  	%r454, %r400, 2147483647;
	setp.ne.s32 	%p326, %r454, 1071644672;
	or.b32  	%r455, %r453, -2147483648;
	selp.b32 	%r456, %r455, %r453, %p326;
	selp.b32 	%r457, %r456, %r453, %p276;
	selp.b32 	%r458, %r457, %r453, %p316;
	mov.b32 	%r459, 0;
	mov.b64 	%fd1556, {%r459, %r458};
$L__BB0_165:
	setp.eq.f64 	%p328, %fd270, 0d3FF0000000000000;
	mul.f64 	%fd1078, %fd1556, 0d3FD0000000000000;
	selp.f64 	%fd1079, 0d3FD0000000000000, %fd1078, %p328;
	add.f64 	%fd278, %fd269, %fd1079;
	add.f64 	%fd279, %fd230, %fd230;
	sub.f64 	%fd1080, %fd229, %fd279;
	add.f64 	%fd280, %fd231, %fd1080;
	{
	.reg .b32 %temp; 
	mov.b64 	{%temp, %r34}, %fd280;
	}
	abs.f64 	%fd281, %fd280;
	{ // callseq 22, 0
	.param .b64 param0;
	st.param.f64 	[param0], %fd281;
	.param .b64 param1;
	st.param.f64 	[param1], 0d4000000000000000;
	.param .b64 retval0;
	call.uni (retval0), 
	__internal_accurate_pow, 
	(
	param0, 
	param1
	);
	ld.param.f64 	%fd1081, [retval0];
	} // callseq 22
	setp.lt.s32 	%p329, %r34, 0;
	neg.f64 	%fd1083, %fd1081;
	selp.f64 	%fd1084, %fd1083, %fd1081, %p276;
	selp.f64 	%fd1558, %fd1084, %fd1081, %p329;
	setp.neu.f64 	%p330, %fd280, 0d0000000000000000;
	@%p330 bra 	$L__BB0_167;
	selp.b32 	%r461, %r34, 0, %p276;
	setp.lt.s32 	%p332, %r400, 0;
	or.b32  	%r462, %r461, 2146435072;
	selp.b32 	%r463, %r462, %r461, %p332;
	mov.b32 	%r464, 0;
	mov.b64 	%fd1558, {%r464, %r463};
$L__BB0_167:
	add.f64 	%fd1085, %fd280, 0d4000000000000000;
	{
	.reg .b32 %temp; 
	mov.b64 	{%temp, %r465}, %fd1085;
	}
	and.b32  	%r466, %r465, 2146435072;
	setp.ne.s32 	%p333, %r466, 2146435072;
	@%p333 bra 	$L__BB0_172;
	setp.num.f64 	%p334, %fd280, %fd280;
	@%p334 bra 	$L__BB0_170;
	mov.f64 	%fd1086, 0d4000000000000000;
	add.rn.f64 	%fd1558, %fd280, %fd1086;
	bra.uni 	$L__BB0_172;
$L__BB0_170:
	setp.neu.f64 	%p335, %fd281, 0d7FF0000000000000;
	@%p335 bra 	$L__BB0_172;
	setp.lt.s32 	%p338, %r400, 0;
	selp.b32 	%r468, 0, 2146435072, %p338;
	and.b32  	%r469, %r400, 2147483647;
	setp.ne.s32 	%p339, %r469, 1071644672;
	or.b32  	%r470, %r468, -2147483648;
	selp.b32 	%r471, %r470, %r468, %p339;
	selp.b32 	%r472, %r471, %r468, %p276;
	selp.b32 	%r473, %r472, %r468, %p329;
	mov.b32 	%r474, 0;
	mov.b64 	%fd1558, {%r474, %r473};
$L__BB0_172:
	setp.eq.f64 	%p341, %fd280, 0d3FF0000000000000;
	mul.f64 	%fd1087, %fd1558, 0d3FF1555555555555;
	selp.f64 	%fd288, 0d3FF1555555555555, %fd1087, %p341;
	fma.rn.f64 	%fd1088, %fd230, 0dC010000000000000, %fd250;
	add.f64 	%fd289, %fd231, %fd1088;
	{
	.reg .b32 %temp; 
	mov.b64 	{%temp, %r35}, %fd289;
	}
	abs.f64 	%fd290, %fd289;
	{ // callseq 23, 0
	.param .b64 param0;
	st.param.f64 	[param0], %fd290;
	.param .b64 param1;
	st.param.f64 	[param1], 0d4000000000000000;
	.param .b64 retval0;
	call.uni (retval0), 
	__internal_accurate_pow, 
	(
	param0, 
	param1
	);
	ld.param.f64 	%fd1089, [retval0];
	} // callseq 23
	setp.lt.s32 	%p342, %r35, 0;
	neg.f64 	%fd1091, %fd1089;
	selp.f64 	%fd1092, %fd1091, %fd1089, %p276;
	selp.f64 	%fd1560, %fd1092, %fd1089, %p342;
	setp.neu.f64 	%p343, %fd289, 0d0000000000000000;
	@%p343 bra 	$L__BB0_174;
	selp.b32 	%r476, %r35, 0, %p276;
	setp.lt.s32 	%p345, %r400, 0;
	or.b32  	%r477, %r476, 2146435072;
	selp.b32 	%r478, %r477, %r476, %p345;
	mov.b32 	%r479, 0;
	mov.b64 	%fd1560, {%r479, %r478};
$L__BB0_174:
	add.f64 	%fd1093, %fd289, 0d4000000000000000;
	{
	.reg .b32 %temp; 
	mov.b64 	{%temp, %r480}, %fd1093;
	}
	and.b32  	%r481, %r480, 2146435072;
	setp.ne.s32 	%p346, %r481, 2146435072;
	@%p346 bra 	$L__BB0_179;
	setp.num.f64 	%p347, %fd289, %fd289;
	@%p347 bra 	$L__BB0_177;
	mov.f64 	%fd1094, 0d4000000000000000;
	add.rn.f64 	%fd1560, %fd289, %fd1094;
	bra.uni 	$L__BB0_179;
$L__BB0_177:
	setp.neu.f64 	%p348, %fd290, 0d7FF0000000000000;
	@%p348 bra 	$L__BB0_179;
	setp.lt.s32 	%p351, %r400, 0;
	selp.b32 	%r483, 0, 2146435072, %p351;
	and.b32  	%r484, %r400, 2147483647;
	setp.ne.s32 	%p352, %r484, 1071644672;
	or.b32  	%r485, %r483, -2147483648;
	selp.b32 	%r486, %r485, %r483, %p352;
	selp.b32 	%r487, %r486, %r483, %p276;
	selp.b32 	%r488, %r487, %r483, %p342;
	mov.b32 	%r489, 0;
	mov.b64 	%fd1560, {%r489, %r488};
$L__BB0_179:
	setp.eq.f64 	%p354, %fd289, 0d3FF0000000000000;
	mul.f64 	%fd1095, %fd1560, 0d3FD0000000000000;
	selp.f64 	%fd1096, 0d3FD0000000000000, %fd1095, %p354;
	add.f64 	%fd297, %fd288, %fd1096;
	add.f64 	%fd298, %fd259, 0d3EB0C6F7A0B5ED8D;
	{
	.reg .b32 %temp; 
	mov.b64 	{%temp, %r36}, %fd298;
	}
	abs.f64 	%fd299, %fd298;
	{ // callseq 24, 0
	.param .b64 param0;
	st.param.f64 	[param0], %fd299;
	.param .b64 param1;
	st.param.f64 	[param1], 0d4000000000000000;
	.param .b64 retval0;
	call.uni (retval0), 
	__internal_accurate_pow, 
	(
	param0, 
	param1
	);
	ld.param.f64 	%fd1097, [retval0];
	} // callseq 24
	setp.lt.s32 	%p355, %r36, 0;
	neg.f64 	%fd1099, %fd1097;
	selp.f64 	%fd1100, %fd1099, %fd1097, %p276;
	selp.f64 	%fd1562, %fd1100, %fd1097, %p355;
	setp.neu.f64 	%p356, %fd298, 0d0000000000000000;
	@%p356 bra 	$L__BB0_181;
	selp.b32 	%r491, %r36, 0, %p276;
	setp.lt.s32 	%p358, %r400, 0;
	or.b32  	%r492, %r491, 2146435072;
	selp.b32 	%r493, %r492, %r491, %p358;
	mov.b32 	%r494, 0;
	mov.b64 	%fd1562, {%r494, %r493};
$L__BB0_181:
	add.f64 	%fd1101, %fd298, 0d4000000000000000;
	{
	.reg .b32 %temp; 
	mov.b64 	{%temp, %r495}, %fd1101;
	}
	and.b32  	%r496, %r495, 2146435072;
	setp.ne.s32 	%p359, %r496, 2146435072;
	@%p359 bra 	$L__BB0_186;
	setp.num.f64 	%p360, %fd298, %fd298;
	@%p360 bra 	$L__BB0_184;
	mov.f64 	%fd1102, 0d4000000000000000;
	add.rn.f64 	%fd1562, %fd298, %fd1102;
	bra.uni 	$L__BB0_186;
$L__BB0_184:
	setp.neu.f64 	%p361, %fd299, 0d7FF0000000000000;
	@%p361 bra 	$L__BB0_186;
	setp.lt.s32 	%p364, %r400, 0;
	selp.b32 	%r498, 0, 2146435072, %p364;
	and.b32  	%r499, %r400, 2147483647;
	setp.ne.s32 	%p365, %r499, 1071644672;
	or.b32  	%r500, %r498, -2147483648;
	selp.b32 	%r501, %r500, %r498, %p365;
	selp.b32 	%r502, %r501, %r498, %p276;
	selp.b32 	%r503, %r502, %r498, %p355;
	mov.b32 	%r504, 0;
	mov.b64 	%fd1562, {%r504, %r503};
$L__BB0_186:
	setp.eq.f64 	%p367, %fd298, 0d3FF0000000000000;
	mov.f64 	%fd1103, 0d3FB999999999999A;
	div.rn.f64 	%fd1104, %fd1103, %fd1562;
	selp.f64 	%fd306, 0d3FB999999999999A, %fd1104, %p367;
	add.f64 	%fd307, %fd278, 0d3EB0C6F7A0B5ED8D;
	{
	.reg .b32 %temp; 
	mov.b64 	{%temp, %r37}, %fd307;
	}
	abs.f64 	%fd308, %fd307;
	{ // callseq 25, 0
	.param .b64 param0;
	st.param.f64 	[param0], %fd308;
	.param .b64 param1;
	st.param.f64 	[param1], 0d4000000000000000;
	.param .b64 retval0;
	call.uni (retval0), 
	__internal_accurate_pow, 
	(
	param0, 
	param1
	);
	ld.param.f64 	%fd1105, [retval0];
	} // callseq 25
	setp.lt.s32 	%p368, %r37, 0;
	neg.f64 	%fd1107, %fd1105;
	selp.f64 	%fd1108, %fd1107, %fd1105, %p276;
	selp.f64 	%fd1564, %fd1108, %fd1105, %p368;
	setp.neu.f64 	%p369, %fd307, 0d0000000000000000;
	@%p369 bra 	$L__BB0_188;
	selp.b32 	%r506, %r37, 0, %p276;
	setp.lt.s32 	%p371, %r400, 0;
	or.b32  	%r507, %r506, 2146435072;
	selp.b32 	%r508, %r507, %r506, %p371;
	mov.b32 	%r509, 0;
	mov.b64 	%fd1564, {%r509, %r508};
$L__BB0_188:
	add.f64 	%fd1109, %fd307, 0d4000000000000000;
	{
	.reg .b32 %temp; 
	mov.b64 	{%temp, %r510}, %fd1109;
	}
	and.b32  	%r511, %r510, 2146435072;
	setp.ne.s32 	%p372, %r511, 2146435072;
	@%p372 bra 	$L__BB0_193;
	setp.num.f64 	%p373, %fd307, %fd307;
	@%p373 bra 	$L__BB0_191;
	mov.f64 	%fd1110, 0d4000000000000000;
	add.rn.f64 	%fd1564, %fd307, %fd1110;
	bra.uni 	$L__BB0_193;
$L__BB0_191:
	setp.neu.f64 	%p374, %fd308, 0d7FF0000000000000;
	@%p374 bra 	$L__BB0_193;
	setp.lt.s32 	%p377, %r400, 0;
	selp.b32 	%r513, 0, 2146435072, %p377;
	and.b32  	%r514, %r400, 2147483647;
	setp.ne.s32 	%p378, %r514, 1071644672;
	or.b32  	%r515, %r513, -2147483648;
	selp.b32 	%r516, %r515, %r513, %p378;
	selp.b32 	%r517, %r516, %r513, %p276;
	selp.b32 	%r518, %r517, %r513, %p368;
	mov.b32 	%r519, 0;
	mov.b64 	%fd1564, {%r519, %r518};
$L__BB0_193:
	setp.eq.f64 	%p380, %fd307, 0d3FF0000000000000;
	mov.f64 	%fd1111, 0d3FE3333333333333;
	div.rn.f64 	%fd1112, %fd1111, %fd1564;
	selp.f64 	%fd315, 0d3FE3333333333333, %fd1112, %p380;
	add.f64 	%fd316, %fd297, 0d3EB0C6F7A0B5ED8D;
	{
	.reg .b32 %temp; 
	mov.b64 	{%temp, %r38}, %fd316;
	}
	abs.f64 	%fd317, %fd316;
	{ // callseq 26, 0
	.param .b64 param0;
	st.param.f64 	[param0], %fd317;
	.param .b64 param1;
	st.param.f64 	[param1], 0d4000000000000000;
	.param .b64 retval0;
	call.uni (retval0), 
	__internal_accurate_pow, 
	(
	param0, 
	param1
	);
	ld.param.f64 	%fd1113, [retval0];
	} // callseq 26
	setp.lt.s32 	%p381, %r38, 0;
	neg.f64 	%fd1115, %fd1113;
	selp.f64 	%fd1116, %fd1115, %fd1113, %p276;
	selp.f64 	%fd1566, %fd1116, %fd1113, %p381;
	setp.neu.f64 	%p382, %fd316, 0d0000000000000000;
	@%p382 bra 	$L__BB0_195;
	selp.b32 	%r521, %r38, 0, %p276;
	setp.lt.s32 	%p384, %r400, 0;
	or.b32  	%r522, %r521, 2146435072;
	selp.b32 	%r523, %r522, %r521, %p384;
	mov.b32 	%r524, 0;
	mov.b64 	%fd1566, {%r524, %r523};
$L__BB0_195:
	add.f64 	%fd1117, %fd316, 0d4000000000000000;
	{
	.reg .b32 %temp; 
	mov.b64 	{%temp, %r525}, %fd1117;
	}
	and.b32  	%r526, %r525, 2146435072;
	setp.ne.s32 	%p385, %r526, 2146435072;
	@%p385 bra 	$L__BB0_200;
	setp.num.f64 	%p386, %fd316, %fd316;
	@%p386 bra 	$L__BB0_198;
	mov.f64 	%fd1118, 0d4000000000000000;
	add.rn.f64 	%fd1566, %fd316, %fd1118;
	bra.uni 	$L__BB0_200;
$L__BB0_198:
	setp.neu.f64 	%p387, %fd317, 0d7FF0000000000000;
	@%p387 bra 	$L__BB0_200;
	setp.lt.s32 	%p390, %r400, 0;
	selp.b32 	%r528, 0, 2146435072, %p390;
	and.b32  	%r529, %r400, 2147483647;
	setp.ne.s32 	%p391, %r529, 1071644672;
	or.b32  	%r530, %r528, -2147483648;
	selp.b32 	%r531, %r530, %r528, %p391;
	selp.b32 	%r532, %r531, %r528, %p276;
	selp.b32 	%r533, %r532, %r528, %p381;
	mov.b32 	%r534, 0;
	mov.b64 	%fd1566, {%r534, %r533};
$L__BB0_200:
	mul.f64 	%fd1119, %fd231, 0d3FC5555555555555;
	setp.eq.f64 	%p393, %fd316, 0d3FF0000000000000;
	mov.f64 	%fd1120, 0d3FD3333333333333;
	div.rn.f64 	%fd1121, %fd1120, %fd1566;
	selp.f64 	%fd1122, 0d3FD3333333333333, %fd1121, %p393;
	add.f64 	%fd1123, %fd306, %fd315;
	add.f64 	%fd1124, %fd1123, %fd1122;
	div.rn.f64 	%fd1125, %fd306, %fd1124;
	div.rn.f64 	%fd1126, %fd315, %fd1124;
	div.rn.f64 	%fd1127, %fd1122, %fd1124;
	mul.f64 	%fd1128, %fd237, %fd1126;
	fma.rn.f64 	%fd1129, %fd233, %fd1125, %fd1128;
	sub.f64 	%fd1130, %fd240, %fd1119;
	fma.rn.f64 	%fd1597, %fd1130, %fd1127, %fd1129;
	mul.f64 	%fd1131, %fd231, 0dBFF2AAAAAAAAAAAB;
	fma.rn.f64 	%fd1132, %fd232, 0d3FD5555555555555, %fd1131;
	fma.rn.f64 	%fd325, %fd230, 0d3FFD555555555555, %fd1132;
	sub.f64 	%fd1133, %fd239, %fd1119;
	add.f64 	%fd326, %fd238, %fd1133;
	add.f64 	%fd1134, %fd235, %fd236;
	sub.f64 	%fd327, %fd1134, %fd234;
	add.f64 	%fd1135, %fd231, %fd231;
	sub.f64 	%fd1136, %fd232, %fd1135;
	add.f64 	%fd328, %fd230, %fd1136;
	{
	.reg .b32 %temp; 
	mov.b64 	{%temp, %r39}, %fd328;
	}
	abs.f64 	%fd329, %fd328;
	{ // callseq 27, 0
	.param .b64 param0;
	st.param.f64 	[param0], %fd329;
	.param .b64 param1;
	st.param.f64 	[param1], 0d4000000000000000;
	.param .b64 retval0;
	call.uni (retval0), 
	__internal_accurate_pow, 
	(
	param0, 
	param1
	);
	ld.param.f64 	%fd1137, [retval0];
	} // callseq 27
	setp.lt.s32 	%p394, %r39, 0;
	neg.f64 	%fd1139, %fd1137;
	selp.f64 	%fd1140, %fd1139, %fd1137, %p276;
	selp.f64 	%fd1568, %fd1140, %fd1137, %p394;
	setp.neu.f64 	%p395, %fd328, 0d0000000000000000;
	@%p395 bra 	$L__BB0_202;
	selp.b32 	%r536, %r39, 0, %p276;
	setp.lt.s32 	%p397, %r400, 0;
	or.b32  	%r537, %r536, 2146435072;
	selp.b32 	%r538, %r537, %r536, %p397;
	mov.b32 	%r539, 0;
	mov.b64 	%fd1568, {%r539, %r538};
$L__BB0_202:
	add.f64 	%fd1141, %fd328, 0d4000000000000000;
	{
	.reg .b32 %temp; 
	mov.b64 	{%temp, %r540}, %fd1141;
	}
	and.b32  	%r541, %r540, 2146435072;
	setp.ne.s32 	%p398, %r541, 2146435072;
	@%p398 bra 	$L__BB0_207;
	setp.num.f64 	%p399, %fd328, %fd328;
	@%p399 bra 	$L__BB0_205;
	mov.f64 	%fd1142, 0d4000000000000000;
	add.rn.f64 	%fd1568, %fd328, %fd1142;
	bra.uni 	$L__BB0_207;
$L__BB0_205:
	setp.neu.f64 	%p400, %fd329, 0d7FF0000000000000;
	@%p400 bra 	$L__BB0_207;
	setp.lt.s32 	%p403, %r400, 0;
	selp.b32 	%r543, 0, 2146435072, %p403;
	and.b32  	%r544, %r400, 2147483647;
	setp.ne.s32 	%p404, %r544, 1071644672;
	or.b32  	%r545, %r543, -2147483648;
	selp.b32 	%r546, %r545, %r543, %p404;
	selp.b32 	%r547, %r546, %r543, %p276;
	selp.b32 	%r548, %r547, %r543, %p394;
	mov.b32 	%r549, 0;
	mov.b64 	%fd1568, {%r549, %r548};
$L__BB0_207:
	setp.eq.f64 	%p406, %fd328, 0d3FF0000000000000;
	mul.f64 	%fd1143, %fd1568, 0d3FF1555555555555;
	selp.f64 	%fd336, 0d3FF1555555555555, %fd1143, %p406;
	fma.rn.f64 	%fd1144, %fd231, 0dC010000000000000, %fd232;
	mul.f64 	%fd337, %fd230, 0d4008000000000000;
	add.f64 	%fd338, %fd337, %fd1144;
	{
	.reg .b32 %temp; 
	mov.b64 	{%temp, %r40}, %fd338;
	}
	abs.f64 	%fd339, %fd338;
	{ // callseq 28, 0
	.param .b64 param0;
	st.param.f64 	[param0], %fd339;
	.param .b64 param1;
	st.param.f64 	[param1], 0d4000000000000000;
	.param .b64 retval0;
	call.uni (retval0), 
	__internal_accurate_pow, 
	(
	param0, 
	param1
	);
	ld.param.f64 	%fd1145, [retval0];
	} // callseq 28
	setp.lt.s32 	%p407, %r40, 0;
	neg.f64 	%fd1147, %fd1145;
	selp.f64 	%fd1148, %fd1147, %fd1145, %p276;
	selp.f64 	%fd1570, %fd1148, %fd1145, %p407;
	setp.neu.f64 	%p408, %fd338, 0d0000000000000000;
	@%p408 bra 	$L__BB0_209;
	selp.b32 	%r551, %r40, 0, %p276;
	setp.lt.s32 	%p410, %r400, 0;
	or.b32  	%r552, %r551, 2146435072;
	selp.b32 	%r553, %r552, %r551, %p410;
	mov.b32 	%r554, 0;
	mov.b64 	%fd1570, {%r554, %r553};
$L__BB0_209:
	add.f64 	%fd1149, %fd338, 0d4000000000000000;
	{
	.reg .b32 %temp; 
	mov.b64 	{%temp, %r555}, %fd1149;
	}
	and.b32  	%r556, %r555, 2146435072;
	setp.ne.s32 	%p411, %r556, 2146435072;
	@%p411 bra 	$L__BB0_214;
	setp.num.f64 	%p412, %fd338, %fd338;
	@%p412 bra 	$L__BB0_212;
	mov.f64 	%fd1150, 0d4000000000000000;
	add.rn.f64 	%fd1570, %fd338, %fd1150;
	bra.uni 	$L__BB0_214;
$L__BB0_212:
	setp.neu.f64 	%p413, %fd339, 0d7FF0000000000000;
	@%p413 bra 	$L__BB0_214;
	setp.lt.s32 	%p416, %r400, 0;
	selp.b32 	%r558, 0, 2146435072, %p416;
	and.b32  	%r559, %r400, 2147483647;
	setp.ne.s32 	%p417, %r559, 1071644672;
	or.b32  	%r560, %r558, -2147483648;
	selp.b32 	%r561, %r560, %r558, %p417;
	selp.b32 	%r562, %r561, %r558, %p276;
	selp.b32 	%r563, %r562, %r558, %p407;
	mov.b32 	%r564, 0;
	mov.b64 	%fd1570, {%r564, %r563};
$L__BB0_214:
	setp.eq.f64 	%p419, %fd338, 0d3FF0000000000000;
	mul.f64 	%fd1151, %fd1570, 0d3FD0000000000000;
	selp.f64 	%fd1152, 0d3FD0000000000000, %fd1151, %p419;
	add.f64 	%fd346, %fd336, %fd1152;
	sub.f64 	%fd1153, %fd231, %fd279;
	add.f64 	%fd347, %fd229, %fd1153;
	{
	.reg .b32 %temp; 
	mov.b64 	{%temp, %r41}, %fd347;
	}
	abs.f64 	%fd348, %fd347;
	{ // callseq 29, 0
	.param .b64 param0;
	st.param.f64 	[param0], %fd348;
	.param .b64 param1;
	st.param.f64 	[param1], 0d4000000000000000;
	.param .b64 retval0;
	call.uni (retval0), 
	__internal_accurate_pow, 
	(
	param0, 
	param1
	);
	ld.param.f64 	%fd1154, [retval0];
	} // callseq 29
	setp.lt.s32 	%p420, %r41, 0;
	neg.f64 	%fd1156, %fd1154;
	selp.f64 	%fd1157, %fd1156, %fd1154, %p276;
	selp.f64 	%fd1572, %fd1157, %fd1154, %p420;
	setp.neu.f64 	%p421, %fd347, 0d0000000000000000;
	@%p421 bra 	$L__BB0_216;
	selp.b32 	%r566, %r41, 0, %p276;
	setp.lt.s32 	%p423, %r400, 0;
	or.b32  	%r567, %r566, 2146435072;
	selp.b32 	%r568, %r567, %r566, %p423;
	mov.b32 	%r569, 0;
	mov.b64 	%fd1572, {%r569, %r568};
$L__BB0_216:
	add.f64 	%fd1158, %fd347, 0d4000000000000000;
	{
	.reg .b32 %temp; 
	mov.b64 	{%temp, %r570}, %fd1158;
	}
	and.b32  	%r571, %r570, 2146435072;
	setp.ne.s32 	%p424, %r571, 2146435072;
	@%p424 bra 	$L__BB0_221;
	setp.num.f64 	%p425, %fd347, %fd347;
	@%p425 bra 	$L__BB0_219;
	mov.f64 	%fd1159, 0d4000000000000000;
	add.rn.f64 	%fd1572, %fd347, %fd1159;
	bra.uni 	$L__BB0_221;
$L__BB0_219:
	setp.neu.f64 	%p426, %fd348, 0d7FF0000000000000;
	@%p426 bra 	$L__BB0_221;
	setp.lt.s32 	%p429, %r400, 0;
	selp.b32 	%r573, 0, 2146435072, %p429;
	and.b32  	%r574, %r400, 2147483647;
	setp.ne.s32 	%p430, %r574, 1071644672;
	or.b32  	%r575, %r573, -2147483648;
	selp.b32 	%r576, %r575, %r573, %p430;
	selp.b32 	%r577, %r576, %r573, %p276;
	selp.b32 	%r578, %r577, %r573, %p420;
	mov.b32 	%r579, 0;
	mov.b64 	%fd1572, {%r579, %r578};
$L__BB0_221:
	setp.eq.f64 	%p432, %fd347, 0d3FF0000000000000;
	mul.f64 	%fd1160, %fd1572, 0d3FF1555555555555;
	selp.f64 	%fd355, 0d3FF1555555555555, %fd1160, %p432;
	sub.f64 	%fd356, %fd231, %fd229;
	{
	.reg .b32 %temp; 
	mov.b64 	{%temp, %r42}, %fd356;
	}
	abs.f64 	%fd357, %fd356;
	{ // callseq 30, 0
	.param .b64 param0;
	st.param.f64 	[param0], %fd357;
	.param .b64 param1;
	st.param.f64 	[param1], 0d4000000000000000;
	.param .b64 retval0;
	call.uni (retval0), 
	__internal_accurate_pow, 
	(
	param0, 
	param1
	);
	ld.param.f64 	%fd1161, [retval0];
	} // callseq 30
	setp.lt.s32 	%p433, %r42, 0;
	neg.f64 	%fd1163, %fd1161;
	selp.f64 	%fd1164, %fd1163, %fd1161, %p276;
	selp.f64 	%fd1574, %fd1164, %fd1161, %p433;
	setp.neu.f64 	%p434, %fd356, 0d0000000000000000;
	@%p434 bra 	$L__BB0_223;
	selp.b32 	%r581, %r42, 0, %p276;
	setp.lt.s32 	%p436, %r400, 0;
	or.b32  	%r582, %r581, 2146435072;
	selp.b32 	%r583, %r582, %r581, %p436;
	mov.b32 	%r584, 0;
	mov.b64 	%fd1574, {%r584, %r583};
$L__BB0_223:
	add.f64 	%fd1165, %fd356, 0d4000000000000000;
	{
	.reg .b32 %temp; 
	mov.b64 	{%temp, %r585}, %fd1165;
	}
	and.b32  	%r586, %r585, 2146435072;
	setp.ne.s32 	%p437, %r586, 2146435072;
	@%p437 bra 	$L__BB0_228;
	setp.num.f64 	%p438, %fd356, %fd356;
	@%p438 bra 	$L__BB0_226;
	mov.f64 	%fd1166, 0d4000000000000000;
	add.rn.f64 	%fd1574, %fd356, %fd1166;
	bra.uni 	$L__BB0_228;
$L__BB0_226:
	setp.neu.f64 	%p439, %fd357, 0d7FF0000000000000;
	@%p439 bra 	$L__BB0_228;
	setp.lt.s32 	%p442, %r400, 0;
	selp.b32 	%r588, 0, 2146435072, %p442;
	and.b32  	%r589, %r400, 2147483647;
	setp.ne.s32 	%p443, %r589, 1071644672;
	or.b32  	%r590, %r588, -2147483648;
	selp.b32 	%r591, %r590, %r588, %p443;
	selp.b32 	%r592, %r591, %r588, %p276;
	selp.b32 	%r593, %r592, %r588, %p433;
	mov.b32 	%r594, 0;
	mov.b64 	%fd1574, {%r594, %r593};
$L__BB0_228:
	setp.eq.f64 	%p445, %fd356, 0d3FF0000000000000;
	mul.f64 	%fd1167, %fd1574, 0d3FD0000000000000;
	selp.f64 	%fd1168, 0d3FD0000000000000, %fd1167, %p445;
	add.f64 	%fd364, %fd355, %fd1168;
	sub.f64 	%fd1169, %fd230, %fd260;
	add.f64 	%fd365, %fd228, %fd1169;
	{
	.reg .b32 %temp; 
	mov.b64 	{%temp, %r43}, %fd365;
	}
	abs.f64 	%fd366, %fd365;
	{ // callseq 31, 0
	.param .b64 param0;
	st.param.f64 	[param0], %fd366;
	.param .b64 param1;
	st.param.f64 	[param1], 0d4000000000000000;
	.param .b64 retval0;
	call.uni (retval0), 
	__internal_accurate_pow, 
	(
	param0, 
	param1
	);
	ld.param.f64 	%fd1170, [retval0];
	} // callseq 31
	setp.lt.s32 	%p446, %r43, 0;
	neg.f64 	%fd1172, %fd1170;
	selp.f64 	%fd1173, %fd1172, %fd1170, %p276;
	selp.f64 	%fd1576, %fd1173, %fd1170, %p446;
	setp.neu.f64 	%p447, %fd365, 0d0000000000000000;
	@%p447 bra 	$L__BB0_230;
	setp.eq.s32 	%p448, %r30, 1062207488;
	selp.b32 	%r596, %r43, 0, %p448;
	setp.lt.s32 	%p449, %r400, 0;
	or.b32  	%r597, %r596, 2146435072;
	selp.b32 	%r598, %r597, %r596, %p449;
	mov.b32 	%r599, 0;
	mov.b64 	%fd1576, {%r599, %r598};
$L__BB0_230:
	add.f64 	%fd1174, %fd365, 0d4000000000000000;
	{
	.reg .b32 %temp; 
	mov.b64 	{%temp, %r600}, %fd1174;
	}
	and.b32  	%r601, %r600, 2146435072;
	setp.ne.s32 	%p450, %r601, 2146435072;
	@%p450 bra 	$L__BB0_235;
	setp.num.f64 	%p451, %fd365, %fd365;
	@%p451 bra 	$L__BB0_233;
	mov.f64 	%fd1175, 0d4000000000000000;
	add.rn.f64 	%fd1576, %fd365, %fd1175;
	bra.uni 	$L__BB0_235;
$L__BB0_233:
	setp.neu.f64 	%p452, %fd366, 0d7FF0000000000000;
	@%p452 bra 	$L__BB0_235;
	setp.lt.s32 	%p453, %r43, 0;
	setp.eq.s32 	%p454, %r30, 1062207488;
	setp.lt.s32 	%p455, %r400, 0;
	selp.b32 	%r603, 0, 2146435072, %p455;
	and.b32  	%r604, %r400, 2147483647;
	setp.ne.s32 	%p456, %r604, 1071644672;
	or.b32  	%r605, %r603, -2147483648;
	selp.b32 	%r606, %r605, %r603, %p456;
	selp.b32 	%r607, %r606, %r603, %p454;
	selp.b32 	%r608, %r607, %r603, %p453;
	mov.b32 	%r609, 0;
	mov.b64 	%fd1576, {%r609, %r608};
$L__BB0_235:
	setp.eq.s32 	%p457, %r30, 1062207488;
	setp.eq.f64 	%p458, %fd365, 0d3FF0000000000000;
	mul.f64 	%fd1176, %fd1576, 0d3FF1555555555555;
	selp.f64 	%fd373, 0d3FF1555555555555, %fd1176, %p458;
	fma.rn.f64 	%fd1177, %fd229, 0dC010000000000000, %fd337;
	add.f64 	%fd374, %fd228, %fd1177;
	{
	.reg .b32 %temp; 
	mov.b64 	{%temp, %r44}, %fd374;
	}
	abs.f64 	%fd375, %fd374;
	{ // callseq 32, 0
	.param .b64 param0;
	st.param.f64 	[param0], %fd375;
	.param .b64 param1;
	st.param.f64 	[param1], 0d4000000000000000;
	.param .b64 retval0;
	call.uni (retval0), 
	__internal_accurate_pow, 
	(
	param0, 
	param1
	);
	ld.param.f64 	%fd1178, [retval0];
	} // callseq 32
	setp.lt.s32 	%p459, %r44, 0;
	neg.f64 	%fd1180, %fd1178;
	selp.f64 	%fd1181, %fd1180, %fd1178, %p457;
	selp.f64 	%fd1578, %fd1181, %fd1178, %p459;
	setp.neu.f64 	%p460, %fd374, 0d0000000000000000;
	@%p460 bra 	$L__BB0_237;
	setp.eq.s32 	%p461, %r30, 1062207488;
	selp.b32 	%r611, %r44, 0, %p461;
	setp.lt.s32 	%p462, %r400, 0;
	or.b32  	%r612, %r611, 2146435072;
	selp.b32 	%r613, %r612, %r611, %p462;
	mov.b32 	%r614, 0;
	mov.b64 	%fd1578, {%r614, %r613};
$L__BB0_237:
	add.f64 	%fd1182, %fd374, 0d4000000000000000;
	{
	.reg .b32 %temp; 
	mov.b64 	{%temp, %r615}, %fd1182;
	}
	and.b32  	%r616, %r615, 2146435072;
	setp.ne.s32 	%p463, %r616, 2146435072;
	@%p463 bra 	$L__BB0_242;
	setp.num.f64 	%p464, %fd374, %fd374;
	@%p464 bra 	$L__BB0_240;
	mov.f64 	%fd1183, 0d4000000000000000;
	add.rn.f64 	%fd1578, %fd374, %fd1183;
	bra.uni 	$L__BB0_242;
$L__BB0_240:
	setp.neu.f64 	%p465, %fd375, 0d7FF0000000000000;
	@%p465 bra 	$L__BB0_242;
	setp.lt.s32 	%p466, %r44, 0;
	setp.eq.s32 	%p467, %r30, 1062207488;
	setp.lt.s32 	%p468, %r400, 0;
	selp.b32 	%r618, 0, 2146435072, %p468;
	and.b32  	%r619, %r400, 2147483647;
	setp.ne.s32 	%p469, %r619, 1071644672;
	or.b32  	%r620, %r618, -2147483648;
	selp.b32 	%r621, %r620, %r618, %p469;
	selp.b32 	%r622, %r621, %r618, %p467;
	selp.b32 	%r623, %r622, %r618, %p466;
	mov.b32 	%r624, 0;
	mov.b64 	%fd1578, {%r624, %r623};
$L__BB0_242:
	setp.eq.s32 	%p470, %r30, 1062207488;
	setp.eq.f64 	%p471, %fd374, 0d3FF0000000000000;
	mul.f64 	%fd1184, %fd1578, 0d3FD0000000000000;
	selp.f64 	%fd1185, 0d3FD0000000000000, %fd1184, %p471;
	add.f64 	%fd382, %fd373, %fd1185;
	add.f64 	%fd383, %fd346, 0d3EB0C6F7A0B5ED8D;
	{
	.reg .b32 %temp; 
	mov.b64 	{%temp, %r45}, %fd383;
	}
	abs.f64 	%fd384, %fd383;
	{ // callseq 33, 0
	.param .b64 param0;
	st.param.f64 	[param0], %fd384;
	.param .b64 param1;
	st.param.f64 	[param1], 0d4000000000000000;
	.param .b64 retval0;
	call.uni (retval0), 
	__internal_accurate_pow, 
	(
	param0, 
	param1
	);
	ld.param.f64 	%fd1186, [retval0];
	} // callseq 33
	setp.lt.s32 	%p472, %r45, 0;
	neg.f64 	%fd1188, %fd1186;
	selp.f64 	%fd1189, %fd1188, %fd1186, %p470;
	selp.f64 	%fd1580, %fd1189, %fd1186, %p472;
	setp.neu.f64 	%p473, %fd383, 0d0000000000000000;
	@%p473 bra 	$L__BB0_244;
	setp.eq.s32 	%p474, %r30, 1062207488;
	selp.b32 	%r626, %r45, 0, %p474;
	setp.lt.s32 	%p475, %r400, 0;
	or.b32  	%r627, %r626, 2146435072;
	selp.b32 	%r628, %r627, %r626, %p475;
	mov.b32 	%r629, 0;
	mov.b64 	%fd1580, {%r629, %r628};
$L__BB0_244:
	add.f64 	%fd1190, %fd383, 0d4000000000000000;
	{
	.reg .b32 %temp; 
	mov.b64 	{%temp, %r630}, %fd1190;
	}
	and.b32  	%r631, %r630, 2146435072;
	setp.ne.s32 	%p476, %r631, 2146435072;
	@%p476 bra 	$L__BB0_249;
	setp.num.f64 	%p477, %fd383, %fd383;
	@%p477 bra 	$L__BB0_247;
	mov.f64 	%fd1191, 0d4000000000000000;
	add.rn.f64 	%fd1580, %fd383, %fd1191;
	bra.uni 	$L__BB0_249;
$L__BB0_247:
	setp.neu.f64 	%p478, %fd384, 0d7FF0000000000000;
	@%p478 bra 	$L__BB0_249;
	setp.lt.s32 	%p479, %r45, 0;
	setp.eq.s32 	%p480, %r30, 1062207488;
	setp.lt.s32 	%p481, %r400, 0;
	selp.b32 	%r633, 0, 2146435072, %p481;
	and.b32  	%r634, %r400, 2147483647;
	setp.ne.s32 	%p482, %r634, 1071644672;
	or.b32  	%r635, %r633, -2147483648;
	selp.b32 	%r636, %r635, %r633, %p482;
	selp.b32 	%r637, %r636, %r633, %p480;
	selp.b32 	%r638, %r637, %r633, %p479;
	mov.b32 	%r639, 0;
	mov.b64 	%fd1580, {%r639, %r638};
$L__BB0_249:
	setp.eq.s32 	%p483, %r30, 1062207488;
	setp.eq.f64 	%p484, %fd383, 0d3FF0000000000000;
	mov.f64 	%fd1192, 0d3FB999999999999A;
	div.rn.f64 	%fd1193, %fd1192, %fd1580;
	selp.f64 	%fd391, 0d3FB999999999999A, %fd1193, %p484;
	add.f64 	%fd392, %fd364, 0d3EB0C6F7A0B5ED8D;
	{
	.reg .b32 %temp; 
	mov.b64 	{%temp, %r46}, %fd392;
	}
	abs.f64 	%fd393, %fd392;
	{ // callseq 34, 0
	.param .b64 param0;
	st.param.f64 	[param0], %fd393;
	.param .b64 param1;
	st.param.f64 	[param1], 0d4000000000000000;
	.param .b64 retval0;
	call.uni (retval0), 
	__internal_accurate_pow, 
	(
	param0, 
	param1
	);
	ld.param.f64 	%fd1194, [retval0];
	} // callseq 34
	setp.lt.s32 	%p485, %r46, 0;
	neg.f64 	%fd1196, %fd1194;
	selp.f64 	%fd1197, %fd1196, %fd1194, %p483;
	selp.f64 	%fd1582, %fd1197, %fd1194, %p485;
	setp.neu.f64 	%p486, %fd392, 0d0000000000000000;
	@%p486 bra 	$L__BB0_251;
	setp.eq.s32 	%p487, %r30, 1062207488;
	selp.b32 	%r641, %r46, 0, %p487;
	setp.lt.s32 	%p488, %r400, 0;
	or.b32  	%r642, %r641, 2146435072;
	selp.b32 	%r643, %r642, %r641, %p488;
	mov.b32 	%r644, 0;
	mov.b64 	%fd1582, {%r644, %r643};
$L__BB0_251:
	add.f64 	%fd1198, %fd392, 0d4000000000000000;
	{
	.reg .b32 %temp; 
	mov.b64 	{%temp, %r645}, %fd1198;
	}
	and.b32  	%r646, %r645, 2146435072;
	setp.ne.s32 	%p489, %r646, 2146435072;
	@%p489 bra 	$L__BB0_256;
	setp.num.f64 	%p490, %fd392, %fd392;
	@%p490 bra 	$L__BB0_254;
	mov.f64 	%fd1199, 0d4000000000000000;
	add.rn.f64 	%fd1582, %fd392, %fd1199;
	bra.uni 	$L__BB0_256;
$L__BB0_254:
	setp.neu.f64 	%p491, %fd393, 0d7FF0000000000000;
	@%p491 bra 	$L__BB0_256;
	setp.lt.s32 	%p492, %r46, 0;
	setp.eq.s32 	%p493, %r30, 1062207488;
	setp.lt.s32 	%p494, %r400, 0;
	selp.b32 	%r648, 0, 2146435072, %p494;
	and.b32  	%r649, %r400, 2147483647;
	setp.ne.s32 	%p495, %r649, 1071644672;
	or.b32  	%r650, %r648, -2147483648;
	selp.b32 	%r651, %r650, %r648, %p495;
	selp.b32 	%r652, %r651, %r648, %p493;
	selp.b32 	%r653, %r652, %r648, %p492;
	mov.b32 	%r654, 0;
	mov.b64 	%fd1582, {%r654, %r653};
$L__BB0_256:
	setp.eq.s32 	%p496, %r30, 1062207488;
	setp.eq.f64 	%p497, %fd392, 0d3FF0000000000000;
	mov.f64 	%fd1200, 0d3FE3333333333333;
	div.rn.f64 	%fd1201, %fd1200, %fd1582;
	selp.f64 	%fd400, 0d3FE3333333333333, %fd1201, %p497;
	add.f64 	%fd401, %fd382, 0d3EB0C6F7A0B5ED8D;
	{
	.reg .b32 %temp; 
	mov.b64 	{%temp, %r47}, %fd401;
	}
	abs.f64 	%fd402, %fd401;
	{ // callseq 35, 0
	.param .b64 param0;
	st.param.f64 	[param0], %fd402;
	.param .b64 param1;
	st.param.f64 	[param1], 0d4000000000000000;
	.param .b64 retval0;
	call.uni (retval0), 
	__internal_accurate_pow, 
	(
	param0, 
	param1
	);
	ld.param.f64 	%fd1202, [retval0];
	} // callseq 35
	setp.lt.s32 	%p498, %r47, 0;
	neg.f64 	%fd1204, %fd1202;
	selp.f64 	%fd1205, %fd1204, %fd1202, %p496;
	selp.f64 	%fd1584, %fd1205, %fd1202, %p498;
	setp.neu.f64 	%p499, %fd401, 0d0000000000000000;
	@%p499 bra 	$L__BB0_258;
	setp.eq.s32 	%p500, %r30, 1062207488;
	selp.b32 	%r656, %r47, 0, %p500;
	setp.lt.s32 	%p501, %r400, 0;
	or.b32  	%r657, %r656, 2146435072;
	selp.b32 	%r658, %r657, %r656, %p501;
	mov.b32 	%r659, 0;
	mov.b64 	%fd1584, {%r659, %r658};
$L__BB0_258:
	add.f64 	%fd1206, %fd401, 0d4000000000000000;
	{
	.reg .b32 %temp; 
	mov.b64 	{%temp, %r660}, %fd1206;
	}
	and.b32  	%r661, %r660, 2146435072;
	setp.ne.s32 	%p502, %r661, 2146435072;
	@%p502 bra 	$L__BB0_263;
	setp.num.f64 	%p503, %fd401, %fd401;
	@%p503 bra 	$L__BB0_261;
	mov.f64 	%fd1207, 0d4000000000000000;
	add.rn.f64 	%fd1584, %fd401, %fd1207;
	bra.uni 	$L__BB0_263;
$L__BB0_261:
	setp.neu.f64 	%p504, %fd402, 0d7FF0000000000000;
	@%p504 bra 	$L__BB0_263;
	setp.lt.s32 	%p505, %r47, 0;
	setp.eq.s32 	%p506, %r30, 1062207488;
	setp.lt.s32 	%p507, %r400, 0;
	selp.b32 	%r663, 0, 2146435072, %p507;
	and.b32  	%r664, %r400, 2147483647;
	setp.ne.s32 	%p508, %r664, 1071644672;
	or.b32  	%r665, %r663, -2147483648;
	selp.b32 	%r666, %r665, %r663, %p508;
	selp.b32 	%r667, %r666, %r663, %p506;
	selp.b32 	%r668, %r667, %r663, %p505;
	mov.b32 	%r669, 0;
	mov.b64 	%fd1584, {%r669, %r668};
$L__BB0_263:
	setp.eq.f64 	%p509, %fd401, 0d3FF0000000000000;
	mov.f64 	%fd1208, 0d3FD3333333333333;
	div.rn.f64 	%fd1209, %fd1208, %fd1584;
	selp.f64 	%fd1210, 0d3FD3333333333333, %fd1209, %p509;
	add.f64 	%fd1211, %fd391, %fd400;
	add.f64 	%fd1212, %fd1211, %fd1210;
	div.rn.f64 	%fd1213, %fd391, %fd1212;
	div.rn.f64 	%fd1214, %fd400, %fd1212;
	div.rn.f64 	%fd1215, %fd1210, %fd1212;
	mul.f64 	%fd1216, %fd326, %fd1214;
	fma.rn.f64 	%fd1217, %fd325, %fd1213, %fd1216;
	fma.rn.f64 	%fd1598, %fd327, %fd1215, %fd1217;
	bra.uni 	$L__BB0_271;
$L__BB0_264:
	setp.geu.f64 	%p267, %fd1585, %fd652;
	@%p267 bra 	$L__BB0_266;
	add.f64 	%fd1587, %fd652, %fd652;
	mov.f64 	%fd1588, 0d0000000000000000;
	mov.f64 	%fd1586, %fd652;
	mov.f64 	%fd1589, %fd222;
	bra.uni 	$L__BB0_267;
$L__BB0_266:
	add.f64 	%fd1586, %fd652, %fd652;
	mul.f64 	%fd1587, %fd652, 0d4008000000000000;
	mov.f64 	%fd1585, %fd652;
	mov.f64 	%fd1588, %fd222;
	mov.f64 	%fd1589, %fd1590;
	mov.f64 	%fd1590, %fd224;
$L__BB0_267:
	setp.geu.f64 	%p268, %fd961, %fd652;
	@%p268 bra 	$L__BB0_269;
	neg.f64 	%fd1591, %fd961;
	neg.f64 	%fd1592, %fd652;
	mul.f64 	%fd1593, %fd652, 0dC000000000000000;
	mov.f64 	%fd1594, 0d0000000000000000;
	mov.f64 	%fd1595, %fd221;
	bra.uni 	$L__BB0_270;
$L__BB0_269:
	neg.f64 	%fd1591, %fd652;
	mul.f64 	%fd1592, %fd652, 0dC000000000000000;
	mul.f64 	%fd1593, %fd652, 0dC008000000000000;
	mov.f64 	%fd1594, %fd221;
	mov.f64 	%fd1595, %fd1596;
	mov.f64 	%fd1596, %fd219;
$L__BB0_270:
	sub.f64 	%fd965, %fd1590, %fd1589;
	sub.f64 	%fd966, %fd1587, %fd1586;
	div.rn.f64 	%fd967, %fd965, %fd966;
	sub.f64 	%fd968, %fd1589, %fd1588;
	sub.f64 	%fd969, %fd1586, %fd1585;
	div.rn.f64 	%fd970, %fd968, %fd969;
	sub.f64 	%fd971, %fd1588, %fd3;
	div.rn.f64 	%fd972, %fd971, %fd1585;
	sub.f64 	%fd973, %fd3, %fd1594;
	mov.f64 	%fd974, 0d0000000000000000;
	sub.f64 	%fd975, %fd974, %fd1591;
	div.rn.f64 	%fd976, %fd973, %fd975;
	sub.f64 	%fd977, %fd1594, %fd1595;
	sub.f64 	%fd978, %fd1591, %fd1592;
	div.rn.f64 	%fd979, %fd977, %fd978;
	sub.f64 	%fd980, %fd1595, %fd1596;
	sub.f64 	%fd981, %fd1592, %fd1593;
	div.rn.f64 	%fd982, %fd980, %fd981;
	sub.f64 	%fd983, %fd967, %fd970;
	sub.f64 	%fd984, %fd1587, %fd1585;
	div.rn.f64 	%fd985, %fd983, %fd984;
	sub.f64 	%fd986, %fd970, %fd972;
	div.rn.f64 	%fd987, %fd986, %fd1586;
	sub.f64 	%fd988, %fd972, %fd976;
	sub.f64 	%fd989, %fd1585, %fd1591;
	div.rn.f64 	%fd990, %fd988, %fd989;
	sub.f64 	%fd991, %fd976, %fd979;
	sub.f64 	%fd992, %fd974, %fd1592;
	div.rn.f64 	%fd993, %fd991, %fd992;
	sub.f64 	%fd994, %fd979, %fd982;
	sub.f64 	%fd995, %fd1591, %fd1593;
	div.rn.f64 	%fd996, %fd994, %fd995;
	sub.f64 	%fd997, %fd985, %fd987;
	div.rn.f64 	%fd998, %fd997, %fd1587;
	sub.f64 	%fd999, %fd987, %fd990;
	sub.f64 	%fd1000, %fd1586, %fd1591;
	div.rn.f64 	%fd1001, %fd999, %fd1000;
	sub.f64 	%fd1002, %fd990, %fd993;
	sub.f64 	%fd1003, %fd1585, %fd1592;
	div.rn.f64 	%fd1004, %fd1002, %fd1003;
	sub.f64 	%fd1005, %fd993, %fd996;
	sub.f64 	%fd1006, %fd974, %fd1593;
	div.rn.f64 	%fd1007, %fd1005, %fd1006;
	mul.f64 	%fd1008, %fd975, %fd992;
	abs.f64 	%fd1009, %fd1004;
	abs.f64 	%fd1010, %fd1007;
	setp.lt.f64 	%p269, %fd1009, %fd1010;
	selp.f64 	%fd1011, %fd1004, %fd1007, %p269;
	mul.f64 	%fd1012, %fd1008, %fd1011;
	sub.f64 	%fd1013, %fd974, %fd1585;
	mul.f64 	%fd1014, %fd1013, %fd975;
	abs.f64 	%fd1015, %fd1001;
	setp.lt.f64 	%p270, %fd1009, %fd1015;
	selp.f64 	%fd1016, %fd1004, %fd1001, %p270;
	mul.f64 	%fd1017, %fd1014, %fd1016;
	abs.f64 	%fd1018, %fd993;
	abs.f64 	%fd1019, %fd990;
	setp.lt.f64 	%p271, %fd1018, %fd1019;
	selp.f64 	%fd1020, %fd1012, %fd1017, %p271;
	sub.f64 	%fd1021, %fd974, %fd1586;
	mul.f64 	%fd1022, %fd1013, %fd1021;
	abs.f64 	%fd1023, %fd998;
	setp.lt.f64 	%p272, %fd1015, %fd1023;
	selp.f64 	%fd1024, %fd1001, %fd998, %p272;
	mul.f64 	%fd1025, %fd1022, %fd1024;
	abs.f64 	%fd1026, %fd987;
	setp.lt.f64 	%p273, %fd1019, %fd1026;
	selp.f64 	%fd1027, %fd1017, %fd1025, %p273;
	mul.f64 	%fd1028, %fd990, %fd993;
	setp.lt.f64 	%p274, %fd1028, 0d0000000000000000;
	selp.f64 	%fd1029, %fd993, %fd990, %p271;
	selp.f64 	%fd1030, 0d0000000000000000, %fd1029, %p274;
	fma.rn.f64 	%fd1031, %fd975, %fd1030, %fd976;
	add.f64 	%fd1597, %fd1031, %fd1020;
	mul.f64 	%fd1032, %fd987, %fd990;
	setp.lt.f64 	%p275, %fd1032, 0d0000000000000000;
	selp.f64 	%fd1033, %fd990, %fd987, %p273;
	selp.f64 	%fd1034, 0d0000000000000000, %fd1033, %p275;
	fma.rn.f64 	%fd1035, %fd1013, %fd1034, %fd972;
	add.f64 	%fd1598, %fd1035, %fd1027;
$L__BB0_271:
	ld.param.u64 	%rd73, [_Z13upwind_normalPdS_S_PKdS1_S1_S1_S1_S1_S1_iiidddi_param_9];
	abs.f64 	%fd1218, %fd222;
	abs.f64 	%fd1219, %fd221;
	setp.lt.f64 	%p510, %fd1218, %fd1219;
	selp.f64 	%fd1220, %fd1598, %fd1597, %p510;
	cvta.to.global.u64 	%rd49, %rd3;
	mul.wide.s32 	%rd50, %r7, 8;
	add.s64 	%rd51, %rd49, %rd50;
	st.global.f64 	[%rd51], %fd1220;
	add.s32 	%r670, %r3, 1;
	cvt.rn.f64.u32 	%fd1221, %r670;
	max.f64 	%fd1222, %fd1221, 0d0000000000000000;
	setp.gt.f64 	%p511, %fd1222, %fd2;
	selp.f64 	%fd1223, %fd2, %fd1222, %p511;
	cvt.rzi.s32.f64 	%r671, %fd1223;
	mad.lo.s32 	%r672, %r671, %r71, %r5;
	mad.lo.s32 	%r673, %r672, %r68, %r4;
	add.s32 	%r674, %r3, 2;
	cvt.rn.f64.u32 	%fd1224, %r674;
	max.f64 	%fd1225, %fd1224, 0d0000000000000000;
	setp.gt.f64 	%p512, %fd1225, %fd2;
	selp.f64 	%fd1226, %fd2, %fd1225, %p512;
	cvt.rzi.s32.f64 	%r675, %fd1226;
	mad.lo.s32 	%r676, %r675, %r71, %r5;
	mad.lo.s32 	%r677, %r676, %r68, %r4;
	add.s32 	%r678, %r3, 3;
	cvt.rn.f64.u32 	%fd1227, %r678;
	max.f64 	%fd1228, %fd1227, 0d0000000000000000;
	setp.gt.f64 	%p513, %fd1228, %fd2;
	selp.f64 	%fd1229, %fd2, %fd1228, %p513;
	cvt.rzi.s32.f64 	%r679, %fd1229;
	mad.lo.s32 	%r680, %r679, %r71, %r5;
	mad.lo.s32 	%r681, %r680, %r68, %r4;
	add.s32 	%r682, %r3, -1;
	cvt.rn.f64.s32 	%fd1230, %r682;
	max.f64 	%fd1231, %fd1230, 0d0000000000000000;
	setp.gt.f64 	%p514, %fd1231, %fd2;
	selp.f64 	%fd1232, %fd2, %fd1231, %p514;
	cvt.rzi.s32.f64 	%r683, %fd1232;
	mad.lo.s32 	%r684, %r683, %r71, %r5;
	mad.lo.s32 	%r685, %r684, %r68, %r4;
	add.s32 	%r686, %r3, -2;
	cvt.rn.f64.s32 	%fd1233, %r686;
	max.f64 	%fd1234, %fd1233, 0d0000000000000000;
	setp.gt.f64 	%p515, %fd1234, %fd2;
	selp.f64 	%fd1235, %fd2, %fd1234, %p515;
	cvt.rzi.s32.f64 	%r687, %fd1235;
	mad.lo.s32 	%r688, %r687, %r71, %r5;
	mad.lo.s32 	%r689, %r688, %r68, %r4;
	add.s32 	%r690, %r3, -3;
	cvt.rn.f64.s32 	%fd1236, %r690;
	max.f64 	%fd1237, %fd1236, 0d0000000000000000;
	setp.gt.f64 	%p516, %fd1237, %fd2;
	selp.f64 	%fd1238, %fd2, %fd1237, %p516;
	cvt.rzi.s32.f64 	%r691, %fd1238;
	mad.lo.s32 	%r692, %r691, %r71, %r5;
	mad.lo.s32 	%r693, %r692, %r68, %r4;
	mul.wide.s32 	%rd52, %r693, 8;
	add.s64 	%rd53, %rd1, %rd52;
	ld.global.f64 	%fd435, [%rd53];
	mul.wide.s32 	%rd54, %r689, 8;
	add.s64 	%rd55, %rd1, %rd54;
	ld.global.f64 	%fd1646, [%rd55];
	mul.wide.s32 	%rd56, %r685, 8;
	add.s64 	%rd57, %rd1, %rd56;
	ld.global.f64 	%fd437, [%rd57];
	mul.wide.s32 	%rd58, %r673, 8;
	add.s64 	%rd59, %rd1, %rd58;
	ld.global.f64 	%fd438, [%rd59];
	mul.wide.s32 	%rd60, %r677, 8;
	add.s64 	%rd61, %rd1, %rd60;
	ld.global.f64 	%fd1640, [%rd61];
	mul.wide.s32 	%rd62, %r681, 8;
	add.s64 	%rd63, %rd1, %rd62;
	ld.global.f64 	%fd440, [%rd63];
	cvta.to.global.u64 	%rd64, %rd10;
	add.s64 	%rd65, %rd64, %rd50;
	ld.global.f64 	%fd1635, [%rd65];
	cvta.to.global.u64 	%rd66, %rd73;
	add.s64 	%rd67, %rd66, %rd50;
	ld.global.f64 	%fd1239, [%rd67];
	min.f64 	%fd1240, %fd1635, %fd1239;
	setp.lt.f64 	%p517, %fd1240, %fd653;
	@%p517 bra 	$L__BB0_399;
	sub.f64 	%fd1314, %fd1646, %fd435;
	div.rn.f64 	%fd443, %fd1314, %fd653;
	sub.f64 	%fd1315, %fd437, %fd1646;
	div.rn.f64 	%fd444, %fd1315, %fd653;
	sub.f64 	%fd1316, %fd3, %fd437;
	div.rn.f64 	%fd445, %fd1316, %fd653;
	sub.f64 	%fd1317, %fd438, %fd3;
	div.rn.f64 	%fd446, %fd1317, %fd653;
	sub.f64 	%fd1318, %fd1640, %fd438;
	div.rn.f64 	%fd447, %fd1318, %fd653;
	sub.f64 	%fd1319, %fd440, %fd1640;
	div.rn.f64 	%fd448, %fd1319, %fd653;
	mul.f64 	%fd1320, %fd444, 0dBFF2AAAAAAAAAAAB;
	fma.rn.f64 	%fd1321, %fd443, 0d3FD5555555555555, %fd1320;
	fma.rn.f64 	%fd449, %fd445, 0d3FFD555555555555, %fd1321;
	mul.f64 	%fd450, %fd444, 0d3FC5555555555555;
	mul.f64 	%fd451, %fd445, 0d3FEAAAAAAAAAAAAB;
	sub.f64 	%fd1322, %fd451, %fd450;
	mul.f64 	%fd452, %fd446, 0d3FD5555555555555;
	add.f64 	%fd453, %fd1322, %fd452;
	mul.f64 	%fd454, %fd445, 0d3FD5555555555555;
	mul.f64 	%fd455, %fd446, 0d3FEAAAAAAAAAAAAB;
	add.f64 	%fd456, %fd454, %fd455;
	add.f64 	%fd1323, %fd444, %fd444;
	sub.f64 	%fd1324, %fd443, %fd1323;
	add.f64 	%fd457, %fd445, %fd1324;
	{
	.reg .b32 %temp; 
	mov.b64 	{%temp, %r48}, %fd457;
	}
	mov.f64 	%fd1325, 0d4000000000000000;
	{
	.reg .b32 %temp; 
	mov.b64 	{%temp, %r694}, %fd1325;
	}
	and.b32  	%r50, %r694, 2146435072;
	setp.eq.s32 	%p527, %r50, 1062207488;
	abs.f64 	%fd458, %fd457;
	{ // callseq 36, 0
	.param .b64 param0;
	st.param.f64 	[param0], %fd458;
	.param .b64 param1;
	st.param.f64 	[param1], 0d4000000000000000;
	.param .b64 retval0;
	call.uni (retval0), 
	__internal_accurate_pow, 
	(
	param0, 
	param1
	);
	ld.param.f64 	%fd1326, [retval0];
	} // callseq 36
	setp.lt.s32 	%p528, %r48, 0;
	neg.f64 	%fd1328, %fd1326;
	selp.f64 	%fd1329, %fd1328, %fd1326, %p527;
	selp.f64 	%fd1600, %fd1329, %fd1326, %p528;
	setp.neu.f64 	%p529, %fd457, 0d0000000000000000;
	@%p529 bra 	$L__BB0_274;
	setp.eq.s32 	%p530, %r50, 1062207488;
	selp.b32 	%r695, %r48, 0, %p530;
	setp.lt.s32 	%p531, %r694, 0;
	or.b32  	%r696, %r695, 2146435072;
	selp.b32 	%r697, %r696, %r695, %p531;
	mov.b32 	%r698, 0;
	mov.b64 	%fd1600, {%r698, %r697};
$L__BB0_274:
	add.f64 	%fd1330, %fd457, 0d4000000000000000;
	{
	.reg .b32 %temp; 
	mov.b64 	{%temp, %r699}, %fd1330;
	}
	and.b32  	%r700, %r699, 2146435072;
	setp.ne.s32 	%p532, %r700, 2146435072;
	@%p532 bra 	$L__BB0_279;
	setp.num.f64 	%p533, %fd457, %fd457;
	@%p533 bra 	$L__BB0_277;
	mov.f64 	%fd1331, 0d4000000000000000;
	add.rn.f64 	%fd1600, %fd457, %fd1331;
	bra.uni 	$L__BB0_279;
$L__BB0_277:
	setp.neu.f64 	%p534, %fd458, 0d7FF0000000000000;
	@%p534 bra 	$L__BB0_279;
	setp.lt.s32 	%p535, %r48, 0;
	setp.eq.s32 	%p536, %r50, 1062207488;
	setp.lt.s32 	%p537, %r694, 0;
	selp.b32 	%r702, 0, 2146435072, %p537;
	and.b32  	%r703, %r694, 2147483647;
	setp.ne.s32 	%p538, %r703, 1071644672;
	or.b32  	%r704, %r702, -2147483648;
	selp.b32 	%r705, %r704, %r702, %p538;
	selp.b32 	%r706, %r705, %r702, %p536;
	selp.b32 	%r707, %r706, %r702, %p535;
	mov.b32 	%r708, 0;
	mov.b64 	%fd1600, {%r708, %r707};
$L__BB0_279:
	setp.eq.s32 	%p539, %r50, 1062207488;
	setp.eq.f64 	%p540, %fd457, 0d3FF0000000000000;
	mul.f64 	%fd1332, %fd1600, 0d3FF1555555555555;
	selp.f64 	%fd465, 0d3FF1555555555555, %fd1332, %p540;
	fma.rn.f64 	%fd1333, %fd444, 0dC010000000000000, %fd443;
	mul.f64 	%fd466, %fd445, 0d4008000000000000;
	add.f64 	%fd467, %fd466, %fd1333;
	{
	.reg .b32 %temp; 
	mov.b64 	{%temp, %r51}, %fd467;
	}
	abs.f64 	%fd468, %fd467;
	{ // callseq 37, 0
	.param .b64 param0;
	st.param.f64 	[param0], %fd468;
	.param .b64 param1;
	st.param.f64 	[param1], 0d4000000000000000;
	.param .b64 retval0;
	call.uni (retval0), 
	__internal_accurate_pow, 
	(
	param0, 
	param1
	);
	ld.param.f64 	%fd1334, [retval0];
	} // callseq 37
	setp.lt.s32 	%p541, %r51, 0;
	neg.f64 	%fd1336, %fd1334;
	selp.f64 	%fd1337, %fd1336, %fd1334, %p539;
	selp.f64 	%fd1602, %fd1337, %fd1334, %p541;
	setp.neu.f64 	%p542, %fd467, 0d0000000000000000;
	@%p542 bra 	$L__BB0_281;
	setp.eq.s32 	%p543, %r50, 1062207488;
	selp.b32 	%r710, %r51, 0, %p543;
	setp.lt.s32 	%p544, %r694, 0;
	or.b32  	%r711, %r710, 2146435072;
	selp.b32 	%r712, %r711, %r710, %p544;
	mov.b32 	%r713, 0;
	mov.b64 	%fd1602, {%r713, %r712};
$L__BB0_281:
	add.f64 	%fd1338, %fd467, 0d4000000000000000;
	{
	.reg .b32 %temp; 
	mov.b64 	{%temp, %r714}, %fd1338;
	}
	and.b32  	%r715, %r714, 2146435072;
	setp.ne.s32 	%p545, %r715, 2146435072;
	@%p545 bra 	$L__BB0_286;
	setp.num.f64 	%p546, %fd467, %fd467;
	@%p546 bra 	$L__BB0_284;
	mov.f64 	%fd1339, 0d4000000000000000;
	add.rn.f64 	%fd1602, %fd467, %fd1339;
	bra.uni 	$L__BB0_286;
$L__BB0_284:
	setp.neu.f64 	%p547, %fd468, 0d7FF0000000000000;
	@%p547 bra 	$L__BB0_286;
	setp.lt.s32 	%p548, %r51, 0;
	setp.eq.s32 	%p549, %r50, 1062207488;
	setp.lt.s32 	%p550, %r694, 0;
	selp.b32 	%r717, 0, 2146435072, %p550;
	and.b32  	%r718, %r694, 2147483647;
	setp.ne.s32 	%p551, %r718, 1071644672;
	or.b32  	%r719, %r717, -2147483648;
	selp.b32 	%r720, %r719, %r717, %p551;
	selp.b32 	%r721, %r720, %r717, %p549;
	selp.b32 	%r722, %r721, %r717, %p548;
	mov.b32 	%r723, 0;
	mov.b64 	%fd1602, {%r723, %r722};
$L__BB0_286:
	setp.eq.s32 	%p552, %r50, 1062207488;
	setp.eq.f64 	%p553, %fd467, 0d3FF0000000000000;
	mul.f64 	%fd1340, %fd1602, 0d3FD0000000000000;
	selp.f64 	%fd1341, 0d3FD0000000000000, %fd1340, %p553;
	add.f64 	%fd475, %fd465, %fd1341;
	add.f64 	%fd476, %fd445, %fd445;
	sub.f64 	%fd1342, %fd444, %fd476;
	add.f64 	%fd477, %fd446, %fd1342;
	{
	.reg .b32 %temp; 
	mov.b64 	{%temp, %r52}, %fd477;
	}
	abs.f64 	%fd478, %fd477;
	{ // callseq 38, 0
	.param .b64 param0;
	st.param.f64 	[param0], %fd478;
	.param .b64 param1;
	st.param.f64 	[param1], 0d4000000000000000;
	.param .b64 retval0;
	call.uni (retval0), 
	__internal_accurate_pow, 
	(
	param0, 
	param1
	);
	ld.param.f64 	%fd1343, [retval0];
	} // callseq 38
	setp.lt.s32 	%p554, %r52, 0;
	neg.f64 	%fd1345, %fd1343;
	selp.f64 	%fd1346, %fd1345, %fd1343, %p552;
	selp.f64 	%fd1604, %fd1346, %fd1343, %p554;
	setp.neu.f64 	%p555, %fd477, 0d0000000000000000;
	@%p555 bra 	$L__BB0_288;
	setp.eq.s32 	%p556, %r50, 1062207488;
	selp.b32 	%r725, %r52, 0, %p556;
	setp.lt.s32 	%p557, %r694, 0;
	or.b32  	%r726, %r725, 2146435072;
	selp.b32 	%r727, %r726, %r725, %p557;
	mov.b32 	%r728, 0;
	mov.b64 	%fd1604, {%r728, %r727};
$L__BB0_288:
	add.f64 	%fd1347, %fd477, 0d4000000000000000;
	{
	.reg .b32 %temp; 
	mov.b64 	{%temp, %r729}, %fd1347;
	}
	and.b32  	%r730, %r729, 2146435072;
	setp.ne.s32 	%p558, %r730, 2146435072;
	@%p558 bra 	$L__BB0_293;
	setp.num.f64 	%p559, %fd477, %fd477;
	@%p559 bra 	$L__BB0_291;
	mov.f64 	%fd1348, 0d4000000000000000;
	add.rn.f64 	%fd1604, %fd477, %fd1348;
	bra.uni 	$L__BB0_293;
$L__BB0_291:
	setp.neu.f64 	%p560, %fd478, 0d7FF0000000000000;
	@%p560 bra 	$L__BB0_293;
	setp.lt.s32 	%p561, %r52, 0;
	setp.eq.s32 	%p562, %r50, 1062207488;
	setp.lt.s32 	%p563, %r694, 0;
	selp.b32 	%r732, 0, 2146435072, %p563;
	and.b32  	%r733, %r694, 2147483647;
	setp.ne.s32 	%p564, %r733, 1071644672;
	or.b32  	%r734, %r732, -2147483648;
	selp.b32 	%r735, %r734, %r732, %p564;
	selp.b32 	%r736, %r735, %r732, %p562;
	selp.b32 	%r737, %r736, %r732, %p561;
	mov.b32 	%r738, 0;
	mov.b64 	%fd1604, {%r738, %r737};
$L__BB0_293:
	setp.eq.s32 	%p565, %r50, 1062207488;
	setp.eq.f64 	%p566, %fd477, 0d3FF0000000000000;
	mul.f64 	%fd1349, %fd1604, 0d3FF1555555555555;
	selp.f64 	%fd485, 0d3FF1555555555555, %fd1349, %p566;
	sub.f64 	%fd486, %fd444, %fd446;
	{
	.reg .b32 %temp; 
	mov.b64 	{%temp, %r53}, %fd486;
	}
	abs.f64 	%fd487, %fd486;
	{ // callseq 39, 0
	.param .b64 param0;
	st.param.f64 	[param0], %fd487;
	.param .b64 param1;
	st.param.f64 	[param1], 0d4000000000000000;
	.param .b64 retval0;
	call.uni (retval0), 
	__internal_accurate_pow, 
	(
	param0, 
	param1
	);
	ld.param.f64 	%fd1350, [retval0];
	} // callseq 39
	setp.lt.s32 	%p567, %r53, 0;
	neg.f64 	%fd1352, %fd1350;
	selp.f64 	%fd1353, %fd1352, %fd1350, %p565;
	selp.f64 	%fd1606, %fd1353, %fd1350, %p567;
	setp.neu.f64 	%p568, %fd486, 0d0000000000000000;
	@%p568 bra 	$L__BB0_295;
	setp.eq.s32 	%p569, %r50, 1062207488;
	selp.b32 	%r740, %r53, 0, %p569;
	setp.lt.s32 	%p570, %r694, 0;
	or.b32  	%r741, %r740, 2146435072;
	selp.b32 	%r742, %r741, %r740, %p570;
	mov.b32 	%r743, 0;
	mov.b64 	%fd1606, {%r743, %r742};
$L__BB0_295:
	add.f64 	%fd1354, %fd486, 0d4000000000000000;
	{
	.reg .b32 %temp; 
	mov.b64 	{%temp, %r744}, %fd1354;
	}
	and.b32  	%r745, %r744, 2146435072;
	setp.ne.s32 	%p571, %r745, 2146435072;
	@%p571 bra 	$L__BB0_300;
	setp.num.f64 	%p572, %fd486, %fd486;
	@%p572 bra 	$L__BB0_298;
	mov.f64 	%fd1355, 0d4000000000000000;
	add.rn.f64 	%fd1606, %fd486, %fd1355;
	bra.uni 	$L__BB0_300;
$L__BB0_298:
	setp.neu.f64 	%p573, %fd487, 0d7FF0000000000000;
	@%p573 bra 	$L__BB0_300;
	setp.lt.s32 	%p574, %r53, 0;
	setp.eq.s32 	%p575, %r50, 1062207488;
	setp.lt.s32 	%p576, %r694, 0;
	selp.b32 	%r747, 0, 2146435072, %p576;
	and.b32  	%r748, %r694, 2147483647;
	setp.ne.s32 	%p577, %r748, 1071644672;
	or.b32  	%r749, %r747, -2147483648;
	selp.b32 	%r750, %r749, %r747, %p577;
	selp.b32 	%r751, %r750, %r747, %p575;
	selp.b32 	%r752, %r751, %r747, %p574;
	mov.b32 	%r753, 0;
	mov.b64 	%fd1606, {%r753, %r752};
$L__BB0_300:
	setp.eq.s32 	%p578, %r50, 1062207488;
	setp.eq.f64 	%p579, %fd486, 0d3FF0000000000000;
	mul.f64 	%fd1356, %fd1606, 0d3FD0000000000000;
	selp.f64 	%fd1357, 0d3FD0000000000000, %fd1356, %p579;
	add.f64 	%fd494, %fd485, %fd1357;
	add.f64 	%fd495, %fd446, %fd446;
	sub.f64 	%fd1358, %fd445, %fd495;
	add.f64 	%fd496, %fd447, %fd1358;
	{
	.reg .b32 %temp; 
	mov.b64 	{%temp, %r54}, %fd496;
	}
	abs.f64 	%fd497, %fd496;
	{ // callseq 40, 0
	.param .b64 param0;
	st.param.f64 	[param0], %fd497;
	.param .b64 param1;
	st.param.f64 	[param1], 0d4000000000000000;
	.param .b64 retval0;
	call.uni (retval0), 
	__internal_accurate_pow, 
	(
	param0, 
	param1
	);
	ld.param.f64 	%fd1359, [retval0];
	} // callseq 40
	setp.lt.s32 	%p580, %r54, 0;
	neg.f64 	%fd1361, %fd1359;
	selp.f64 	%fd1362, %fd1361, %fd1359, %p578;
	selp.f64 	%fd1608, %fd1362, %fd1359, %p580;
	setp.neu.f64 	%p581, %fd496, 0d0000000000000000;
	@%p581 bra 	$L__BB0_302;
	selp.b32 	%r755, %r54, 0, %p578;
	setp.lt.s32 	%p583, %r694, 0;
	or.b32  	%r756, %r755, 2146435072;
	selp.b32 	%r757, %r756, %r755, %p583;
	mov.b32 	%r758, 0;
	mov.b64 	%fd1608, {%r758, %r757};
$L__BB0_302:
	add.f64 	%fd1363, %fd496, 0d4000000000000000;
	{
	.reg .b32 %temp; 
	mov.b64 	{%temp, %r759}, %fd1363;
	}
	and.b32  	%r760, %r759, 2146435072;
	setp.ne.s32 	%p584, %r760, 2146435072;
	@%p584 bra 	$L__BB0_307;
	setp.num.f64 	%p585, %fd496, %fd496;
	@%p585 bra 	$L__BB0_305;
	mov.f64 	%fd1364, 0d4000000000000000;
	add.rn.f64 	%fd1608, %fd496, %fd1364;
	bra.uni 	$L__BB0_307;
$L__BB0_305:
	setp.neu.f64 	%p586, %fd497, 0d7FF0000000000000;
	@%p586 bra 	$L__BB0_307;
	setp.lt.s32 	%p587, %r54, 0;
	setp.eq.s32 	%p588, %r50, 1062207488;
	setp.lt.s32 	%p589, %r694, 0;
	selp.b32 	%r762, 0, 2146435072, %p589;
	and.b32  	%r763, %r694, 2147483647;
	setp.ne.s32 	%p590, %r763, 1071644672;
	or.b32  	%r764, %r762, -2147483648;
	selp.b32 	%r765, %r764, %r762, %p590;
	selp.b32 	%r766, %r765, %r762, %p588;
	selp.b32 	%r767, %r766, %r762, %p587;
	mov.b32 	%r768, 0;
	mov.b64 	%fd1608, {%r768, %r767};
$L__BB0_307:
	setp.eq.s32 	%p591, %r50, 1062207488;
	setp.eq.f64 	%p592, %fd496, 0d3FF0000000000000;
	mul.f64 	%fd1365, %fd1608, 0d3FF1555555555555;
	selp.f64 	%fd504, 0d3FF1555555555555, %fd1365, %p592;
	fma.rn.f64 	%fd1366, %fd446, 0dC010000000000000, %fd466;
	add.f64 	%fd505, %fd447, %fd1366;
	{
	.reg .b32 %temp; 
	mov.b64 	{%temp, %r55}, %fd505;
	}
	abs.f64 	%fd506, %fd505;
	{ // callseq 41, 0
	.param .b64 param0;
	st.param.f64 	[param0], %fd506;
	.param .b64 param1;
	st.param.f64 	[param1], 0d4000000000000000;
	.param .b64 retval0;
	call.uni (retval0), 
	__internal_accurate_pow, 
	(
	param0, 
	param1
	);
	ld.param.f64 	%fd1367, [retval0];
	} // callseq 41
	setp.lt.s32 	%p593, %r55, 0;
	neg.f64 	%fd1369, %fd1367;
	selp.f64 	%fd1370, %fd1369, %fd1367, %p591;
	selp.f64 	%fd1610, %fd1370, %fd1367, %p593;
	setp.neu.f64 	%p594, %fd505, 0d0000000000000000;
	@%p594 bra 	$L__BB0_309;
	selp.b32 	%r770, %r55, 0, %p591;
	setp.lt.s32 	%p596, %r694, 0;
	or.b32  	%r771, %r770, 2146435072;
	selp.b32 	%r772, %r771, %r770, %p596;
	mov.b32 	%r773, 0;
	mov.b64 	%fd1610, {%r773, %r772};
$L__BB0_309:
	add.f64 	%fd1371, %fd505, 0d4000000000000000;
	{
	.reg .b32 %temp; 
	mov.b64 	{%temp, %r774}, %fd1371;
	}
	and.b32  	%r775, %r774, 2146435072;
	setp.ne.s32 	%p597, %r775, 2146435072;
	@%p597 bra 	$L__BB0_314;
	setp.num.f64 	%p598, %fd505, %fd505;
	@%p598 bra 	$L__BB0_312;
	mov.f64 	%fd1372, 0d4000000000000000;
	add.rn.f64 	%fd1610, %fd505, %fd1372;
	bra.uni 	$L__BB0_314;
$L__BB0_312:
	setp.neu.f64 	%p599, %fd506, 0d7FF0000000000000;
	@%p599 bra 	$L__BB0_314;
	setp.lt.s32 	%p600, %r55, 0;
	setp.eq.s32 	%p601, %r50, 1062207488;
	setp.lt.s32 	%p602, %r694, 0;
	selp.b32 	%r777, 0, 2146435072, %p602;
	and.b32  	%r778, %r694, 2147483647;
	setp.ne.s32 	%p603, %r778, 1071644672;
	or.b32  	%r779, %r777, -2147483648;
	selp.b32 	%r780, %r779, %r777, %p603;
	selp.b32 	%r781, %r780, %r777, %p601;
	selp.b32 	%r782, %r781, %r777, %p600;
	mov.b32 	%r783, 0;
	mov.b64 	%fd1610, {%r783, %r782};
$L__BB0_314:
	setp.eq.s32 	%p604, %r50, 1062207488;
	setp.eq.f64 	%p605, %fd505, 0d3FF0000000000000;
	mul.f64 	%fd1373, %fd1610, 0d3FD0000000000000;
	selp.f64 	%fd1374, 0d3FD0000000000000, %fd1373, %p605;
	add.f64 	%fd513, %fd504, %fd1374;
	add.f64 	%fd514, %fd475, 0d3EB0C6F7A0B5ED8D;
	{
	.reg .b32 %temp; 
	mov.b64 	{%temp, %r56}, %fd514;
	}
	abs.f64 	%fd515, %fd514;
	{ // callseq 42, 0
	.param .b64 param0;
	st.param.f64 	[param0], %fd515;
	.param .b64 param1;
	st.param.f64 	[param1], 0d4000000000000000;
	.param .b64 retval0;
	call.uni (retval0), 
	__internal_accurate_pow, 
	(
	param0, 
	param1
	);
	ld.param.f64 	%fd1375, [retval0];
	} // callseq 42
	setp.lt.s32 	%p606, %r56, 0;
	neg.f64 	%fd1377, %fd1375;
	selp.f64 	%fd1378, %fd1377, %fd1375, %p604;
	selp.f64 	%fd1612, %fd1378, %fd1375, %p606;
	setp.neu.f64 	%p607, %fd514, 0d0000000000000000;
	@%p607 bra 	$L__BB0_316;
	setp.eq.s32 	%p608, %r50, 1062207488;
	selp.b32 	%r785, %r56, 0, %p608;
	setp.lt.s32 	%p609, %r694, 0;
	or.b32  	%r786, %r785, 2146435072;
	selp.b32 	%r787, %r786, %r785, %p609;
	mov.b32 	%r788, 0;
	mov.b64 	%fd1612, {%r788, %r787};
$L__BB0_316:
	add.f64 	%fd1379, %fd514, 0d4000000000000000;
	{
	.reg .b32 %temp; 
	mov.b64 	{%temp, %r789}, %fd1379;
	}
	and.b32  	%r790, %r789, 2146435072;
	setp.ne.s32 	%p610, %r790, 2146435072;
	@%p610 bra 	$L__BB0_321;
	setp.num.f64 	%p611, %fd514, %fd514;
	@%p611 bra 	$L__BB0_319;
	mov.f64 	%fd1380, 0d4000000000000000;
	add.rn.f64 	%fd1612, %fd514, %fd1380;
	bra.uni 	$L__BB0_321;
$L__BB0_319:
	setp.neu.f64 	%p612, %fd515, 0d7FF0000000000000;
	@%p612 bra 	$L__BB0_321;
	setp.lt.s32 	%p613, %r56, 0;
	setp.eq.s32 	%p614, %r50, 1062207488;
	setp.lt.s32 	%p615, %r694, 0;
	selp.b32 	%r792, 0, 2146435072, %p615;
	and.b32  	%r793, %r694, 2147483647;
	setp.ne.s32 	%p616, %r793, 1071644672;
	or.b32  	%r794, %r792, -2147483648;
	selp.b32 	%r795, %r794, %r792, %p616;
	selp.b32 	%r796, %r795, %r792, %p614;
	selp.b32 	%r797, %r796, %r792, %p613;
	mov.b32 	%r798, 0;
	mov.b64 	%fd1612, {%r798, %r797};
$L__BB0_321:
	setp.eq.s32 	%p617, %r50, 1062207488;
	setp.eq.f64 	%p618, %fd514, 0d3FF0000000000000;
	mov.f64 	%fd1381, 0d3FB999999999999A;
	div.rn.f64 	%fd1382, %fd1381, %fd1612;
	selp.f64 	%fd522, 0d3FB999999999999A, %fd1382, %p618;
	add.f64 	%fd523, %fd494, 0d3EB0C6F7A0B5ED8D;
	{
	.reg .b32 %temp; 
	mov.b64 	{%temp, %r57}, %fd523;
	}
	abs.f64 	%fd524, %fd523;
	{ // callseq 43, 0
	.param .b64 param0;
	st.param.f64 	[param0], %fd524;
	.param .b64 param1;
	st.param.f64 	[param1], 0d4000000000000000;
	.param .b64 retval0;
	call.uni (retval0), 
	__internal_accurate_pow, 
	(
	param0, 
	param1
	);
	ld.param.f64 	%fd1383, [retval0];
	} // callseq 43
	setp.lt.s32 	%p619, %r57, 0;
	neg.f64 	%fd1385, %fd1383;
	selp.f64 	%fd1386, %fd1385, %fd1383, %p617;
	selp.f64 	%fd1614, %fd1386, %fd1383, %p619;
	setp.neu.f64 	%p620, %fd523, 0d0000000000000000;
	@%p620 bra 	$L__BB0_323;
	setp.eq.s32 	%p621, %r50, 1062207488;
	selp.b32 	%r800, %r57, 0, %p621;
	setp.lt.s32 	%p622, %r694, 0;
	or.b32  	%r801, %r800, 2146435072;
	selp.b32 	%r802, %r801, %r800, %p622;
	mov.b32 	%r803, 0;
	mov.b64 	%fd1614, {%r803, %r802};
$L__BB0_323:
	add.f64 	%fd1387, %fd523, 0d4000000000000000;
	{
	.reg .b32 %temp; 
	mov.b64 	{%temp, %r804}, %fd1387;
	}
	and.b32  	%r805, %r804, 2146435072;
	setp.ne.s32 	%p623, %r805, 2146435072;
	@%p623 bra 	$L__BB0_328;
	setp.num.f64 	%p624, %fd523, %fd523;
	@%p624 bra 	$L__BB0_326;
	mov.f64 	%fd1388, 0d4000000000000000;
	add.rn.f64 	%fd1614, %fd523, %fd1388;
	bra.uni 	$L__BB0_328;
$L__BB0_326:
	setp.neu.f64 	%p625, %fd524, 0d7FF0000000000000;
	@%p625 bra 	$L__BB0_328;
	setp.lt.s32 	%p626, %r57, 0;
	setp.eq.s32 	%p627, %r50, 1062207488;
	setp.lt.s32 	%p628, %r694, 0;
	selp.b32 	%r807, 0, 2146435072, %p628;
	and.b32  	%r808, %r694, 2147483647;
	setp.ne.s32 	%p629, %r808, 1071644672;
	or.b32  	%r809, %r807, -2147483648;
	selp.b32 	%r810, %r809, %r807, %p629;
	selp.b32 	%r811, %r810, %r807, %p627;
	selp.b32 	%r812, %r811, %r807, %p626;
	mov.b32 	%r813, 0;
	mov.b64 	%fd1614, {%r813, %r812};
$L__BB0_328:
	setp.eq.s32 	%p630, %r50, 1062207488;
	setp.eq.f64 	%p631, %fd523, 0d3FF0000000000000;
	mov.f64 	%fd1389, 0d3FE3333333333333;
	div.rn.f64 	%fd1390, %fd1389, %fd1614;
	selp.f64 	%fd531, 0d3FE3333333333333, %fd1390, %p631;
	add.f64 	%fd532, %fd513, 0d3EB0C6F7A0B5ED8D;
	{
	.reg .b32 %temp; 
	mov.b64 	{%temp, %r58}, %fd532;
	}
	abs.f64 	%fd533, %fd532;
	{ // callseq 44, 0
	.param .b64 param0;
	st.param.f64 	[param0], %fd533;
	.param .b64 param1;
	st.param.f64 	[param1], 0d4000000000000000;
	.param .b64 retval0;
	call.uni (retval0), 
	__internal_accurate_pow, 
	(
	param0, 
	param1
	);
	ld.param.f64 	%fd1391, [retval0];
	} // callseq 44
	setp.lt.s32 	%p632, %r58, 0;
	neg.f64 	%fd1393, %fd1391;
	selp.f64 	%fd1394, %fd1393, %fd1391, %p630;
	selp.f64 	%fd1616, %fd1394, %fd1391, %p632;
	setp.neu.f64 	%p633, %fd532, 0d0000000000000000;
	@%p633 bra 	$L__BB0_330;
	setp.eq.s32 	%p634, %r50, 1062207488;
	selp.b32 	%r815, %r58, 0, %p634;
	setp.lt.s32 	%p635, %r694, 0;
	or.b32  	%r816, %r815, 2146435072;
	selp.b32 	%r817, %r816, %r815, %p635;
	mov.b32 	%r818, 0;
	mov.b64 	%fd1616, {%r818, %r817};
$L__BB0_330:
	add.f64 	%fd1395, %fd532, 0d4000000000000000;
	{
	.reg .b32 %temp; 
	mov.b64 	{%temp, %r819}, %fd1395;
	}
	and.b32  	%r820, %r819, 2146435072;
	setp.ne.s32 	%p636, %r820, 2146435072;
	@%p636 bra 	$L__BB0_335;
	setp.num.f64 	%p637, %fd532, %fd532;
	@%p637 bra 	$L__BB0_333;
	mov.f64 	%fd1396, 0d4000000000000000;
	add.rn.f64 	%fd1616, %fd532, %fd1396;
	bra.uni 	$L__BB0_335;
$L__BB0_333:
	setp.neu.f64 	%p638, %fd533, 0d7FF0000000000000;
	@%p638 bra 	$L__BB0_335;
	setp.lt.s32 	%p639, %r58, 0;
	setp.eq.s32 	%p640, %r50, 1062207488;
	setp.lt.s32 	%p641, %r694, 0;
	selp.b32 	%r822, 0, 2146435072, %p641;
	and.b32  	%r823, %r694, 2147483647;
	setp.ne.s32 	%p642, %r823, 1071644672;
	or.b32  	%r824, %r822, -2147483648;
	selp.b32 	%r825, %r824, %r822, %p642;
	selp.b32 	%r826, %r825, %r822, %p640;
	selp.b32 	%r827, %r826, %r822, %p639;
	mov.b32 	%r828, 0;
	mov.b64 	%fd1616, {%r828, %r827};
$L__BB0_335:
	mul.f64 	%fd1397, %fd447, 0d3FC5555555555555;
	setp.eq.s32 	%p643, %r50, 1062207488;
	setp.eq.f64 	%p644, %fd532, 0d3FF0000000000000;
	mov.f64 	%fd1398, 0d3FD3333333333333;
	div.rn.f64 	%fd1399, %fd1398, %fd1616;
	selp.f64 	%fd1400, 0d3FD3333333333333, %fd1399, %p644;
	add.f64 	%fd1401, %fd522, %fd531;
	add.f64 	%fd1402, %fd1401, %fd1400;
	div.rn.f64 	%fd1403, %fd522, %fd1402;
	div.rn.f64 	%fd1404, %fd531, %fd1402;
	div.rn.f64 	%fd1405, %fd1400, %fd1402;
	mul.f64 	%fd1406, %fd453, %fd1404;
	fma.rn.f64 	%fd1407, %fd449, %fd1403, %fd1406;
	sub.f64 	%fd1408, %fd456, %fd1397;
	fma.rn.f64 	%fd1647, %fd1408, %fd1405, %fd1407;
	mul.f64 	%fd1409, %fd447, 0dBFF2AAAAAAAAAAAB;
	fma.rn.f64 	%fd1410, %fd448, 0d3FD5555555555555, %fd1409;
	fma.rn.f64 	%fd541, %fd446, 0d3FFD555555555555, %fd1410;
	sub.f64 	%fd1411, %fd455, %fd1397;
	add.f64 	%fd542, %fd454, %fd1411;
	add.f64 	%fd1412, %fd451, %fd452;
	sub.f64 	%fd543, %fd1412, %fd450;
	add.f64 	%fd1413, %fd447, %fd447;
	sub.f64 	%fd1414, %fd448, %fd1413;
	add.f64 	%fd544, %fd446, %fd1414;
	{
	.reg .b32 %temp; 
	mov.b64 	{%temp, %r59}, %fd544;
	}
	abs.f64 	%fd545, %fd544;
	{ // callseq 45, 0
	.param .b64 param0;
	st.param.f64 	[param0], %fd545;
	.param .b64 param1;
	st.param.f64 	[param1], 0d4000000000000000;
	.param .b64 retval0;
	call.uni (retval0), 
	__internal_accurate_pow, 
	(
	param0, 
	param1
	);
	ld.param.f64 	%fd1415, [retval0];
	} // callseq 45
	setp.lt.s32 	%p645, %r59, 0;
	neg.f64 	%fd1417, %fd1415;
	selp.f64 	%fd1418, %fd1417, %fd1415, %p643;
	selp.f64 	%fd1618, %fd1418, %fd1415, %p645;
	setp.neu.f64 	%p646, %fd544, 0d0000000000000000;
	@%p646 bra 	$L__BB0_337;
	setp.eq.s32 	%p647, %r50, 1062207488;
	selp.b32 	%r830, %r59, 0, %p647;
	setp.lt.s32 	%p648, %r694, 0;
	or.b32  	%r831, %r830, 2146435072;
	selp.b32 	%r832, %r831, %r830, %p648;
	mov.b32 	%r833, 0;
	mov.b64 	%fd1618, {%r833, %r832};
$L__BB0_337:
	add.f64 	%fd1419, %fd544, 0d4000000000000000;
	{
	.reg .b32 %temp; 
	mov.b64 	{%temp, %r834}, %fd1419;
	}
	and.b32  	%r835, %r834, 2146435072;
	setp.ne.s32 	%p649, %r835, 2146435072;
	@%p649 bra 	$L__BB0_342;
	setp.num.f64 	%p650, %fd544, %fd544;
	@%p650 bra 	$L__BB0_340;
	mov.f64 	%fd1420, 0d4000000000000000;
	add.rn.f64 	%fd1618, %fd544, %fd1420;
	bra.uni 	$L__BB0_342;
$L__BB0_340:
	setp.neu.f64 	%p651, %fd545, 0d7FF0000000000000;
	@%p651 bra 	$L__BB0_342;
	setp.lt.s32 	%p652, %r59, 0;
	setp.eq.s32 	%p653, %r50, 1062207488;
	setp.lt.s32 	%p654, %r694, 0;
	selp.b32 	%r837, 0, 2146435072, %p654;
	and.b32  	%r838, %r694, 2147483647;
	setp.ne.s32 	%p655, %r838, 1071644672;
	or.b32  	%r839, %r837, -2147483648;
	selp.b32 	%r840, %r839, %r837, %p655;
	selp.b32 	%r841, %r840, %r837, %p653;
	selp.b32 	%r842, %r841, %r837, %p652;
	mov.b32 	%r843, 0;
	mov.b64 	%fd1618, {%r843, %r842};
$L__BB0_342:
	setp.eq.s32 	%p656, %r50, 1062207488;
	setp.eq.f64 	%p657, %fd544, 0d3FF0000000000000;
	mul.f64 	%fd1421, %fd1618, 0d3FF1555555555555;
	selp.f64 	%fd552, 0d3FF1555555555555, %fd1421, %p657;
	fma.rn.f64 	%fd1422, %fd447, 0dC010000000000000, %fd448;
	mul.f64 	%fd553, %fd446, 0d4008000000000000;
	add.f64 	%fd554, %fd553, %fd1422;
	{
	.reg .b32 %temp; 
	mov.b64 	{%temp, %r60}, %fd554;
	}
	abs.f64 	%fd555, %fd554;
	{ // callseq 46, 0
	.param .b64 param0;
	st.param.f64 	[param0], %fd555;
	.param .b64 param1;
	st.param.f64 	[param1], 0d4000000000000000;
	.param .b64 retval0;
	call.uni (retval0), 
	__internal_accurate_pow, 
	(
	param0, 
	param1
	);
	ld.param.f64 	%fd1423, [retval0];
	} // callseq 46
	setp.lt.s32 	%p658, %r60, 0;
	neg.f64 	%fd1425, %fd1423;
	selp.f64 	%fd1426, %fd1425, %fd1423, %p656;
	selp.f64 	%fd1620, %fd1426, %fd1423, %p658;
	setp.neu.f64 	%p659, %fd554, 0d0000000000000000;
	@%p659 bra 	$L__BB0_344;
	setp.eq.s32 	%p660, %r50, 1062207488;
	selp.b32 	%r845, %r60, 0, %p660;
	setp.lt.s32 	%p661, %r694, 0;
	or.b32  	%r846, %r845, 2146435072;
	selp.b32 	%r847, %r846, %r845, %p661;
	mov.b32 	%r848, 0;
	mov.b64 	%fd1620, {%r848, %r847};
$L__BB0_344:
	add.f64 	%fd1427, %fd554, 0d4000000000000000;
	{
	.reg .b32 %temp; 
	mov.b64 	{%temp, %r849}, %fd1427;
	}
	and.b32  	%r850, %r849, 2146435072;
	setp.ne.s32 	%p662, %r850, 2146435072;
	@%p662 bra 	$L__BB0_349;
	setp.num.f64 	%p663, %fd554, %fd554;
	@%p663 bra 	$L__BB0_347;
	mov.f64 	%fd1428, 0d4000000000000000;
	add.rn.f64 	%fd1620, %fd554, %fd1428;
	bra.uni 	$L__BB0_349;
$L__BB0_347:
	setp.neu.f64 	%p664, %fd555, 0d7FF0000000000000;
	@%p664 bra 	$L__BB0_349;
	setp.lt.s32 	%p665, %r60, 0;
	setp.eq.s32 	%p666, %r50, 1062207488;
	setp.lt.s32 	%p667, %r694, 0;
	selp.b32 	%r852, 0, 2146435072, %p667;
	and.b32  	%r853, %r694, 2147483647;
	setp.ne.s32 	%p668, %r853, 1071644672;
	or.b32  	%r854, %r852, -2147483648;
	selp.b32 	%r855, %r854, %r852, %p668;
	selp.b32 	%r856, %r855, %r852, %p666;
	selp.b32 	%r857, %r856, %r852, %p665;
	mov.b32 	%r858, 0;
	mov.b64 	%fd1620, {%r858, %r857};
$L__BB0_349:
	setp.eq.s32 	%p669, %r50, 1062207488;
	setp.eq.f64 	%p670, %fd554, 0d3FF0000000000000;
	mul.f64 	%fd1429, %fd1620, 0d3FD0000000000000;
	selp.f64 	%fd1430, 0d3FD0000000000000, %fd1429, %p670;
	add.f64 	%fd562, %fd552, %fd1430;
	sub.f64 	%fd1431, %fd447, %fd495;
	add.f64 	%fd563, %fd445, %fd1431;
	{
	.reg .b32 %temp; 
	mov.b64 	{%temp, %r61}, %fd563;
	}
	abs.f64 	%fd564, %fd563;
	{ // callseq 47, 0
	.param .b64 param0;
	st.param.f64 	[param0], %fd564;
	.param .b64 param1;
	st.param.f64 	[param1], 0d4000000000000000;
	.param .b64 retval0;
	call.uni (retval0), 
	__internal_accurate_pow, 
	(
	param0, 
	param1
	);
	ld.param.f64 	%fd1432, [retval0];
	} // callseq 47
	setp.lt.s32 	%p671, %r61, 0;
	neg.f64 	%fd1434, %fd1432;
	selp.f64 	%fd1435, %fd1434, %fd1432, %p669;
	selp.f64 	%fd1622, %fd1435, %fd1432, %p671;
	setp.neu.f64 	%p672, %fd563, 0d0000000000000000;
	@%p672 bra 	$L__BB0_351;
	setp.eq.s32 	%p673, %r50, 1062207488;
	selp.b32 	%r860, %r61, 0, %p673;
	setp.lt.s32 	%p674, %r694, 0;
	or.b32  	%r861, %r860, 2146435072;
	selp.b32 	%r862, %r861, %r860, %p674;
	mov.b32 	%r863, 0;
	mov.b64 	%fd1622, {%r863, %r862};
$L__BB0_351:
	add.f64 	%fd1436, %fd563, 0d4000000000000000;
	{
	.reg .b32 %temp; 
	mov.b64 	{%temp, %r864}, %fd1436;
	}
	and.b32  	%r865, %r864, 2146435072;
	setp.ne.s32 	%p675, %r865, 2146435072;
	@%p675 bra 	$L__BB0_356;
	setp.num.f64 	%p676, %fd563, %fd563;
	@%p676 bra 	$L__BB0_354;
	mov.f64 	%fd1437, 0d4000000000000000;
	add.rn.f64 	%fd1622, %fd563, %fd1437;
	bra.uni 	$L__BB0_356;
$L__BB0_354:
	setp.neu.f64 	%p677, %fd564, 0d7FF0000000000000;
	@%p677 bra 	$L__BB0_356;
	setp.lt.s32 	%p678, %r61, 0;
	setp.eq.s32 	%p679, %r50, 1062207488;
	setp.lt.s32 	%p680, %r694, 0;
	selp.b32 	%r867, 0, 2146435072, %p680;
	and.b32  	%r868, %r694, 2147483647;
	setp.ne.s32 	%p681, %r868, 1071644672;
	or.b32  	%r869, %r867, -2147483648;
	selp.b32 	%r870, %r869, %r867, %p681;
	selp.b32 	%r871, %r870, %r867, %p679;
	selp.b32 	%r872, %r871, %r867, %p678;
	mov.b32 	%r873, 0;
	mov.b64 	%fd1622, {%r873, %r872};
$L__BB0_356:
	setp.eq.s32 	%p682, %r50, 1062207488;
	setp.eq.f64 	%p683, %fd563, 0d3FF0000000000000;
	mul.f64 	%fd1438, %fd1622, 0d3FF1555555555555;
	selp.f64 	%fd571, 0d3FF1555555555555, %fd1438, %p683;
	sub.f64 	%fd572, %fd447, %fd445;
	{
	.reg .b32 %temp; 
	mov.b64 	{%temp, %r62}, %fd572;
	}
	abs.f64 	%fd573, %fd572;
	{ // callseq 48, 0
	.param .b64 param0;
	st.param.f64 	[param0], %fd573;
	.param .b64 param1;
	st.param.f64 	[param1], 0d4000000000000000;
	.param .b64 retval0;
	call.uni (retval0), 
	__internal_accurate_pow, 
	(
	param0, 
	param1
	);
	ld.param.f64 	%fd1439, [retval0];
	} // callseq 48
	setp.lt.s32 	%p684, %r62, 0;
	neg.f64 	%fd1441, %fd1439;
	selp.f64 	%fd1442, %fd1441, %fd1439, %p682;
	selp.f64 	%fd1624, %fd1442, %fd1439, %p684;
	setp.neu.f64 	%p685, %fd572, 0d0000000000000000;
	@%p685 bra 	$L__BB0_358;
	setp.eq.s32 	%p686, %r50, 1062207488;
	selp.b32 	%r875, %r62, 0, %p686;
	setp.lt.s32 	%p687, %r694, 0;
	or.b32  	%r876, %r875, 2146435072;
	selp.b32 	%r877, %r876, %r875, %p687;
	mov.b32 	%r878, 0;
	mov.b64 	%fd1624, {%r878, %r877};
$L__BB0_358:
	add.f64 	%fd1443, %fd572, 0d4000000000000000;
	{
	.reg .b32 %temp; 
	mov.b64 	{%temp, %r879}, %fd1443;
	}
	and.b32  	%r880, %r879, 2146435072;
	setp.ne.s32 	%p688, %r880, 2146435072;
	@%p688 bra 	$L__BB0_363;
	setp.num.f64 	%p689, %fd572, %fd572;
	@%p689 bra 	$L__BB0_361;
	mov.f64 	%fd1444, 0d4000000000000000;
	add.rn.f64 	%fd1624, %fd572, %fd1444;
	bra.uni 	$L__BB0_363;
$L__BB0_361:
	setp.neu.f64 	%p690, %fd573, 0d7FF0000000000000;
	@%p690 bra 	$L__BB0_363;
	setp.lt.s32 	%p691, %r62, 0;
	setp.eq.s32 	%p692, %r50, 1062207488;
	setp.lt.s32 	%p693, %r694, 0;
	selp.b32 	%r882, 0, 2146435072, %p693;
	and.b32  	%r883, %r694, 2147483647;
	setp.ne.s32 	%p694, %r883, 1071644672;
	or.b32  	%r884, %r882, -2147483648;
	selp.b32 	%r885, %r884, %r882, %p694;
	selp.b32 	%r886, %r885, %r882, %p692;
	selp.b32 	%r887, %r886, %r882, %p691;
	mov.b32 	%r888, 0;
	mov.b64 	%fd1624, {%r888, %r887};
$L__BB0_363:
	setp.eq.s32 	%p695, %r50, 1062207488;
	setp.eq.f64 	%p696, %fd572, 0d3FF0000000000000;
	mul.f64 	%fd1445, %fd1624, 0d3FD0000000000000;
	selp.f64 	%fd1446, 0d3FD0000000000000, %fd1445, %p696;
	add.f64 	%fd580, %fd571, %fd1446;
	sub.f64 	%fd1447, %fd446, %fd476;
	add.f64 	%fd581, %fd444, %fd1447;
	{
	.reg .b32 %temp; 
	mov.b64 	{%temp, %r63}, %fd581;
	}
	abs.f64 	%fd582, %fd581;
	{ // callseq 49, 0
	.param .b64 param0;
	st.param.f64 	[param0], %fd582;
	.param .b64 param1;
	st.param.f64 	[param1], 0d4000000000000000;
	.param .b64 retval0;
	call.uni (retval0), 
	__internal_accurate_pow, 
	(
	param0, 
	param1
	);
	ld.param.f64 	%fd1448, [retval0];
	} // callseq 49
	setp.lt.s32 	%p697, %r63, 0;
	neg.f64 	%fd1450, %fd1448;
	selp.f64 	%fd1451, %fd1450, %fd1448, %p695;
	selp.f64 	%fd1626, %fd1451, %fd1448, %p697;
	setp.neu.f64 	%p698, %fd581, 0d0000000000000000;
	@%p698 bra 	$L__BB0_365;
	setp.eq.s32 	%p699, %r50, 1062207488;
	selp.b32 	%r890, %r63, 0, %p699;
	setp.lt.s32 	%p700, %r694, 0;
	or.b32  	%r891, %r890, 2146435072;
	selp.b32 	%r892, %r891, %r890, %p700;
	mov.b32 	%r893, 0;
	mov.b64 	%fd1626, {%r893, %r892};
$L__BB0_365:
	add.f64 	%fd1452, %fd581, 0d4000000000000000;
	{
	.reg .b32 %temp; 
	mov.b64 	{%temp, %r894}, %fd1452;
	}
	and.b32  	%r895, %r894, 2146435072;
	setp.ne.s32 	%p701, %r895, 2146435072;
	@%p701 bra 	$L__BB0_370;
	setp.num.f64 	%p702, %fd581, %fd581;
	@%p702 bra 	$L__BB0_368;
	mov.f64 	%fd1453, 0d4000000000000000;
	add.rn.f64 	%fd1626, %fd581, %fd1453;
	bra.uni 	$L__BB0_370;
$L__BB0_368:
	setp.neu.f64 	%p703, %fd582, 0d7FF0000000000000;
	@%p703 bra 	$L__BB0_370;
	setp.lt.s32 	%p704, %r63, 0;
	setp.eq.s32 	%p705, %r50, 1062207488;
	setp.lt.s32 	%p706, %r694, 0;
	selp.b32 	%r897, 0, 2146435072, %p706;
	and.b32  	%r898, %r694, 2147483647;
	setp.ne.s32 	%p707, %r898, 1071644672;
	or.b32  	%r899, %r897, -2147483648;
	selp.b32 	%r900, %r899, %r897, %p707;
	selp.b32 	%r901, %r900, %r897, %p705;
	selp.b32 	%r902, %r901, %r897, %p704;
	mov.b32 	%r903, 0;
	mov.b64 	%fd1626, {%r903, %r902};
$L__BB0_370:
	setp.eq.s32 	%p708, %r50, 1062207488;
	setp.eq.f64 	%p709, %fd581, 0d3FF0000000000000;
	mul.f64 	%fd1454, %fd1626, 0d3FF1555555555555;
	selp.f64 	%fd589, 0d3FF1555555555555, %fd1454, %p709;
	fma.rn.f64 	%fd1455, %fd445, 0dC010000000000000, %fd553;
	add.f64 	%fd590, %fd444, %fd1455;
	{
	.reg .b32 %temp; 
	mov.b64 	{%temp, %r64}, %fd590;
	}
	abs.f64 	%fd591, %fd590;
	{ // callseq 50, 0
	.param .b64 param0;
	st.param.f64 	[param0], %fd591;
	.param .b64 param1;
	st.param.f64 	[param1], 0d4000000000000000;
	.param .b64 retval0;
	call.uni (retval0), 
	__internal_accurate_pow, 
	(
	param0, 
	param1
	);
	ld.param.f64 	%fd1456, [retval0];
	} // callseq 50
	setp.lt.s32 	%p710, %r64, 0;
	neg.f64 	%fd1458, %fd1456;
	selp.f64 	%fd1459, %fd1458, %fd1456, %p708;
	selp.f64 	%fd1628, %fd1459, %fd1456, %p710;
	setp.neu.f64 	%p711, %fd590, 0d0000000000000000;
	@%p711 bra 	$L__BB0_372;
	setp.eq.s32 	%p712, %r50, 1062207488;
	selp.b32 	%r905, %r64, 0, %p712;
	setp.lt.s32 	%p713, %r694, 0;
	or.b32  	%r906, %r905, 2146435072;
	selp.b32 	%r907, %r906, %r905, %p713;
	mov.b32 	%r908, 0;
	mov.b64 	%fd1628, {%r908, %r907};
$L__BB0_372:
	add.f64 	%fd1460, %fd590, 0d4000000000000000;
	{
	.reg .b32 %temp; 
	mov.b64 	{%temp, %r909}, %fd1460;
	}
	and.b32  	%r910, %r909, 2146435072;
	setp.ne.s32 	%p714, %r910, 2146435072;
	@%p714 bra 	$L__BB0_377;
	setp.num.f64 	%p715, %fd590, %fd590;
	@%p715 bra 	$L__BB0_375;
	mov.f64 	%fd1461, 0d4000000000000000;
	add.rn.f64 	%fd1628, %fd590, %fd1461;
	bra.uni 	$L__BB0_377;
$L__BB0_375:
	setp.neu.f64 	%p716, %fd591, 0d7FF0000000000000;
	@%p716 bra 	$L__BB0_377;
	setp.lt.s32 	%p717, %r64, 0;
	setp.eq.s32 	%p718, %r50, 1062207488;
	setp.lt.s32 	%p719, %r694, 0;
	selp.b32 	%r912, 0, 2146435072, %p719;
	and.b32  	%r913, %r694, 2147483647;
	setp.ne.s32 	%p720, %r913, 1071644672;
	or.b32  	%r914, %r912, -2147483648;
	selp.b32 	%r915, %r914, %r912, %p720;
	selp.b32 	%r916, %r915, %r912, %p718;
	selp.b32 	%r917, %r916, %r912, %p717;
	mov.b32 	%r918, 0;
	mov.b64 	%fd1628, {%r918, %r917};
$L__BB0_377:
	setp.eq.s32 	%p721, %r50, 1062207488;
	setp.eq.f64 	%p722, %fd590, 0d3FF0000000000000;
	mul.f64 	%fd1462, %fd1628, 0d3FD0000000000000;
	selp.f64 	%fd1463, 0d3FD0000000000000, %fd1462, %p722;
	add.f64 	%fd598, %fd589, %fd1463;
	add.f64 	%fd599, %fd562, 0d3EB0C6F7A0B5ED8D;
	{
	.reg .b32 %temp; 
	mov.b64 	{%temp, %r65}, %fd599;
	}
	abs.f64 	%fd600, %fd599;
	{ // callseq 51, 0
	.param .b64 param0;
	st.param.f64 	[param0], %fd600;
	.param .b64 param1;
	st.param.f64 	[param1], 0d4000000000000000;
	.param .b64 retval0;
	call.uni (retval0), 
	__internal_accurate_pow, 
	(
	param0, 
	param1
	);
	ld.param.f64 	%fd1464, [retval0];
	} // callseq 51
	setp.lt.s32 	%p723, %r65, 0;
	neg.f64 	%fd1466, %fd1464;
	selp.f64 	%fd1467, %fd1466, %fd1464, %p721;
	selp.f64 	%fd1630, %fd1467, %fd1464, %p723;
	setp.neu.f64 	%p724, %fd599, 0d0000000000000000;
	@%p724 bra 	$L__BB0_379;
	setp.eq.s32 	%p725, %r50, 1062207488;
	selp.b32 	%r920, %r65, 0, %p725;
	setp.lt.s32 	%p726, %r694, 0;
	or.b32  	%r921, %r920, 2146435072;
	selp.b32 	%r922, %r921, %r920, %p726;
	mov.b32 	%r923, 0;
	mov.b64 	%fd1630, {%r923, %r922};
$L__BB0_379:
	add.f64 	%fd1468, %fd599, 0d4000000000000000;
	{
	.reg .b32 %temp; 
	mov.b64 	{%temp, %r924}, %fd1468;
	}
	and.b32  	%r925, %r924, 2146435072;
	setp.ne.s32 	%p727, %r925, 2146435072;
	@%p727 bra 	$L__BB0_384;
	setp.num.f64 	%p728, %fd599, %fd599;
	@%p728 bra 	$L__BB0_382;
	mov.f64 	%fd1469, 0d4000000000000000;
	add.rn.f64 	%fd1630, %fd599, %fd1469;
	bra.uni 	$L__BB0_384;
$L__BB0_382:
	setp.neu.f64 	%p729, %fd600, 0d7FF0000000000000;
	@%p729 bra 	$L__BB0_384;
	setp.lt.s32 	%p730, %r65, 0;
	setp.eq.s32 	%p731, %r50, 1062207488;
	setp.lt.s32 	%p732, %r694, 0;
	selp.b32 	%r927, 0, 2146435072, %p732;
	and.b32  	%r928, %r694, 2147483647;
	setp.ne.s32 	%p733, %r928, 1071644672;
	or.b32  	%r929, %r927, -2147483648;
	selp.b32 	%r930, %r929, %r927, %p733;
	selp.b32 	%r931, %r930, %r927, %p731;
	selp.b32 	%r932, %r931, %r927, %p730;
	mov.b32 	%r933, 0;
	mov.b64 	%fd1630, {%r933, %r932};
$L__BB0_384:
	setp.eq.s32 	%p734, %r50, 1062207488;
	setp.eq.f64 	%p735, %fd599, 0d3FF0000000000000;
	mov.f64 	%fd1470, 0d3FB999999999999A;
	div.rn.f64 	%fd1471, %fd1470, %fd1630;
	selp.f64 	%fd607, 0d3FB999999999999A, %fd1471, %p735;
	add.f64 	%fd608, %fd580, 0d3EB0C6F7A0B5ED8D;
	{
	.reg .b32 %temp; 
	mov.b64 	{%temp, %r66}, %fd608;
	}
	abs.f64 	%fd609, %fd608;
	{ // callseq 52, 0
	.param .b64 param0;
	st.param.f64 	[param0], %fd609;
	.param .b64 param1;
	st.param.f64 	[param1], 0d4000000000000000;
	.param .b64 retval0;
	call.uni (retval0), 
	__internal_accurate_pow, 
	(
	param0, 
	param1
	);
	ld.param.f64 	%fd1472, [retval0];
	} // callseq 52
	setp.lt.s32 	%p736, %r66, 0;
	neg.f64 	%fd1474, %fd1472;
	selp.f64 	%fd1475, %fd1474, %fd1472, %p734;
	selp.f64 	%fd1632, %fd1475, %fd1472, %p736;
	setp.neu.f64 	%p737, %fd608, 0d0000000000000000;
	@%p737 bra 	$L__BB0_386;
	setp.eq.s32 	%p738, %r50, 1062207488;
	selp.b32 	%r935, %r66, 0, %p738;
	setp.lt.s32 	%p739, %r694, 0;
	or.b32  	%r936, %r935, 2146435072;
	selp.b32 	%r937, %r936, %r935, %p739;
	mov.b32 	%r938, 0;
	mov.b64 	%fd1632, {%r938, %r937};
$L__BB0_386:
	add.f64 	%fd1476, %fd608, 0d4000000000000000;
	{
	.reg .b32 %temp; 
	mov.b64 	{%temp, %r939}, %fd1476;
	}
	and.b32  	%r940, %r939, 2146435072;
	setp.ne.s32 	%p740, %r940, 2146435072;
	@%p740 bra 	$L__BB0_391;
	setp.num.f64 	%p741, %fd608, %fd608;
	@%p741 bra 	$L__BB0_389;
	mov.f64 	%fd1477, 0d4000000000000000;
	add.rn.f64 	%fd1632, %fd608, %fd1477;
	bra.uni 	$L__BB0_391;
$L__BB0_389:
	setp.neu.f64 	%p742, %fd609, 0d7FF0000000000000;
	@%p742 bra 	$L__BB0_391;
	setp.lt.s32 	%p743, %r66, 0;
	setp.eq.s32 	%p744, %r50, 1062207488;
	setp.lt.s32 	%p745, %r694, 0;
	selp.b32 	%r942, 0, 2146435072, %p745;
	and.b32  	%r943, %r694, 2147483647;
	setp.ne.s32 	%p746, %r943, 1071644672;
	or.b32  	%r944, %r942, -2147483648;
	selp.b32 	%r945, %r944, %r942, %p746;
	selp.b32 	%r946, %r945, %r942, %p744;
	selp.b32 	%r947, %r946, %r942, %p743;
	mov.b32 	%r948, 0;
	mov.b64 	%fd1632, {%r948, %r947};
$L__BB0_391:
	setp.eq.s32 	%p747, %r50, 1062207488;
	setp.eq.f64 	%p748, %fd608, 0d3FF0000000000000;
	mov.f64 	%fd1478, 0d3FE3333333333333;
	div.rn.f64 	%fd1479, %fd1478, %fd1632;
	selp.f64 	%fd616, 0d3FE3333333333333, %fd1479, %p748;
	add.f64 	%fd617, %fd598, 0d3EB0C6F7A0B5ED8D;
	{
	.reg .b32 %temp; 
	mov.b64 	{%temp, %r67}, %fd617;
	}
	abs.f64 	%fd618, %fd617;
	{ // callseq 53, 0
	.param .b64 param0;
	st.param.f64 	[param0], %fd618;
	.param .b64 param1;
	st.param.f64 	[param1], 0d4000000000000000;
	.param .b64 retval0;
	call.uni (retval0), 
	__internal_accurate_pow, 
	(
	param0, 
	param1
	);
	ld.param.f64 	%fd1480, [retval0];
	} // callseq 53
	setp.lt.s32 	%p749, %r67, 0;
	neg.f64 	%fd1482, %fd1480;
	selp.f64 	%fd1483, %fd1482, %fd1480, %p747;
	selp.f64 	%fd1634, %fd1483, %fd1480, %p749;
	setp.neu.f64 	%p750, %fd617, 0d0000000000000000;
	@%p750 bra 	$L__BB0_393;
	setp.eq.s32 	%p751, %r50, 1062207488;
	selp.b32 	%r950, %r67, 0, %p751;
	setp.lt.s32 	%p752, %r694, 0;
	or.b32  	%r951, %r950, 2146435072;
	selp.b32 	%r952, %r951, %r950, %p752;
	mov.b32 	%r953, 0;
	mov.b64 	%fd1634, {%r953, %r952};
$L__BB0_393:
	add.f64 	%fd1484, %fd617, 0d4000000000000000;
	{
	.reg .b32 %temp; 
	mov.b64 	{%temp, %r954}, %fd1484;
	}
	and.b32  	%r955, %r954, 2146435072;
	setp.ne.s32 	%p753, %r955, 2146435072;
	@%p753 bra 	$L__BB0_398;
	setp.num.f64 	%p754, %fd617, %fd617;
	@%p754 bra 	$L__BB0_396;
	mov.f64 	%fd1485, 0d4000000000000000;
	add.rn.f64 	%fd1634, %fd617, %fd1485;
	bra.uni 	$L__BB0_398;
$L__BB0_396:
	setp.neu.f64 	%p755, %fd618, 0d7FF0000000000000;
	@%p755 bra 	$L__BB0_398;
	setp.lt.s32 	%p756, %r67, 0;
	setp.eq.s32 	%p757, %r50, 1062207488;
	setp.lt.s32 	%p758, %r694, 0;
	selp.b32 	%r957, 0, 2146435072, %p758;
	and.b32  	%r958, %r694, 2147483647;
	setp.ne.s32 	%p759, %r958, 1071644672;
	or.b32  	%r959, %r957, -2147483648;
	selp.b32 	%r960, %r959, %r957, %p759;
	selp.b32 	%r961, %r960, %r957, %p757;
	selp.b32 	%r962, %r961, %r957, %p756;
	mov.b32 	%r963, 0;
	mov.b64 	%fd1634, {%r963, %r962};
$L__BB0_398:
	setp.eq.f64 	%p760, %fd617, 0d3FF0000000000000;
	mov.f64 	%fd1486, 0d3FD3333333333333;
	div.rn.f64 	%fd1487, %fd1486, %fd1634;
	selp.f64 	%fd1488, 0d3FD3333333333333, %fd1487, %p760;
	add.f64 	%fd1489, %fd607, %fd616;
	add.f64 	%fd1490, %fd1489, %fd1488;
	div.rn.f64 	%fd1491, %fd607, %fd1490;
	div.rn.f64 	%fd1492, %fd616, %fd1490;
	div.rn.f64 	%fd1493, %fd1488, %fd1490;
	mul.f64 	%fd1494, %fd542, %fd1492;
	fma.rn.f64 	%fd1495, %fd541, %fd1491, %fd1494;
	fma.rn.f64 	%fd1648, %fd543, %fd1493, %fd1495;
	bra.uni 	$L__BB0_406;
$L__BB0_399:
	setp.geu.f64 	%p518, %fd1635, %fd653;
	@%p518 bra 	$L__BB0_401;
	add.f64 	%fd1637, %fd653, %fd653;
	mov.f64 	%fd1638, 0d0000000000000000;
	mov.f64 	%fd1636, %fd653;
	mov.f64 	%fd1639, %fd438;
	bra.uni 	$L__BB0_402;
$L__BB0_401:
	add.f64 	%fd1636, %fd653, %fd653;
	mul.f64 	%fd1637, %fd653, 0d4008000000000000;
	mov.f64 	%fd1635, %fd653;
	mov.f64 	%fd1638, %fd438;
	mov.f64 	%fd1639, %fd1640;
	mov.f64 	%fd1640, %fd440;
$L__BB0_402:
	setp.geu.f64 	%p519, %fd1239, %fd653;
	@%p519 bra 	$L__BB0_404;
	neg.f64 	%fd1641, %fd1239;
	neg.f64 	%fd1642, %fd653;
	mul.f64 	%fd1643, %fd653, 0dC000000000000000;
	mov.f64 	%fd1644, 0d0000000000000000;
	mov.f64 	%fd1645, %fd437;
	bra.uni 	$L__BB0_405;
$L__BB0_404:
	neg.f64 	%fd1641, %fd653;
	mul.f64 	%fd1642, %fd653, 0dC000000000000000;
	mul.f64 	%fd1643, %fd653, 0dC008000000000000;
	mov.f64 	%fd1644, %fd437;
	mov.f64 	%fd1645, %fd1646;
	mov.f64 	%fd1646, %fd435;
$L__BB0_405:
	sub.f64 	%fd1243, %fd1640, %fd1639;
	sub.f64 	%fd1244, %fd1637, %fd1636;
	div.rn.f64 	%fd1245, %fd1243, %fd1244;
	sub.f64 	%fd1246, %fd1639, %fd1638;
	sub.f64 	%fd1247, %fd1636, %fd1635;
	div.rn.f64 	%fd1248, %fd1246, %fd1247;
	sub.f64 	%fd1249, %fd1638, %fd3;
	div.rn.f64 	%fd1250, %fd1249, %fd1635;
	sub.f64 	%fd1251, %fd3, %fd1644;
	mov.f64 	%fd1252, 0d0000000000000000;
	sub.f64 	%fd1253, %fd1252, %fd1641;
	div.rn.f64 	%fd1254, %fd1251, %fd1253;
	sub.f64 	%fd1255, %fd1644, %fd1645;
	sub.f64 	%fd1256, %fd1641, %fd1642;
	div.rn.f64 	%fd1257, %fd1255, %fd1256;
	sub.f64 	%fd1258, %fd1645, %fd1646;
	sub.f64 	%fd1259, %fd1642, %fd1643;
	div.rn.f64 	%fd1260, %fd1258, %fd1259;
	sub.f64 	%fd1261, %fd1245, %fd1248;
	sub.f64 	%fd1262, %fd1637, %fd1635;
	div.rn.f64 	%fd1263, %fd1261, %fd1262;
	sub.f64 	%fd1264, %fd1248, %fd1250;
	div.rn.f64 	%fd1265, %fd1264, %fd1636;
	sub.f64 	%fd1266, %fd1250, %fd1254;
	sub.f64 	%fd1267, %fd1635, %fd1641;
	div.rn.f64 	%fd1268, %fd1266, %fd1267;
	sub.f64 	%fd1269, %fd1254, %fd1257;
	sub.f64 	%fd1270, %fd1252, %fd1642;
	div.rn.f64 	%fd1271, %fd1269, %fd1270;
	sub.f64 	%fd1272, %fd1257, %fd1260;
	sub.f64 	%fd1273, %fd1641, %fd1643;
	div.rn.f64 	%fd1274, %fd1272, %fd1273;
	sub.f64 	%fd1275, %fd1263, %fd1265;
	div.rn.f64 	%fd1276, %fd1275, %fd1637;
	sub.f64 	%fd1277, %fd1265, %fd1268;
	sub.f64 	%fd1278, %fd1636, %fd1641;
	div.rn.f64 	%fd1279, %fd1277, %fd1278;
	sub.f64 	%fd1280, %fd1268, %fd1271;
	sub.f64 	%fd1281, %fd1635, %fd1642;
	div.rn.f64 	%fd1282, %fd1280, %fd1281;
	sub.f64 	%fd1283, %fd1271, %fd1274;
	sub.f64 	%fd1284, %fd1252, %fd1643;
	div.rn.f64 	%fd1285, %fd1283, %fd1284;
	mul.f64 	%fd1286, %fd1253, %fd1270;
	abs.f64 	%fd1287, %fd1282;
	abs.f64 	%fd1288, %fd1285;
	setp.lt.f64 	%p520, %fd1287, %fd1288;
	selp.f64 	%fd1289, %fd1282, %fd1285, %p520;
	mul.f64 	%fd1290, %fd1286, %fd1289;
	sub.f64 	%fd1291, %fd1252, %fd1635;
	mul.f64 	%fd1292, %fd1291, %fd1253;
	abs.f64 	%fd1293, %fd1279;
	setp.lt.f64 	%p521, %fd1287, %fd1293;
	selp.f64 	%fd1294, %fd1282, %fd1279, %p521;
	mul.f64 	%fd1295, %fd1292, %fd1294;
	abs.f64 	%fd1296, %fd1271;
	abs.f64 	%fd1297, %fd1268;
	setp.lt.f64 	%p522, %fd1296, %fd1297;
	selp.f64 	%fd1298, %fd1290, %fd1295, %p522;
	sub.f64 	%fd1299, %fd1252, %fd1636;
	mul.f64 	%fd1300, %fd1291, %fd1299;
	abs.f64 	%fd1301, %fd1276;
	setp.lt.f64 	%p523, %fd1293, %fd1301;
	selp.f64 	%fd1302, %fd1279, %fd1276, %p523;
	mul.f64 	%fd1303, %fd1300, %fd1302;
	abs.f64 	%fd1304, %fd1265;
	setp.lt.f64 	%p524, %fd1297, %fd1304;
	selp.f64 	%fd1305, %fd1295, %fd1303, %p524;
	mul.f64 	%fd1306, %fd1268, %fd1271;
	setp.lt.f64 	%p525, %fd1306, 0d0000000000000000;
	selp.f64 	%fd1307, %fd1271, %fd1268, %p522;
	selp.f64 	%fd1308, 0d0000000000000000, %fd1307, %p525;
	fma.rn.f64 	%fd1309, %fd1253, %fd1308, %fd1254;
	add.f64 	%fd1647, %fd1309, %fd1298;
	mul.f64 	%fd1310, %fd1265, %fd1268;
	setp.lt.f64 	%p526, %fd1310, 0d0000000000000000;
	selp.f64 	%fd1311, %fd1268, %fd1265, %p524;
	selp.f64 	%fd1312, 0d0000000000000000, %fd1311, %p526;
	fma.rn.f64 	%fd1313, %fd1291, %fd1312, %fd1250;
	add.f64 	%fd1648, %fd1313, %fd1305;
$L__BB0_406:
	ld.param.u64 	%rd72, [_Z13upwind_normalPdS_S_PKdS1_S1_S1_S1_S1_S1_iiidddi_param_2];
	abs.f64 	%fd1496, %fd438;
	abs.f64 	%fd1497, %fd437;
	setp.lt.f64 	%p761, %fd1496, %fd1497;
	selp.f64 	%fd1498, %fd1648, %fd1647, %p761;
	cvta.to.global.u64 	%rd68, %rd72;
	add.s64 	%rd70, %rd68, %rd50;
	st.global.f64 	[%rd70], %fd1498;
$L__BB0_407:
	ret;

}
	// .globl	_Z20boundary_interpolatePdS_S_S_S_S_PKdS1_S1_S1_S1_S1_S1_iiidddi
.visible .entry _Z20boundary_interpolatePdS_S_S_S_S_PKdS1_S1_S1_S1_S1_S1_iiidddi(
	.param .u64 .ptr .align 1 _Z20boundary_interpolatePdS_S_S_S_S_PKdS1_S1_S1_S1_S1_S1_iiidddi_param_0,
	.param .u64 .ptr .align 1 _Z20boundary_interpolatePdS_S_S_S_S_PKdS1_S1_S1_S1_S1_S1_iiidddi_param_1,
	.param .u64 .ptr .align 1 _Z20boundary_interpolatePdS_S_S_S_S_PKdS1_S1_S1_S1_S1_S1_iiidddi_param_2,
	.param .u64 .ptr .align 1 _Z20boundary_interpolatePdS_S_S_S_S_PKdS1_S1_S1_S1_S1_S1_iiidddi_param_3,
	.param .u64 .ptr .align 1 _Z20boundary_interpolatePdS_S_S_S_S_PKdS1_S1_S1_S1_S1_S1_iiidddi_param_4,
	.param .u64 .ptr .align 1 _Z20boundary_interpolatePdS_S_S_S_S_PKdS1_S1_S1_S1_S1_S1_iiidddi_param_5,
	.param .u64 .ptr .align 1 _Z20boundary_interpolatePdS_S_S_S_S_PKdS1_S1_S1_S1_S1_S1_iiidddi_param_6,
	.param .u64 .ptr .align 1 _Z20boundary_interpolatePdS_S_S_S_S_PKdS1_S1_S1_S1_S1_S1_iiidddi_param_7,
	.param .u64 .ptr .align 1 _Z20boundary_interpolatePdS_S_S_S_S_PKdS1_S1_S1_S1_S1_S1_iiidddi_param_8,
	.param .u64 .ptr .align 1 _Z20boundary_interpolatePdS_S_S_S_S_PKdS1_S1_S1_S1_S1_S1_iiidddi_param_9,
	.param .u64 .ptr .align 1 _Z20boundary_interpolatePdS_S_S_S_S_PKdS1_S1_S1_S1_S1_S1_iiidddi_param_10,
	.param .u64 .ptr .align 1 _Z20boundary_interpolatePdS_S_S_S_S_PKdS1_S1_S1_S1_S1_S1_iiidddi_param_11,
	.param .u64 .ptr .align 1 _Z20boundary_interpolatePdS_S_S_S_S_PKdS1_S1_S1_S1_S1_S1_iiidddi_param_12,
	.param .u32 _Z20boundary_interpolatePdS_S_S_S_S_PKdS1_S1_S1_S1_S1_S1_iiidddi_param_13,
	.param .u32 _Z20boundary_interpolatePdS_S_S_S_S_PKdS1_S1_S1_S1_S1_S1_iiidddi_param_14,
	.param .u32 _Z20boundary_interpolatePdS_S_S_S_S_PKdS1_S1_S1_S1_S1_S1_iiidddi_param_15,
	.param .f64 _Z20boundary_interpolatePdS_S_S_S_S_PKdS1_S1_S1_S1_S1_S1_iiidddi_param_16,
	.param .f64 _Z20boundary_interpolatePdS_S_S_S_S_PKdS1_S1_S1_S1_S1_S1_iiidddi_param_17,
	.param .f64 _Z20boundary_interpolatePdS_S_S_S_S_PKdS1_S1_S1_S1_S1_S1_iiidddi_param_18,
	.param .u32 _Z20boundary_interpolatePdS_S_S_S_S_PKdS1_S1_S1_S1_S1_S1_iiidddi_param_19
)
{
	.reg .pred 	%p<339>;
	.reg .b32 	%r<468>;
	.reg .b64 	%rd<77>;
	.reg .b64 	%fd<586>;

	ld.param.u64 	%rd9, [_Z20boundary_interpolatePdS_S_S_S_S_PKdS1_S1_S1_S1_S1_S1_iiidddi_param_0];
	ld.param.u64 	%rd10, [_Z20boundary_interpolatePdS_S_S_S_S_PKdS1_S1_S1_S1_S1_S1_iiidddi_param_1];
	ld.param.u64 	%rd15, [_Z20boundary_interpolatePdS_S_S_S_S_PKdS1_S1_S1_S1_S1_S1_iiidddi_param_6];
	ld.param.u64 	%rd16, [_Z20boundary_interpolatePdS_S_S_S_S_PKdS1_S1_S1_S1_S1_S1_iiidddi_param_7];
	ld.param.u64 	%rd17, [_Z20boundary_interpolatePdS_S_S_S_S_PKdS1_S1_S1_S1_S1_S1_iiidddi_param_8];
	ld.param.u64 	%rd21, [_Z20boundary_interpolatePdS_S_S_S_S_PKdS1_S1_S1_S1_S1_S1_iiidddi_param_12];
	ld.param.u32 	%r44, [_Z20boundary_interpolatePdS_S_S_S_S_PKdS1_S1_S1_S1_S1_S1_iiidddi_param_13];
	ld.param.u32 	%r47, [_Z20boundary_interpolatePdS_S_S_S_S_PKdS1_S1_S1_S1_S1_S1_iiidddi_param_14];
	ld.param.u32 	%r46, [_Z20boundary_interpolatePdS_S_S_S_S_PKdS1_S1_S1_S1_S1_S1_iiidddi_param_15];
	ld.param.f64 	%fd240, [_Z20boundary_interpolatePdS_S_S_S_S_PKdS1_S1_S1_S1_S1_S1_iiidddi_param_16];
	ld.param.f64 	%fd241, [_Z20boundary_interpolatePdS_S_S_S_S_PKdS1_S1_S1_S1_S1_S1_iiidddi_param_17];
	ld.param.f64 	%fd242, [_Z20boundary_interpolatePdS_S_S_S_S_PKdS1_S1_S1_S1_S1_S1_iiidddi_param_18];
	cvta.to.global.u64 	%rd1, %rd21;
	mov.u32 	%r48, %ctaid.x;
	mov.u32 	%r49, %ntid.x;
	mov.u32 	%r50, %tid.x;
	mad.lo.s32 	%r1, %r48, %r49, %r50;
	mov.u32 	%r51, %ctaid.y;
	mov.u32 	%r52, %ntid.y;
	mov.u32 	%r53, %tid.y;
	mad.lo.s32 	%r54, %r51, %r52, %r53;
	mov.u32 	%r55, %ctaid.z;
	mov.u32 	%r56, %ntid.z;
	mov.u32 	%r57, %tid.z;
	mad.lo.s32 	%r3, %r55, %r56, %r57;
	setp.ge.s32 	%p1, %r1, %r44;
	setp.ge.s32 	%p2, %r54, %r47;
	or.pred  	%p3, %p1, %p2;
	setp.ge.s32 	%p4, %r3, %r46;
	or.pred  	%p5, %p3, %p4;
	@%p5 bra 	$L__BB1_181;
	cvta.to.global.u64 	%rd22, %rd15;
	cvta.to.global.u64 	%rd23, %rd16;
	cvta.to.global.u64 	%rd24, %rd9;
	cvta.to.global.u64 	%rd25, %rd10;
	add.s32 	%r58, %r44, -1;
	cvt.rn.f64.s32 	%fd1, %r58;
	cvt.rn.f64.s32 	%fd243, %r1;
	max.f64 	%fd244, %fd243, 0d0000000000000000;
	setp.gt.f64 	%p6, %fd244, %fd1;
	selp.f64 	%fd245, %fd1, %fd244, %p6;
	cvt.rzi.s32.f64 	%r4, %fd245;
	add.s32 	%r59, %r47, -1;
	cvt.rn.f64.u32 	%fd246, %r59;
	cvt.rn.f64.u32 	%fd247, %r54;
	max.f64 	%fd248, %fd247, 0d0000000000000000;
	setp.gt.f64 	%p7, %fd248, %fd246;
	selp.f64 	%fd249, %fd246, %fd248, %p7;
	cvt.rzi.s32.f64 	%r5, %fd249;
	add.s32 	%r60, %r46, -1;
	cvt.rn.f64.u32 	%fd2, %r60;
	cvt.rn.f64.u32 	%fd250, %r3;
	max.f64 	%fd251, %fd250, 0d0000000000000000;
	setp.gt.f64 	%p8, %fd251, %fd2;
	selp.f64 	%fd252, %fd2, %fd251, %p8;
	cvt.rzi.s32.f64 	%r61, %fd252;
	mul.lo.s32 	%r62, %r61, %r47;
	add.s32 	%r63, %r62, %r5;
	mul.lo.s32 	%r6, %r63, %r44;
	add.s32 	%r7, %r6, %r4;
	add.s32 	%r64, %r54, 1;
	cvt.rn.f64.u32 	%fd253, %r64;
	max.f64 	%fd254, %fd253, 0d0000000000000000;
	setp.gt.f64 	%p9, %fd254, %fd246;
	selp.f64 	%fd255, %fd246, %fd254, %p9;
	cvt.rzi.s32.f64 	%r65, %fd255;
	add.s32 	%r66, %r62, %r65;
	mad.lo.s32 	%r67, %r66, %r44, %r4;
	add.s32 	%r68, %r54, 2;
	cvt.rn.f64.u32 	%fd256, %r68;
	max.f64 	%fd257, %fd256, 0d0000000000000000;
	setp.gt.f64 	%p10, %fd257, %fd246;
	selp.f64 	%fd258, %fd246, %fd257, %p10;
	cvt.rzi.s32.f64 	%r69, %fd258;
	add.s32 	%r70, %r62, %r69;
	mad.lo.s32 	%r71, %r70, %r44, %r4;
	add.s32 	%r72, %r54, -1;
	cvt.rn.f64.s32 	%fd259, %r72;
	max.f64 	%fd260, %fd259, 0d0000000000000000;
	setp.gt.f64 	%p11, %fd260, %fd246;
	selp.f64 	%fd261, %fd246, %fd260, %p11;
	cvt.rzi.s32.f64 	%r73, %fd261;
	add.s32 	%r74, %r62, %r73;
	mad.lo.s32 	%r75, %r74, %r44, %r4;
	add.s32 	%r76, %r54, -2;
	cvt.rn.f64.s32 	%fd262, %r76;
	max.f64 	%fd263, %fd262, 0d0000000000000000;
	setp.gt.f64 	%p12, %fd263, %fd246;
	selp.f64 	%fd264, %fd246, %fd263, %p12;
	cvt.rzi.s32.f64 	%r77, %fd264;
	add.s32 	%r78, %r62, %r77;
	mad.lo.s32 	%r79, %r78, %r44, %r4;
	mul.wide.s32 	%rd26, %r7, 8;
	add.s64 	%rd2, %rd24, %rd26;
	add.s64 	%rd3, %rd25, %rd26;
	add.s64 	%rd27, %rd22, %rd26;
	ld.global.f64 	%fd3, [%rd27];
	add.s64 	%rd28, %rd23, %rd26;
	ld.global.f64 	%fd4, [%rd28];
	mul.wide.s32 	%rd29, %r79, 8;
	add.s64 	%rd30, %rd1, %rd29;
	ld.global.f64 	%fd5, [%rd30];
	mul.wide.s32 	%rd31, %r75, 8;
	add.s64 	%rd32, %rd1, %rd31;
	ld.global.f64 	%fd6, [%rd32];
	add.s64 	%rd4, %rd1, %rd26;
	ld.global.f64 	%fd7, [%rd4];
	mul.wide.s32 	%rd33, %r67, 8;
	add.s64 	%rd34, %rd1, %rd33;
	ld.global.f64 	%fd8, [%rd34];
	mul.wide.s32 	%rd35, %r71, 8;
	add.s64 	%rd36, %rd1, %rd35;
	ld.global.f64 	%fd9, [%rd36];
	mov.b64 	%rd37, 0;
	st.global.u64 	[%rd2], %rd37;
	st.global.u64 	[%rd3], %rd37;
	setp.geu.f64 	%p13, %fd3, %fd240;
	@%p13 bra 	$L__BB1_31;
	sub.f64 	%fd10, %fd7, %fd6;
	sub.f64 	%fd11, %fd8, %fd6;
	mul.f64 	%fd265, %fd11, 0dBFF8000000000000;
	fma.rn.f64 	%fd266, %fd10, 0d4008000000000000, %fd265;
	sub.f64 	%fd12, %fd9, %fd6;
	fma.rn.f64 	%fd13, %fd12, 0d3FD5555555555555, %fd266;
	{
	.reg .b32 %temp; 
	mov.b64 	{%temp, %r8}, %fd240;
	}
	mov.f64 	%fd267, 0d4000000000000000;
	{
	.reg .b32 %temp; 
	mov.b64 	{%temp, %r80}, %fd267;
	}
	and.b32  	%r10, %r80, 2146435072;
	setp.eq.s32 	%p14, %r10, 1062207488;
	abs.f64 	%fd14, %fd240;
	{ // callseq 54, 0
	.param .b64 param0;
	st.param.f64 	[param0], %fd14;
	.param .b64 param1;
	st.param.f64 	[param1], 0d4000000000000000;
	.param .b64 retval0;
	call.uni (retval0), 
	__internal_accurate_pow, 
	(
	param0, 
	param1
	);
	ld.param.f64 	%fd268, [retval0];
	} // callseq 54
	setp.lt.s32 	%p15, %r8, 0;
	neg.f64 	%fd270, %fd268;
	selp.f64 	%fd271, %fd270, %fd268, %p14;
	selp.f64 	%fd539, %fd271, %fd268, %p15;
	setp.neu.f64 	%p16, %fd240, 0d0000000000000000;
	@%p16 bra 	$L__BB1_4;
	selp.b32 	%r81, %r8, 0, %p14;
	setp.lt.s32 	%p18, %r80, 0;
	or.b32  	%r82, %r81, 2146435072;
	selp.b32 	%r83, %r82, %r81, %p18;
	mov.b32 	%r84, 0;
	mov.b64 	%fd539, {%r84, %r83};
$L__BB1_4:
	add.f64 	%fd272, %fd240, 0d4000000000000000;
	{
	.reg .b32 %temp; 
	mov.b64 	{%temp, %r85}, %fd272;
	}
	and.b32  	%r86, %r85, 2146435072;
	setp.ne.s32 	%p19, %r86, 2146435072;
	@%p19 bra 	$L__BB1_9;
	setp.num.f64 	%p20, %fd240, %fd240;
	@%p20 bra 	$L__BB1_7;
	mov.f64 	%fd273, 0d4000000000000000;
	add.rn.f64 	%fd539, %fd240, %fd273;
	bra.uni 	$L__BB1_9;
$L__BB1_7:
	setp.neu.f64 	%p21, %fd14, 0d7FF0000000000000;
	@%p21 bra 	$L__BB1_9;
	setp.lt.s32 	%p24, %r80, 0;
	selp.b32 	%r88, 0, 2146435072, %p24;
	and.b32  	%r89, %r80, 2147483647;
	setp.ne.s32 	%p25, %r89, 1071644672;
	or.b32  	%r90, %r88, -2147483648;
	selp.b32 	%r91, %r90, %r88, %p25;
	selp.b32 	%r92, %r91, %r88, %p14;
	selp.b32 	%r93, %r92, %r88, %p15;
	mov.b32 	%r94, 0;
	mov.b64 	%fd539, {%r94, %r93};
$L__BB1_9:
	setp.eq.f64 	%p28, %fd240, 0d3FF0000000000000;
	selp.f64 	%fd274, 0d3FF0000000000000, %fd539, %p28;
	mul.f64 	%fd275, %fd12, 0d3FE0000000000000;
	mul.f64 	%fd276, %fd10, 0dC004000000000000;
	fma.rn.f64 	%fd277, %fd11, 0d4000000000000000, %fd276;
	sub.f64 	%fd278, %fd277, %fd275;
	div.rn.f64 	%fd21, %fd278, %fd274;
	mul.f64 	%fd279, %fd10, 0d3FE0000000000000;
	mul.f64 	%fd280, %fd11, 0d3FE0000000000000;
	sub.f64 	%fd281, %fd279, %fd280;
	fma.rn.f64 	%fd22, %fd12, 0d3FC5555555555555, %fd281;
	mov.f64 	%fd282, 0d4008000000000000;
	{
	.reg .b32 %temp; 
	mov.b64 	{%temp, %r95}, %fd282;
	}
	and.b32  	%r12, %r95, 2146435072;
	setp.eq.s32 	%p29, %r12, 1073741824;
	{ // callseq 55, 0
	.param .b64 param0;
	st.param.f64 	[param0], %fd14;
	.param .b64 param1;
	st.param.f64 	[param1], 0d4008000000000000;
	.param .b64 retval0;
	call.uni (retval0), 
	__internal_accurate_pow, 
	(
	param0, 
	param1
	);
	ld.param.f64 	%fd283, [retval0];
	} // callseq 55
	neg.f64 	%fd285, %fd283;
	selp.f64 	%fd286, %fd285, %fd283, %p29;
	selp.f64 	%fd541, %fd286, %fd283, %p15;
	@%p16 bra 	$L__BB1_11;
	selp.b32 	%r96, %r8, 0, %p29;
	setp.lt.s32 	%p31, %r95, 0;
	or.b32  	%r97, %r96, 2146435072;
	selp.b32 	%r98, %r97, %r96, %p31;
	mov.b32 	%r99, 0;
	mov.b64 	%fd541, {%r99, %r98};
$L__BB1_11:
	add.f64 	%fd287, %fd240, 0d4008000000000000;
	{
	.reg .b32 %temp; 
	mov.b64 	{%temp, %r100}, %fd287;
	}
	and.b32  	%r101, %r100, 2146435072;
	setp.ne.s32 	%p32, %r101, 2146435072;
	@%p32 bra 	$L__BB1_16;
	setp.num.f64 	%p33, %fd240, %fd240;
	@%p33 bra 	$L__BB1_14;
	mov.f64 	%fd288, 0d4008000000000000;
	add.rn.f64 	%fd541, %fd240, %fd288;
	bra.uni 	$L__BB1_16;
$L__BB1_14:
	setp.neu.f64 	%p34, %fd14, 0d7FF0000000000000;
	@%p34 bra 	$L__BB1_16;
	setp.lt.s32 	%p37, %r95, 0;
	selp.b32 	%r103, 0, 2146435072, %p37;
	and.b32  	%r104, %r95, 2147483647;
	setp.ne.s32 	%p38, %r104, 1071644672;
	or.b32  	%r105, %r103, -2147483648;
	selp.b32 	%r106, %r105, %r103, %p38;
	selp.b32 	%r107, %r106, %r103, %p29;
	selp.b32 	%r108, %r107, %r103, %p15;
	mov.b32 	%r109, 0;
	mov.b64 	%fd541, {%r109, %r108};
$L__BB1_16:
	selp.f64 	%fd289, 0d3FF0000000000000, %fd541, %p28;
	div.rn.f64 	%fd29, %fd22, %fd289;
	add.f64 	%fd30, %fd240, %fd3;
	div.rn.f64 	%fd290, %fd13, %fd240;
	fma.rn.f64 	%fd31, %fd30, %fd290, %fd6;
	{
	.reg .b32 %temp; 
	mov.b64 	{%temp, %r13}, %fd30;
	}
	abs.f64 	%fd32, %fd30;
	{ // callseq 56, 0
	.param .b64 param0;
	st.param.f64 	[param0], %fd32;
	.param .b64 param1;
	st.param.f64 	[param1], 0d4000000000000000;
	.param .b64 retval0;
	call.uni (retval0), 
	__internal_accurate_pow, 
	(
	param0, 
	param1
	);
	ld.param.f64 	%fd291, [retval0];
	} // callseq 56
	setp.lt.s32 	%p41, %r13, 0;
	neg.f64 	%fd293, %fd291;
	selp.f64 	%fd294, %fd293, %fd291, %p14;
	selp.f64 	%fd543, %fd294, %fd291, %p41;
	setp.neu.f64 	%p42, %fd30, 0d0000000000000000;
	@%p42 bra 	$L__BB1_18;
	selp.b32 	%r111, %r13, 0, %p14;
	setp.lt.s32 	%p44, %r80, 0;
	or.b32  	%r112, %r111, 2146435072;
	selp.b32 	%r113, %r112, %r111, %p44;
	mov.b32 	%r114, 0;
	mov.b64 	%fd543, {%r114, %r113};
$L__BB1_18:
	add.f64 	%fd295, %fd30, 0d4000000000000000;
	{
	.reg .b32 %temp; 
	mov.b64 	{%temp, %r115}, %fd295;
	}
	and.b32  	%r116, %r115, 2146435072;
	setp.ne.s32 	%p45, %r116, 2146435072;
	@%p45 bra 	$L__BB1_23;
	setp.num.f64 	%p46, %fd30, %fd30;
	@%p46 bra 	$L__BB1_21;
	mov.f64 	%fd296, 0d4000000000000000;
	add.rn.f64 	%fd543, %fd30, %fd296;
	bra.uni 	$L__BB1_23;
$L__BB1_21:
	setp.neu.f64 	%p47, %fd32, 0d7FF0000000000000;
	@%p47 bra 	$L__BB1_23;
	setp.lt.s32 	%p50, %r80, 0;
	selp.b32 	%r118, 0, 2146435072, %p50;
	and.b32  	%r119, %r80, 2147483647;
	setp.ne.s32 	%p51, %r119, 1071644672;
	or.b32  	%r120, %r118, -2147483648;
	selp.b32 	%r121, %r120, %r118, %p51;
	selp.b32 	%r122, %r121, %r118, %p14;
	selp.b32 	%r123, %r122, %r118, %p41;
	mov.b32 	%r124, 0;
	mov.b64 	%fd543, {%r124, %r123};
$L__BB1_23:
	setp.eq.f64 	%p55, %fd30, 0d3FF0000000000000;
	selp.f64 	%fd297, 0d3FF0000000000000, %fd543, %p55;
	fma.rn.f64 	%fd39, %fd21, %fd297, %fd31;
	{ // callseq 57, 0
	.param .b64 param0;
	st.param.f64 	[param0], %fd32;
	.param .b64 param1;
	st.param.f64 	[param1], 0d4008000000000000;
	.param .b64 retval0;
	call.uni (retval0), 
	__internal_accurate_pow, 
	(
	param0, 
	param1
	);
	ld.param.f64 	%fd298, [retval0];
	} // callseq 57
	neg.f64 	%fd300, %fd298;
	selp.f64 	%fd301, %fd300, %fd298, %p29;
	selp.f64 	%fd545, %fd301, %fd298, %p41;
	@%p42 bra 	$L__BB1_25;
	setp.eq.s32 	%p56, %r12, 1073741824;
	selp.b32 	%r126, %r13, 0, %p56;
	setp.lt.s32 	%p57, %r95, 0;
	or.b32  	%r127, %r126, 2146435072;
	selp.b32 	%r128, %r127, %r126, %p57;
	mov.b32 	%r129, 0;
	mov.b64 	%fd545, {%r129, %r128};
$L__BB1_25:
	add.f64 	%fd302, %fd30, 0d4008000000000000;
	{
	.reg .b32 %temp; 
	mov.b64 	{%temp, %r130}, %fd302;
	}
	and.b32  	%r131, %r130, 2146435072;
	setp.ne.s32 	%p58, %r131, 2146435072;
	@%p58 bra 	$L__BB1_30;
	setp.num.f64 	%p59, %fd30, %fd30;
	@%p59 bra 	$L__BB1_28;
	mov.f64 	%fd303, 0d4008000000000000;
	add.rn.f64 	%fd545, %fd30, %fd303;
	bra.uni 	$L__BB1_30;
$L__BB1_28:
	setp.neu.f64 	%p60, %fd32, 0d7FF0000000000000;
	@%p60 bra 	$L__BB1_30;
	setp.lt.s32 	%p61, %r13, 0;
	setp.eq.s32 	%p62, %r12, 1073741824;
	setp.lt.s32 	%p63, %r95, 0;
	selp.b32 	%r133, 0, 2146435072, %p63;
	and.b32  	%r134, %r95, 2147483647;
	setp.ne.s32 	%p64, %r134, 1071644672;
	or.b32  	%r135, %r133, -2147483648;
	selp.b32 	%r136, %r135, %r133, %p64;
	selp.b32 	%r137, %r136, %r133, %p62;
	selp.b32 	%r138, %r137, %r133, %p61;
	mov.b32 	%r139, 0;
	mov.b64 	%fd545, {%r139, %r138};
$L__BB1_30:
	selp.f64 	%fd304, 0d3FF0000000000000, %fd545, %p55;
	fma.rn.f64 	%fd305, %fd29, %fd304, %fd39;
	st.global.f64 	[%rd2], %fd305;
$L__BB1_31:
	setp.geu.f64 	%p66, %fd4, %fd240;
	@%p66 bra 	$L__BB1_61;
	sub.f64 	%fd46, %fd6, %fd5;
	sub.f64 	%fd47, %fd7, %fd5;
	mul.f64 	%fd306, %fd47, 0dBFF8000000000000;
	fma.rn.f64 	%fd307, %fd46, 0d4008000000000000, %fd306;
	sub.f64 	%fd48, %fd8, %fd5;
	fma.rn.f64 	%fd49, %fd48, 0d3FD5555555555555, %fd307;
	{
	.reg .b32 %temp; 
	mov.b64 	{%temp, %r14}, %fd240;
	}
	mov.f64 	%fd308, 0d4000000000000000;
	{
	.reg .b32 %temp; 
	mov.b64 	{%temp, %r140}, %fd308;
	}
	and.b32  	%r16, %r140, 2146435072;
	setp.eq.s32 	%p67, %r16, 1062207488;
	abs.f64 	%fd50, %fd240;
	{ // callseq 58, 0
	.param .b64 param0;
	st.param.f64 	[param0], %fd50;
	.param .b64 param1;
	st.param.f64 	[param1], 0d4000000000000000;
	.param .b64 retval0;
	call.uni (retval0), 
	__internal_accurate_pow, 
	(
	param0, 
	param1
	);
	ld.param.f64 	%fd309, [retval0];
	} // callseq 58
	setp.lt.s32 	%p68, %r14, 0;
	neg.f64 	%fd311, %fd309;
	selp.f64 	%fd312, %fd311, %fd309, %p67;
	selp.f64 	%fd547, %fd312, %fd309, %p68;
	setp.neu.f64 	%p69, %fd240, 0d0000000000000000;
	@%p69 bra 	$L__BB1_34;
	selp.b32 	%r141, %r14, 0, %p67;
	setp.lt.s32 	%p71, %r140, 0;
	or.b32  	%r142, %r141, 2146435072;
	selp.b32 	%r143, %r142, %r141, %p71;
	mov.b32 	%r144, 0;
	mov.b64 	%fd547, {%r144, %r143};
$L__BB1_34:
	add.f64 	%fd313, %fd240, 0d4000000000000000;
	{
	.reg .b32 %temp; 
	mov.b64 	{%temp, %r145}, %fd313;
	}
	and.b32  	%r146, %r145, 2146435072;
	setp.ne.s32 	%p72, %r146, 2146435072;
	@%p72 bra 	$L__BB1_39;
	setp.num.f64 	%p73, %fd240, %fd240;
	@%p73 bra 	$L__BB1_37;
	mov.f64 	%fd314, 0d4000000000000000;
	add.rn.f64 	%fd547, %fd240, %fd314;
	bra.uni 	$L__BB1_39;
$L__BB1_37:
	setp.neu.f64 	%p74, %fd50, 0d7FF0000000000000;
	@%p74 bra 	$L__BB1_39;
	setp.lt.s32 	%p77, %r140, 0;
	selp.b32 	%r148, 0, 2146435072, %p77;
	and.b32  	%r149, %r140, 2147483647;
	setp.ne.s32 	%p78, %r149, 1071644672;
	or.b32  	%r150, %r148, -2147483648;
	selp.b32 	%r151, %r150, %r148, %p78;
	selp.b32 	%r152, %r151, %r148, %p67;
	selp.b32 	%r153, %r152, %r148, %p68;
	mov.b32 	%r154, 0;
	mov.b64 	%fd547, {%r154, %r153};
$L__BB1_39:
	setp.eq.f64 	%p81, %fd240, 0d3FF0000000000000;
	selp.f64 	%fd315, 0d3FF0000000000000, %fd547, %p81;
	mul.f64 	%fd316, %fd48, 0d3FE0000000000000;
	mul.f64 	%fd317, %fd46, 0dC004000000000000;
	fma.rn.f64 	%fd318, %fd47, 0d4000000000000000, %fd317;
	sub.f64 	%fd319, %fd318, %fd316;
	div.rn.f64 	%fd57, %fd319, %fd315;
	mul.f64 	%fd320, %fd46, 0d3FE0000000000000;
	mul.f64 	%fd321, %fd47, 0d3FE0000000000000;
	sub.f64 	%fd322, %fd320, %fd321;
	fma.rn.f64 	%fd58, %fd48, 0d3FC5555555555555, %fd322;
	mov.f64 	%fd323, 0d4008000000000000;
	{
	.reg .b32 %temp; 
	mov.b64 	{%temp, %r155}, %fd323;
	}
	and.b32  	%r18, %r155, 2146435072;
	setp.eq.s32 	%p82, %r18, 1073741824;
	{ // callseq 59, 0
	.param .b64 param0;
	st.param.f64 	[param0], %fd50;
	.param .b64 param1;
	st.param.f64 	[param1], 0d4008000000000000;
	.param .b64 retval0;
	call.uni (retval0), 
	__internal_accurate_pow, 
	(
	param0, 
	param1
	);
	ld.param.f64 	%fd324, [retval0];
	} // callseq 59
	neg.f64 	%fd326, %fd324;
	selp.f64 	%fd327, %fd326, %fd324, %p82;
	selp.f64 	%fd549, %fd327, %fd324, %p68;
	@%p69 bra 	$L__BB1_41;
	selp.b32 	%r156, %r14, 0, %p82;
	setp.lt.s32 	%p84, %r155, 0;
	or.b32  	%r157, %r156, 2146435072;
	selp.b32 	%r158, %r157, %r156, %p84;
	mov.b32 	%r159, 0;
	mov.b64 	%fd549, {%r159, %r158};
$L__BB1_41:
	add.f64 	%fd328, %fd240, 0d4008000000000000;
	{
	.reg .b32 %temp; 
	mov.b64 	{%temp, %r160}, %fd328;
	}
	and.b32  	%r161, %r160, 2146435072;
	setp.ne.s32 	%p85, %r161, 2146435072;
	@%p85 bra 	$L__BB1_46;
	setp.num.f64 	%p86, %fd240, %fd240;
	@%p86 bra 	$L__BB1_44;
	mov.f64 	%fd329, 0d4008000000000000;
	add.rn.f64 	%fd549, %fd240, %fd329;
	bra.uni 	$L__BB1_46;
$L__BB1_44:
	setp.neu.f64 	%p87, %fd50, 0d7FF0000000000000;
	@%p87 bra 	$L__BB1_46;
	setp.lt.s32 	%p90, %r155, 0;
	selp.b32 	%r163, 0, 2146435072, %p90;
	and.b32  	%r164, %r155, 2147483647;
	setp.ne.s32 	%p91, %r164, 1071644672;
	or.b32  	%r165, %r163, -2147483648;
	selp.b32 	%r166, %r165, %r163, %p91;
	selp.b32 	%r167, %r166, %r163, %p82;
	selp.b32 	%r168, %r167, %r163, %p68;
	mov.b32 	%r169, 0;
	mov.b64 	%fd549, {%r169, %r168};
$L__BB1_46:
	selp.f64 	%fd330, 0d3FF0000000000000, %fd549, %p81;
	div.rn.f64 	%fd65, %fd58, %fd330;
	add.f64 	%fd331, %fd240, %fd240;
	sub.f64 	%fd66, %fd331, %fd4;
	div.rn.f64 	%fd332, %fd49, %fd240;
	fma.rn.f64 	%fd67, %fd66, %fd332, %fd5;
	{
	.reg .b32 %temp; 
	mov.b64 	{%temp, %r19}, %fd66;
	}
	abs.f64 	%fd68, %fd66;
	{ // callseq 60, 0
	.param .b64 param0;
	st.param.f64 	[param0], %fd68;
	.param .b64 param1;
	st.param.f64 	[param1], 0d4000000000000000;
	.param .b64 retval0;
	call.uni (retval0), 
	__internal_accurate_pow, 
	(
	param0, 
	param1
	);
	ld.param.f64 	%fd333, [retval0];
	} // callseq 60
	setp.lt.s32 	%p94, %r19, 0;
	neg.f64 	%fd335, %fd333;
	selp.f64 	%fd336, %fd335, %fd333, %p67;
	selp.f64 	%fd551, %fd336, %fd333, %p94;
	setp.neu.f64 	%p95, %fd66, 0d0000000000000000;
	@%p95 bra 	$L__BB1_48;
	selp.b32 	%r171, %r19, 0, %p67;
	setp.lt.s32 	%p97, %r140, 0;
	or.b32  	%r172, %r171, 2146435072;
	selp.b32 	%r173, %r172, %r171, %p97;
	mov.b32 	%r174, 0;
	mov.b64 	%fd551, {%r174, %r173};
$L__BB1_48:
	add.f64 	%fd337, %fd66, 0d4000000000000000;
	{
	.reg .b32 %temp; 
	mov.b64 	{%temp, %r175}, %fd337;
	}
	and.b32  	%r176, %r175, 2146435072;
	setp.ne.s32 	%p98, %r176, 2146435072;
	@%p98 bra 	$L__BB1_53;
	setp.num.f64 	%p99, %fd66, %fd66;
	@%p99 bra 	$L__BB1_51;
	mov.f64 	%fd338, 0d4000000000000000;
	add.rn.f64 	%fd551, %fd66, %fd338;
	bra.uni 	$L__BB1_53;
$L__BB1_51:
	setp.neu.f64 	%p100, %fd68, 0d7FF0000000000000;
	@%p100 bra 	$L__BB1_53;
	setp.lt.s32 	%p103, %r140, 0;
	selp.b32 	%r178, 0, 2146435072, %p103;
	and.b32  	%r179, %r140, 2147483647;
	setp.ne.s32 	%p104, %r179, 1071644672;
	or.b32  	%r180, %r178, -2147483648;
	selp.b32 	%r181, %r180, %r178, %p104;
	selp.b32 	%r182, %r181, %r178, %p67;
	selp.b32 	%r183, %r182, %r178, %p94;
	mov.b32 	%r184, 0;
	mov.b64 	%fd551, {%r184, %r183};
$L__BB1_53:
	setp.eq.f64 	%p108, %fd66, 0d3FF0000000000000;
	selp.f64 	%fd339, 0d3FF0000000000000, %fd551, %p108;
	fma.rn.f64 	%fd75, %fd57, %fd339, %fd67;
	{ // callseq 61, 0
	.param .b64 param0;
	st.param.f64 	[param0], %fd68;
	.param .b64 param1;
	st.param.f64 	[param1], 0d4008000000000000;
	.param .b64 retval0;
	call.uni (retval0), 
	__internal_accurate_pow, 
	(
	param0, 
	param1
	);
	ld.param.f64 	%fd340, [retval0];
	} // callseq 61
	neg.f64 	%fd342, %fd340;
	selp.f64 	%fd343, %fd342, %fd340, %p82;
	selp.f64 	%fd553, %fd343, %fd340, %p94;
	@%p95 bra 	$L__BB1_55;
	setp.eq.s32 	%p109, %r18, 1073741824;
	selp.b32 	%r186, %r19, 0, %p109;
	setp.lt.s32 	%p110, %r155, 0;
	or.b32  	%r187, %r186, 2146435072;
	selp.b32 	%r188, %r187, %r186, %p110;
	mov.b32 	%r189, 0;
	mov.b64 	%fd553, {%r189, %r188};
$L__BB1_55:
	add.f64 	%fd344, %fd66, 0d4008000000000000;
	{
	.reg .b32 %temp; 
	mov.b64 	{%temp, %r190}, %fd344;
	}
	and.b32  	%r191, %r190, 2146435072;
	setp.ne.s32 	%p111, %r191, 2146435072;
	@%p111 bra 	$L__BB1_60;
	setp.num.f64 	%p112, %fd66, %fd66;
	@%p112 bra 	$L__BB1_58;
	mov.f64 	%fd345, 0d4008000000000000;
	add.rn.f64 	%fd553, %fd66, %fd345;
	bra.uni 	$L__BB1_60;
$L__BB1_58:
	setp.neu.f64 	%p113, %fd68, 0d7FF0000000000000;
	@%p113 bra 	$L__BB1_60;
	setp.lt.s32 	%p114, %r19, 0;
	setp.eq.s32 	%p115, %r18, 1073741824;
	setp.lt.s32 	%p116, %r155, 0;
	selp.b32 	%r193, 0, 2146435072, %p116;
	and.b32  	%r194, %r155, 2147483647;
	setp.ne.s32 	%p117, %r194, 1071644672;
	or.b32  	%r195, %r193, -2147483648;
	selp.b32 	%r196, %r195, %r193, %p117;
	selp.b32 	%r197, %r196, %r193, %p115;
	selp.b32 	%r198, %r197, %r193, %p114;
	mov.b32 	%r199, 0;
	mov.b64 	%fd553, {%r199, %r198};
$L__BB1_60:
	setp.eq.f64 	%p118, %fd66, 0d3FF0000000000000;
	selp.f64 	%fd346, 0d3FF0000000000000, %fd553, %p118;
	fma.rn.f64 	%fd347, %fd65, %fd346, %fd75;
	st.global.f64 	[%rd3], %fd347;
$L__BB1_61:
	ld.param.u64 	%rd74, [_Z20boundary_interpolatePdS_S_S_S_S_PKdS1_S1_S1_S1_S1_S1_iiidddi_param_9];
	ld.param.u64 	%rd71, [_Z20boundary_interpolatePdS_S_S_S_S_PKdS1_S1_S1_S1_S1_S1_iiidddi_param_3];
	ld.param.u64 	%rd70, [_Z20boundary_interpolatePdS_S_S_S_S_PKdS1_S1_S1_S1_S1_S1_iiidddi_param_2];
	add.s32 	%r200, %r1, 1;
	cvt.rn.f64.s32 	%fd348, %r200;
	max.f64 	%fd349, %fd348, 0d0000000000000000;
	setp.gt.f64 	%p119, %fd349, %fd1;
	selp.f64 	%fd350, %fd1, %fd349, %p119;
	cvt.rzi.s32.f64 	%r201, %fd350;
	add.s32 	%r202, %r6, %r201;
	add.s32 	%r203, %r1, 2;
	cvt.rn.f64.s32 	%fd351, %r203;
	max.f64 	%fd352, %fd351, 0d0000000000000000;
	setp.gt.f64 	%p120, %fd352, %fd1;
	selp.f64 	%fd353, %fd1, %fd352, %p120;
	cvt.rzi.s32.f64 	%r204, %fd353;
	add.s32 	%r205, %r6, %r204;
	add.s32 	%r206, %r1, -1;
	cvt.rn.f64.s32 	%fd354, %r206;
	max.f64 	%fd355, %fd354, 0d0000000000000000;
	setp.gt.f64 	%p121, %fd355, %fd1;
	selp.f64 	%fd356, %fd1, %fd355, %p121;
	cvt.rzi.s32.f64 	%r207, %fd356;
	add.s32 	%r208, %r6, %r207;
	add.s32 	%r209, %r1, -2;
	cvt.rn.f64.s32 	%fd357, %r209;
	max.f64 	%fd358, %fd357, 0d0000000000000000;
	setp.gt.f64 	%p122, %fd358, %fd1;
	selp.f64 	%fd359, %fd1, %fd358, %p122;
	cvt.rzi.s32.f64 	%r210, %fd359;
	add.s32 	%r211, %r6, %r210;
	cvta.to.global.u64 	%rd38, %rd70;
	mul.wide.s32 	%rd39, %r7, 8;
	add.s64 	%rd5, %rd38, %rd39;
	cvta.to.global.u64 	%rd40, %rd71;
	add.s64 	%rd6, %rd40, %rd39;
	cvta.to.global.u64 	%rd41, %rd17;
	add.s64 	%rd42, %rd41, %rd39;
	ld.global.f64 	%fd82, [%rd42];
	cvta.to.global.u64 	%rd43, %rd74;
	add.s64 	%rd44, %rd43, %rd39;
	ld.global.f64 	%fd83, [%rd44];
	mul.wide.s32 	%rd45, %r211, 8;
	add.s64 	%rd46, %rd1, %rd45;
	ld.global.f64 	%fd84, [%rd46];
	mul.wide.s32 	%rd47, %r208, 8;
	add.s64 	%rd48, %rd1, %rd47;
	ld.global.f64 	%fd85, [%rd48];
	ld.global.f64 	%fd86, [%rd4];
	mul.wide.s32 	%rd49, %r202, 8;
	add.s64 	%rd50, %rd1, %rd49;
	ld.global.f64 	%fd87, [%rd50];
	mul.wide.s32 	%rd51, %r205, 8;
	add.s64 	%rd52, %rd1, %rd51;
	ld.global.f64 	%fd88, [%rd52];
	mov.b64 	%rd53, 0;
	st.global.u64 	[%rd5], %rd53;
	st.global.u64 	[%rd6], %rd53;
	setp.geu.f64 	%p123, %fd82, %fd241;
	@%p123 bra 	$L__BB1_91;
	sub.f64 	%fd89, %fd86, %fd85;
	sub.f64 	%fd90, %fd87, %fd85;
	mul.f64 	%fd360, %fd90, 0dBFF8000000000000;
	fma.rn.f64 	%fd361, %fd89, 0d4008000000000000, %fd360;
	sub.f64 	%fd91, %fd88, %fd85;
	fma.rn.f64 	%fd92, %fd91, 0d3FD5555555555555, %fd361;
	{
	.reg .b32 %temp; 
	mov.b64 	{%temp, %r20}, %fd241;
	}
	mov.f64 	%fd362, 0d4000000000000000;
	{
	.reg .b32 %temp; 
	mov.b64 	{%temp, %r212}, %fd362;
	}
	and.b32  	%r22, %r212, 2146435072;
	setp.eq.s32 	%p124, %r22, 1062207488;
	abs.f64 	%fd93, %fd241;
	{ // callseq 62, 0
	.param .b64 param0;
	st.param.f64 	[param0], %fd93;
	.param .b64 param1;
	st.param.f64 	[param1], 0d4000000000000000;
	.param .b64 retval0;
	call.uni (retval0), 
	__internal_accurate_pow, 
	(
	param0, 
	param1
	);
	ld.param.f64 	%fd363, [retval0];
	} // callseq 62
	setp.lt.s32 	%p125, %r20, 0;
	neg.f64 	%fd365, %fd363;
	selp.f64 	%fd366, %fd365, %fd363, %p124;
	selp.f64 	%fd555, %fd366, %fd363, %p125;
	setp.neu.f64 	%p126, %fd241, 0d0000000000000000;
	@%p126 bra 	$L__BB1_64;
	selp.b32 	%r213, %r20, 0, %p124;
	setp.lt.s32 	%p128, %r212, 0;
	or.b32  	%r214, %r213, 2146435072;
	selp.b32 	%r215, %r214, %r213, %p128;
	mov.b32 	%r216, 0;
	mov.b64 	%fd555, {%r216, %r215};
$L__BB1_64:
	add.f64 	%fd367, %fd241, 0d4000000000000000;
	{
	.reg .b32 %temp; 
	mov.b64 	{%temp, %r217}, %fd367;
	}
	and.b32  	%r218, %r217, 2146435072;
	setp.ne.s32 	%p129, %r218, 2146435072;
	@%p129 bra 	$L__BB1_69;
	setp.num.f64 	%p130, %fd241, %fd241;
	@%p130 bra 	$L__BB1_67;
	mov.f64 	%fd368, 0d4000000000000000;
	add.rn.f64 	%fd555, %fd241, %fd368;
	bra.uni 	$L__BB1_69;
$L__BB1_67:
	setp.neu.f64 	%p131, %fd93, 0d7FF0000000000000;
	@%p131 bra 	$L__BB1_69;
	setp.lt.s32 	%p134, %r212, 0;
	selp.b32 	%r220, 0, 2146435072, %p134;
	and.b32  	%r221, %r212, 2147483647;
	setp.ne.s32 	%p135, %r221, 1071644672;
	or.b32  	%r222, %r220, -2147483648;
	selp.b32 	%r223, %r222, %r220, %p135;
	selp.b32 	%r224, %r223, %r220, %p124;
	selp.b32 	%r225, %r224, %r220, %p125;
	mov.b32 	%r226, 0;
	mov.b64 	%fd555, {%r226, %r225};
$L__BB1_69:
	setp.eq.f64 	%p138, %fd241, 0d3FF0000000000000;
	selp.f64 	%fd369, 0d3FF0000000000000, %fd555, %p138;
	mul.f64 	%fd370, %fd91, 0d3FE0000000000000;
	mul.f64 	%fd371, %fd89, 0dC004000000000000;
	fma.rn.f64 	%fd372, %fd90, 0d4000000000000000, %fd371;
	sub.f64 	%fd373, %fd372, %fd370;
	div.rn.f64 	%fd100, %fd373, %fd369;
	mul.f64 	%fd374, %fd89, 0d3FE0000000000000;
	mul.f64 	%fd375, %fd90, 0d3FE0000000000000;
	sub.f64 	%fd376, %fd374, %fd375;
	fma.rn.f64 	%fd101, %fd91, 0d3FC5555555555555, %fd376;
	mov.f64 	%fd377, 0d4008000000000000;
	{
	.reg .b32 %temp; 
	mov.b64 	{%temp, %r227}, %fd377;
	}
	and.b32  	%r24, %r227, 2146435072;
	setp.eq.s32 	%p139, %r24, 1073741824;
	{ // callseq 63, 0
	.param .b64 param0;
	st.param.f64 	[param0], %fd93;
	.param .b64 param1;
	st.param.f64 	[param1], 0d4008000000000000;
	.param .b64 retval0;
	call.uni (retval0), 
	__internal_accurate_pow, 
	(
	param0, 
	param1
	);
	ld.param.f64 	%fd378, [retval0];
	} // callseq 63
	neg.f64 	%fd380, %fd378;
	selp.f64 	%fd381, %fd380, %fd378, %p139;
	selp.f64 	%fd557, %fd381, %fd378, %p125;
	@%p126 bra 	$L__BB1_71;
	selp.b32 	%r228, %r20, 0, %p139;
	setp.lt.s32 	%p141, %r227, 0;
	or.b32  	%r229, %r228, 2146435072;
	selp.b32 	%r230, %r229, %r228, %p141;
	mov.b32 	%r231, 0;
	mov.b64 	%fd557, {%r231, %r230};
$L__BB1_71:
	add.f64 	%fd382, %fd241, 0d4008000000000000;
	{
	.reg .b32 %temp; 
	mov.b64 	{%temp, %r232}, %fd382;
	}
	and.b32  	%r233, %r232, 2146435072;
	setp.ne.s32 	%p142, %r233, 2146435072;
	@%p142 bra 	$L__BB1_76;
	setp.num.f64 	%p143, %fd241, %fd241;
	@%p143 bra 	$L__BB1_74;
	mov.f64 	%fd383, 0d4008000000000000;
	add.rn.f64 	%fd557, %fd241, %fd383;
	bra.uni 	$L__BB1_76;
$L__BB1_74:
	setp.neu.f64 	%p144, %fd93, 0d7FF0000000000000;
	@%p144 bra 	$L__BB1_76;
	setp.lt.s32 	%p147, %r227, 0;
	selp.b32 	%r235, 0, 2146435072, %p147;
	and.b32  	%r236, %r227, 2147483647;
	setp.ne.s32 	%p148, %r236, 1071644672;
	or.b32  	%r237, %r235, -2147483648;
	selp.b32 	%r238, %r237, %r235, %p148;
	selp.b32 	%r239, %r238, %r235, %p139;
	selp.b32 	%r240, %r239, %r235, %p125;
	mov.b32 	%r241, 0;
	mov.b64 	%fd557, {%r241, %r240};
$L__BB1_76:
	selp.f64 	%fd384, 0d3FF0000000000000, %fd557, %p138;
	div.rn.f64 	%fd108, %fd101, %fd384;
	add.f64 	%fd109, %fd241, %fd82;
	div.rn.f64 	%fd385, %fd92, %fd241;
	fma.rn.f64 	%fd110, %fd109, %fd385, %fd85;
	{
	.reg .b32 %temp; 
	mov.b64 	{%temp, %r25}, %fd109;
	}
	abs.f64 	%fd111, %fd109;
	{ // callseq 64, 0
	.param .b64 param0;
	st.param.f64 	[param0], %fd111;
	.param .b64 param1;
	st.param.f64 	[param1], 0d4000000000000000;
	.param .b64 retval0;
	call.uni (retval0), 
	__internal_accurate_pow, 
	(
	param0, 
	param1
	);
	ld.param.f64 	%fd386, [retval0];
	} // callseq 64
	setp.lt.s32 	%p151, %r25, 0;
	neg.f64 	%fd388, %fd386;
	selp.f64 	%fd389, %fd388, %fd386, %p124;
	selp.f64 	%fd559, %fd389, %fd386, %p151;
	setp.neu.f64 	%p152, %fd109, 0d0000000000000000;
	@%p152 bra 	$L__BB1_78;
	selp.b32 	%r243, %r25, 0, %p124;
	setp.lt.s32 	%p154, %r212, 0;
	or.b32  	%r244, %r243, 2146435072;
	selp.b32 	%r245, %r244, %r243, %p154;
	mov.b32 	%r246, 0;
	mov.b64 	%fd559, {%r246, %r245};
$L__BB1_78:
	add.f64 	%fd390, %fd109, 0d4000000000000000;
	{
	.reg .b32 %temp; 
	mov.b64 	{%temp, %r247}, %fd390;
	}
	and.b32  	%r248, %r247, 2146435072;
	setp.ne.s32 	%p155, %r248, 2146435072;
	@%p155 bra 	$L__BB1_83;
	setp.num.f64 	%p156, %fd109, %fd109;
	@%p156 bra 	$L__BB1_81;
	mov.f64 	%fd391, 0d4000000000000000;
	add.rn.f64 	%fd559, %fd109, %fd391;
	bra.uni 	$L__BB1_83;
$L__BB1_81:
	setp.neu.f64 	%p157, %fd111, 0d7FF0000000000000;
	@%p157 bra 	$L__BB1_83;
	setp.lt.s32 	%p160, %r212, 0;
	selp.b32 	%r250, 0, 2146435072, %p160;
	and.b32  	%r251, %r212, 2147483647;
	setp.ne.s32 	%p161, %r251, 1071644672;
	or.b32  	%r252, %r250, -2147483648;
	selp.b32 	%r253, %r252, %r250, %p161;
	selp.b32 	%r254, %r253, %r250, %p124;
	selp.b32 	%r255, %r254, %r250, %p151;
	mov.b32 	%r256, 0;
	mov.b64 	%fd559, {%r256, %r255};
$L__BB1_83:
	setp.eq.f64 	%p165, %fd109, 0d3FF0000000000000;
	selp.f64 	%fd392, 0d3FF0000000000000, %fd559, %p165;
	fma.rn.f64 	%fd118, %fd100, %fd392, %fd110;
	{ // callseq 65, 0
	.param .b64 param0;
	st.param.f64 	[param0], %fd111;
	.param .b64 param1;
	st.param.f64 	[param1], 0d4008000000000000;
	.param .b64 retval0;
	call.uni (retval0), 
	__internal_accurate_pow, 
	(
	param0, 
	param1
	);
	ld.param.f64 	%fd393, [retval0];
	} // callseq 65
	neg.f64 	%fd395, %fd393;
	selp.f64 	%fd396, %fd395, %fd393, %p139;
	selp.f64 	%fd561, %fd396, %fd393, %p151;
	@%p152 bra 	$L__BB1_85;
	setp.eq.s32 	%p166, %r24, 1073741824;
	selp.b32 	%r258, %r25, 0, %p166;
	setp.lt.s32 	%p167, %r227, 0;
	or.b32  	%r259, %r258, 2146435072;
	selp.b32 	%r260, %r259, %r258, %p167;
	mov.b32 	%r261, 0;
	mov.b64 	%fd561, {%r261, %r260};
$L__BB1_85:
	add.f64 	%fd397, %fd109, 0d4008000000000000;
	{
	.reg .b32 %temp; 
	mov.b64 	{%temp, %r262}, %fd397;
	}
	and.b32  	%r263, %r262, 2146435072;
	setp.ne.s32 	%p168, %r263, 2146435072;
	@%p168 bra 	$L__BB1_90;
	setp.num.f64 	%p169, %fd109, %fd109;
	@%p169 bra 	$L__BB1_88;
	mov.f64 	%fd398, 0d4008000000000000;
	add.rn.f64 	%fd561, %fd109, %fd398;
	bra.uni 	$L__BB1_90;
$L__BB1_88:
	setp.neu.f64 	%p170, %fd111, 0d7FF0000000000000;
	@%p170 bra 	$L__BB1_90;
	setp.lt.s32 	%p171, %r25, 0;
	setp.eq.s32 	%p172, %r24, 1073741824;
	setp.lt.s32 	%p173, %r227, 0;
	selp.b32 	%r265, 0, 2146435072, %p173;
	and.b32  	%r266, %r227, 2147483647;
	setp.ne.s32 	%p174, %r266, 1071644672;
	or.b32  	%r267, %r265, -2147483648;
	selp.b32 	%r268, %r267, %r265, %p174;
	selp.b32 	%r269, %r268, %r265, %p172;
	selp.b32 	%r270, %r269, %r265, %p171;
	mov.b32 	%r271, 0;
	mov.b64 	%fd561, {%r271, %r270};
$L__BB1_90:
	setp.eq.f64 	%p175, %fd109, 0d3FF0000000000000;
	selp.f64 	%fd399, 0d3FF0000000000000, %fd561, %p175;
	fma.rn.f64 	%fd400, %fd108, %fd399, %fd118;
	st.global.f64 	[%rd5], %fd400;
$L__BB1_91:
	setp.geu.f64 	%p176, %fd83, %fd241;
	@%p176 bra 	$L__BB1_121;
	sub.f64 	%fd125, %fd85, %fd84;
	sub.f64 	%fd126, %fd86, %fd84;
	mul.f64 	%fd401, %fd126, 0dBFF8000000000000;
	fma.rn.f64 	%fd402, %fd125, 0d4008000000000000, %fd401;
	sub.f64 	%fd127, %fd87, %fd84;
	fma.rn.f64 	%fd128, %fd127, 0d3FD5555555555555, %fd402;
	{
	.reg .b32 %temp; 
	mov.b64 	{%temp, %r26}, %fd241;
	}
	mov.f64 	%fd403, 0d4000000000000000;
	{
	.reg .b32 %temp; 
	mov.b64 	{%temp, %r272}, %fd403;
	}
	and.b32  	%r28, %r272, 2146435072;
	setp.eq.s32 	%p177, %r28, 1062207488;
	abs.f64 	%fd129, %fd241;
	{ // callseq 66, 0
	.param .b64 param0;
	st.param.f64 	[param0], %fd129;
	.param .b64 param1;
	st.param.f64 	[param1], 0d4000000000000000;
	.param .b64 retval0;
	call.uni (retval0), 
	__internal_accurate_pow, 
	(
	param0, 
	param1
	);
	ld.param.f64 	%fd404, [retval0];
	} // callseq 66
	setp.lt.s32 	%p178, %r26, 0;
	neg.f64 	%fd406, %fd404;
	selp.f64 	%fd407, %fd406, %fd404, %p177;
	selp.f64 	%fd563, %fd407, %fd404, %p178;
	setp.neu.f64 	%p179, %fd241, 0d0000000000000000;
	@%p179 bra 	$L__BB1_94;
	selp.b32 	%r273, %r26, 0, %p177;
	setp.lt.s32 	%p181, %r272, 0;
	or.b32  	%r274, %r273, 2146435072;
	selp.b32 	%r275, %r274, %r273, %p181;
	mov.b32 	%r276, 0;
	mov.b64 	%fd563, {%r276, %r275};
$L__BB1_94:
	add.f64 	%fd408, %fd241, 0d4000000000000000;
	{
	.reg .b32 %temp; 
	mov.b64 	{%temp, %r277}, %fd408;
	}
	and.b32  	%r278, %r277, 2146435072;
	setp.ne.s32 	%p182, %r278, 2146435072;
	@%p182 bra 	$L__BB1_99;
	setp.num.f64 	%p183, %fd241, %fd241;
	@%p183 bra 	$L__BB1_97;
	mov.f64 	%fd409, 0d4000000000000000;
	add.rn.f64 	%fd563, %fd241, %fd409;
	bra.uni 	$L__BB1_99;
$L__BB1_97:
	setp.neu.f64 	%p184, %fd129, 0d7FF0000000000000;
	@%p184 bra 	$L__BB1_99;
	setp.lt.s32 	%p185, %r26, 0;
	setp.eq.s32 	%p186, %r28, 1062207488;
	setp.lt.s32 	%p187, %r272, 0;
	selp.b32 	%r280, 0, 2146435072, %p187;
	and.b32  	%r281, %r272, 2147483647;
	setp.ne.s32 	%p188, %r281, 1071644672;
	or.b32  	%r282, %r280, -2147483648;
	selp.b32 	%r283, %r282, %r280, %p188;
	selp.b32 	%r284, %r283, %r280, %p186;
	selp.b32 	%r285, %r284, %r280, %p185;
	mov.b32 	%r286, 0;
	mov.b64 	%fd563, {%r286, %r285};
$L__BB1_99:
	setp.neu.f64 	%p189, %fd241, 0d0000000000000000;
	setp.lt.s32 	%p190, %r26, 0;
	setp.eq.f64 	%p191, %fd241, 0d3FF0000000000000;
	selp.f64 	%fd410, 0d3FF0000000000000, %fd563, %p191;
	mul.f64 	%fd411, %fd127, 0d3FE0000000000000;
	mul.f64 	%fd412, %fd125, 0dC004000000000000;
	fma.rn.f64 	%fd413, %fd126, 0d4000000000000000, %fd412;
	sub.f64 	%fd414, %fd413, %fd411;
	div.rn.f64 	%fd136, %fd414, %fd410;
	mul.f64 	%fd415, %fd125, 0d3FE0000000000000;
	mul.f64 	%fd416, %fd126, 0d3FE0000000000000;
	sub.f64 	%fd417, %fd415, %fd416;
	fma.rn.f64 	%fd137, %fd127, 0d3FC5555555555555, %fd417;
	mov.f64 	%fd418, 0d4008000000000000;
	{
	.reg .b32 %temp; 
	mov.b64 	{%temp, %r287}, %fd418;
	}
	and.b32  	%r30, %r287, 2146435072;
	setp.eq.s32 	%p192, %r30, 1073741824;
	{ // callseq 67, 0
	.param .b64 param0;
	st.param.f64 	[param0], %fd129;
	.param .b64 param1;
	st.param.f64 	[param1], 0d4008000000000000;
	.param .b64 retval0;
	call.uni (retval0), 
	__internal_accurate_pow, 
	(
	param0, 
	param1
	);
	ld.param.f64 	%fd419, [retval0];
	} // callseq 67
	neg.f64 	%fd421, %fd419;
	selp.f64 	%fd422, %fd421, %fd419, %p192;
	selp.f64 	%fd565, %fd422, %fd419, %p190;
	@%p189 bra 	$L__BB1_101;
	selp.b32 	%r288, %r26, 0, %p192;
	setp.lt.s32 	%p194, %r287, 0;
	or.b32  	%r289, %r288, 2146435072;
	selp.b32 	%r290, %r289, %r288, %p194;
	mov.b32 	%r291, 0;
	mov.b64 	%fd565, {%r291, %r290};
$L__BB1_101:
	add.f64 	%fd423, %fd241, 0d4008000000000000;
	{
	.reg .b32 %temp; 
	mov.b64 	{%temp, %r292}, %fd423;
	}
	and.b32  	%r293, %r292, 2146435072;
	setp.ne.s32 	%p195, %r293, 2146435072;
	@%p195 bra 	$L__BB1_106;
	setp.num.f64 	%p196, %fd241, %fd241;
	@%p196 bra 	$L__BB1_104;
	mov.f64 	%fd424, 0d4008000000000000;
	add.rn.f64 	%fd565, %fd241, %fd424;
	bra.uni 	$L__BB1_106;
$L__BB1_104:
	setp.neu.f64 	%p197, %fd129, 0d7FF0000000000000;
	@%p197 bra 	$L__BB1_106;
	setp.eq.s32 	%p198, %r30, 1073741824;
	setp.lt.s32 	%p199, %r26, 0;
	setp.lt.s32 	%p200, %r287, 0;
	selp.b32 	%r295, 0, 2146435072, %p200;
	and.b32  	%r296, %r287, 2147483647;
	setp.ne.s32 	%p201, %r296, 1071644672;
	or.b32  	%r297, %r295, -2147483648;
	selp.b32 	%r298, %r297, %r295, %p201;
	selp.b32 	%r299, %r298, %r295, %p198;
	selp.b32 	%r300, %r299, %r295, %p199;
	mov.b32 	%r301, 0;
	mov.b64 	%fd565, {%r301, %r300};
$L__BB1_106:
	setp.eq.f64 	%p202, %fd241, 0d3FF0000000000000;
	setp.eq.s32 	%p203, %r28, 1062207488;
	selp.f64 	%fd425, 0d3FF0000000000000, %fd565, %p202;
	div.rn.f64 	%fd144, %fd137, %fd425;
	add.f64 	%fd426, %fd241, %fd241;
	sub.f64 	%fd145, %fd426, %fd83;
	div.rn.f64 	%fd427, %fd128, %fd241;
	fma.rn.f64 	%fd146, %fd145, %fd427, %fd84;
	{
	.reg .b32 %temp; 
	mov.b64 	{%temp, %r31}, %fd145;
	}
	abs.f64 	%fd147, %fd145;
	{ // callseq 68, 0
	.param .b64 param0;
	st.param.f64 	[param0], %fd147;
	.param .b64 param1;
	st.param.f64 	[param1], 0d4000000000000000;
	.param .b64 retval0;
	call.uni (retval0), 
	__internal_accurate_pow, 
	(
	param0, 
	param1
	);
	ld.param.f64 	%fd428, [retval0];
	} // callseq 68
	setp.lt.s32 	%p204, %r31, 0;
	neg.f64 	%fd430, %fd428;
	selp.f64 	%fd431, %fd430, %fd428, %p203;
	selp.f64 	%fd567, %fd431, %fd428, %p204;
	setp.neu.f64 	%p205, %fd145, 0d0000000000000000;
	@%p205 bra 	$L__BB1_108;
	setp.eq.s32 	%p206, %r28, 1062207488;
	selp.b32 	%r303, %r31, 0, %p206;
	setp.lt.s32 	%p207, %r272, 0;
	or.b32  	%r304, %r303, 2146435072;
	selp.b32 	%r305, %r304, %r303, %p207;
	mov.b32 	%r306, 0;
	mov.b64 	%fd567, {%r306, %r305};
$L__BB1_108:
	add.f64 	%fd432, %fd145, 0d4000000000000000;
	{
	.reg .b32 %temp; 
	mov.b64 	{%temp, %r307}, %fd432;
	}
	and.b32  	%r308, %r307, 2146435072;
	setp.ne.s32 	%p208, %r308, 2146435072;
	@%p208 bra 	$L__BB1_113;
	setp.num.f64 	%p209, %fd145, %fd145;
	@%p209 bra 	$L__BB1_111;
	mov.f64 	%fd433, 0d4000000000000000;
	add.rn.f64 	%fd567, %fd145, %fd433;
	bra.uni 	$L__BB1_113;
$L__BB1_111:
	setp.neu.f64 	%p210, %fd147, 0d7FF0000000000000;
	@%p210 bra 	$L__BB1_113;
	setp.lt.s32 	%p211, %r31, 0;
	setp.eq.s32 	%p212, %r28, 1062207488;
	setp.lt.s32 	%p213, %r272, 0;
	selp.b32 	%r310, 0, 2146435072, %p213;
	and.b32  	%r311, %r272, 2147483647;
	setp.ne.s32 	%p214, %r311, 1071644672;
	or.b32  	%r312, %r310, -2147483648;
	selp.b32 	%r313, %r312, %r310, %p214;
	selp.b32 	%r314, %r313, %r310, %p212;
	selp.b32 	%r315, %r314, %r310, %p211;
	mov.b32 	%r316, 0;
	mov.b64 	%fd567, {%r316, %r315};
$L__BB1_113:
	setp.neu.f64 	%p215, %fd145, 0d0000000000000000;
	setp.lt.s32 	%p216, %r31, 0;
	setp.eq.s32 	%p217, %r30, 1073741824;
	setp.eq.f64 	%p218, %fd145, 0d3FF0000000000000;
	selp.f64 	%fd434, 0d3FF0000000000000, %fd567, %p218;
	fma.rn.f64 	%fd154, %fd136, %fd434, %fd146;
	{ // callseq 69, 0
	.param .b64 param0;
	st.param.f64 	[param0], %fd147;
	.param .b64 param1;
	st.param.f64 	[param1], 0d4008000000000000;
	.param .b64 retval0;
	call.uni (retval0), 
	__internal_accurate_pow, 
	(
	param0, 
	param1
	);
	ld.param.f64 	%fd435, [retval0];
	} // callseq 69
	neg.f64 	%fd437, %fd435;
	selp.f64 	%fd438, %fd437, %fd435, %p217;
	selp.f64 	%fd569, %fd438, %fd435, %p216;
	@%p215 bra 	$L__BB1_115;
	setp.eq.s32 	%p219, %r30, 1073741824;
	selp.b32 	%r318, %r31, 0, %p219;
	setp.lt.s32 	%p220, %r287, 0;
	or.b32  	%r319, %r318, 2146435072;
	selp.b32 	%r320, %r319, %r318, %p220;
	mov.b32 	%r321, 0;
	mov.b64 	%fd569, {%r321, %r320};
$L__BB1_115:
	add.f64 	%fd439, %fd145, 0d4008000000000000;
	{
	.reg .b32 %temp; 
	mov.b64 	{%temp, %r322}, %fd439;
	}
	and.b32  	%r323, %r322, 2146435072;
	setp.ne.s32 	%p221, %r323, 2146435072;
	@%p221 bra 	$L__BB1_120;
	setp.num.f64 	%p222, %fd145, %fd145;
	@%p222 bra 	$L__BB1_118;
	mov.f64 	%fd440, 0d4008000000000000;
	add.rn.f64 	%fd569, %fd145, %fd440;
	bra.uni 	$L__BB1_120;
$L__BB1_118:
	setp.neu.f64 	%p223, %fd147, 0d7FF0000000000000;
	@%p223 bra 	$L__BB1_120;
	setp.lt.s32 	%p224, %r31, 0;
	setp.eq.s32 	%p225, %r30, 1073741824;
	setp.lt.s32 	%p226, %r287, 0;
	selp.b32 	%r325, 0, 2146435072, %p226;
	and.b32  	%r326, %r287, 2147483647;
	setp.ne.s32 	%p227, %r326, 1071644672;
	or.b32  	%r327, %r325, -2147483648;
	selp.b32 	%r328, %r327, %r325, %p227;
	selp.b32 	%r329, %r328, %r325, %p225;
	selp.b32 	%r330, %r329, %r325, %p224;
	mov.b32 	%r331, 0;
	mov.b64 	%fd569, {%r331, %r330};
$L__BB1_120:
	setp.eq.f64 	%p228, %fd145, 0d3FF0000000000000;
	selp.f64 	%fd441, 0d3FF0000000000000, %fd569, %p228;
	fma.rn.f64 	%fd442, %fd144, %fd441, %fd154;
	st.global.f64 	[%rd6], %fd442;
$L__BB1_121:
	ld.param.u64 	%rd76, [_Z20boundary_interpolatePdS_S_S_S_S_PKdS1_S1_S1_S1_S1_S1_iiidddi_param_11];
	ld.param.u64 	%rd75, [_Z20boundary_interpolatePdS_S_S_S_S_PKdS1_S1_S1_S1_S1_S1_iiidddi_param_10];
	ld.param.u64 	%rd73, [_Z20boundary_interpolatePdS_S_S_S_S_PKdS1_S1_S1_S1_S1_S1_iiidddi_param_5];
	ld.param.u64 	%rd72, [_Z20boundary_interpolatePdS_S_S_S_S_PKdS1_S1_S1_S1_S1_S1_iiidddi_param_4];
	add.s32 	%r332, %r3, 1;
	cvt.rn.f64.u32 	%fd443, %r332;
	max.f64 	%fd444, %fd443, 0d0000000000000000;
	setp.gt.f64 	%p229, %fd444, %fd2;
	selp.f64 	%fd445, %fd2, %fd444, %p229;
	cvt.rzi.s32.f64 	%r333, %fd445;
	mad.lo.s32 	%r334, %r333, %r47, %r5;
	mad.lo.s32 	%r335, %r334, %r44, %r4;
	add.s32 	%r336, %r3, 2;
	cvt.rn.f64.u32 	%fd446, %r336;
	max.f64 	%fd447, %fd446, 0d0000000000000000;
	setp.gt.f64 	%p230, %fd447, %fd2;
	selp.f64 	%fd448, %fd2, %fd447, %p230;
	cvt.rzi.s32.f64 	%r337, %fd448;
	mad.lo.s32 	%r338, %r337, %r47, %r5;
	mad.lo.s32 	%r339, %r338, %r44, %r4;
	add.s32 	%r340, %r3, -1;
	cvt.rn.f64.s32 	%fd449, %r340;
	max.f64 	%fd450, %fd449, 0d0000000000000000;
	setp.gt.f64 	%p231, %fd450, %fd2;
	selp.f64 	%fd451, %fd2, %fd450, %p231;
	cvt.rzi.s32.f64 	%r341, %fd451;
	mad.lo.s32 	%r342, %r341, %r47, %r5;
	mad.lo.s32 	%r343, %r342, %r44, %r4;
	add.s32 	%r344, %r3, -2;
	cvt.rn.f64.s32 	%fd452, %r344;
	max.f64 	%fd453, %fd452, 0d0000000000000000;
	setp.gt.f64 	%p232, %fd453, %fd2;
	selp.f64 	%fd454, %fd2, %fd453, %p232;
	cvt.rzi.s32.f64 	%r345, %fd454;
	mad.lo.s32 	%r346, %r345, %r47, %r5;
	mad.lo.s32 	%r347, %r346, %r44, %r4;
	cvta.to.global.u64 	%rd54, %rd72;
	mul.wide.s32 	%rd55, %r7, 8;
	add.s64 	%rd7, %rd54, %rd55;
	cvta.to.global.u64 	%rd56, %rd73;
	add.s64 	%rd8, %rd56, %rd55;
	cvta.to.global.u64 	%rd57, %rd75;
	add.s64 	%rd58, %rd57, %rd55;
	ld.global.f64 	%fd161, [%rd58];
	cvta.to.global.u64 	%rd59, %rd76;
	add.s64 	%rd60, %rd59, %rd55;
	ld.global.f64 	%fd162, [%rd60];
	mul.wide.s32 	%rd61, %r347, 8;
	add.s64 	%rd62, %rd1, %rd61;
	ld.global.f64 	%fd163, [%rd62];
	mul.wide.s32 	%rd63, %r343, 8;
	add.s64 	%rd64, %rd1, %rd63;
	ld.global.f64 	%fd164, [%rd64];
	ld.global.f64 	%fd165, [%rd4];
	mul.wide.s32 	%rd65, %r335, 8;
	add.s64 	%rd66, %rd1, %rd65;
	ld.global.f64 	%fd166, [%rd66];
	mul.wide.s32 	%rd67, %r339, 8;
	add.s64 	%rd68, %rd1, %rd67;
	ld.global.f64 	%fd167, [%rd68];
	mov.b64 	%rd69, 0;
	st.global.u64 	[%rd7], %rd69;
	st.global.u64 	[%rd8], %rd69;
	setp.geu.f64 	%p233, %fd161, %fd242;
	@%p233 bra 	$L__BB1_151;
	sub.f64 	%fd168, %fd165, %fd164;
	sub.f64 	%fd169, %fd166, %fd164;
	mul.f64 	%fd455, %fd169, 0dBFF8000000000000;
	fma.rn.f64 	%fd456, %fd168, 0d4008000000000000, %fd455;
	sub.f64 	%fd170, %fd167, %fd164;
	fma.rn.f64 	%fd171, %fd170, 0d3FD5555555555555, %fd456;
	{
	.reg .b32 %temp; 
	mov.b64 	{%temp, %r32}, %fd242;
	}
	mov.f64 	%fd457, 0d4000000000000000;
	{
	.reg .b32 %temp; 
	mov.b64 	{%temp, %r348}, %fd457;
	}
	and.b32  	%r34, %r348, 2146435072;
	setp.eq.s32 	%p234, %r34, 1062207488;
	abs.f64 	%fd172, %fd242;
	{ // callseq 70, 0
	.param .b64 param0;
	st.param.f64 	[param0], %fd172;
	.param .b64 param1;
	st.param.f64 	[param1], 0d4000000000000000;
	.param .b64 retval0;
	call.uni (retval0), 
	__internal_accurate_pow, 
	(
	param0, 
	param1
	);
	ld.param.f64 	%fd458, [retval0];
	} // callseq 70
	setp.lt.s32 	%p235, %r32, 0;
	neg.f64 	%fd460, %fd458;
	selp.f64 	%fd461, %fd460, %fd458, %p234;
	selp.f64 	%fd571, %fd461, %fd458, %p235;
	setp.neu.f64 	%p236, %fd242, 0d0000000000000000;
	@%p236 bra 	$L__BB1_124;
	setp.eq.s32 	%p237, %r34, 1062207488;
	selp.b32 	%r349, %r32, 0, %p237;
	setp.lt.s32 	%p238, %r348, 0;
	or.b32  	%r350, %r349, 2146435072;
	selp.b32 	%r351, %r350, %r349, %p238;
	mov.b32 	%r352, 0;
	mov.b64 	%fd571, {%r352, %r351};
$L__BB1_124:
	add.f64 	%fd462, %fd242, 0d4000000000000000;
	{
	.reg .b32 %temp; 
	mov.b64 	{%temp, %r353}, %fd462;
	}
	and.b32  	%r354, %r353, 2146435072;
	setp.ne.s32 	%p239, %r354, 2146435072;
	@%p239 bra 	$L__BB1_129;
	setp.num.f64 	%p240, %fd242, %fd242;
	@%p240 bra 	$L__BB1_127;
	mov.f64 	%fd463, 0d4000000000000000;
	add.rn.f64 	%fd571, %fd242, %fd463;
	bra.uni 	$L__BB1_129;
$L__BB1_127:
	setp.neu.f64 	%p241, %fd172, 0d7FF0000000000000;
	@%p241 bra 	$L__BB1_129;
	setp.lt.s32 	%p242, %r32, 0;
	setp.eq.s32 	%p243, %r34, 1062207488;
	setp.lt.s32 	%p244, %r348, 0;
	selp.b32 	%r356, 0, 2146435072, %p244;
	and.b32  	%r357, %r348, 2147483647;
	setp.ne.s32 	%p245, %r357, 1071644672;
	or.b32  	%r358, %r356, -2147483648;
	selp.b32 	%r359, %r358, %r356, %p245;
	selp.b32 	%r360, %r359, %r356, %p243;
	selp.b32 	%r361, %r360, %r356, %p242;
	mov.b32 	%r362, 0;
	mov.b64 	%fd571, {%r362, %r361};
$L__BB1_129:
	setp.neu.f64 	%p246, %fd242, 0d0000000000000000;
	setp.lt.s32 	%p247, %r32, 0;
	setp.eq.f64 	%p248, %fd242, 0d3FF0000000000000;
	selp.f64 	%fd464, 0d3FF0000000000000, %fd571, %p248;
	mul.f64 	%fd465, %fd170, 0d3FE0000000000000;
	mul.f64 	%fd466, %fd168, 0dC004000000000000;
	fma.rn.f64 	%fd467, %fd169, 0d4000000000000000, %fd466;
	sub.f64 	%fd468, %fd467, %fd465;
	div.rn.f64 	%fd179, %fd468, %fd464;
	mul.f64 	%fd469, %fd168, 0d3FE0000000000000;
	mul.f64 	%fd470, %fd169, 0d3FE0000000000000;
	sub.f64 	%fd471, %fd469, %fd470;
	fma.rn.f64 	%fd180, %fd170, 0d3FC5555555555555, %fd471;
	mov.f64 	%fd472, 0d4008000000000000;
	{
	.reg .b32 %temp; 
	mov.b64 	{%temp, %r363}, %fd472;
	}
	and.b32  	%r36, %r363, 2146435072;
	setp.eq.s32 	%p249, %r36, 1073741824;
	{ // callseq 71, 0
	.param .b64 param0;
	st.param.f64 	[param0], %fd172;
	.param .b64 param1;
	st.param.f64 	[param1], 0d4008000000000000;
	.param .b64 retval0;
	call.uni (retval0), 
	__internal_accurate_pow, 
	(
	param0, 
	param1
	);
	ld.param.f64 	%fd473, [retval0];
	} // callseq 71
	neg.f64 	%fd475, %fd473;
	selp.f64 	%fd476, %fd475, %fd473, %p249;
	selp.f64 	%fd573, %fd476, %fd473, %p247;
	@%p246 bra 	$L__BB1_131;
	setp.eq.s32 	%p250, %r36, 1073741824;
	selp.b32 	%r364, %r32, 0, %p250;
	setp.lt.s32 	%p251, %r363, 0;
	or.b32  	%r365, %r364, 2146435072;
	selp.b32 	%r366, %r365, %r364, %p251;
	mov.b32 	%r367, 0;
	mov.b64 	%fd573, {%r367, %r366};
$L__BB1_131:
	add.f64 	%fd477, %fd242, 0d4008000000000000;
	{
	.reg .b32 %temp; 
	mov.b64 	{%temp, %r368}, %fd477;
	}
	and.b32  	%r369, %r368, 2146435072;
	setp.ne.s32 	%p252, %r369, 2146435072;
	@%p252 bra 	$L__BB1_136;
	setp.num.f64 	%p253, %fd242, %fd242;
	@%p253 bra 	$L__BB1_134;
	mov.f64 	%fd478, 0d4008000000000000;
	add.rn.f64 	%fd573, %fd242, %fd478;
	bra.uni 	$L__BB1_136;
$L__BB1_134:
	setp.neu.f64 	%p254, %fd172, 0d7FF0000000000000;
	@%p254 bra 	$L__BB1_136;
	setp.eq.s32 	%p255, %r36, 1073741824;
	setp.lt.s32 	%p256, %r32, 0;
	setp.lt.s32 	%p257, %r363, 0;
	selp.b32 	%r371, 0, 2146435072, %p257;
	and.b32  	%r372, %r363, 2147483647;
	setp.ne.s32 	%p258, %r372, 1071644672;
	or.b32  	%r373, %r371, -2147483648;
	selp.b32 	%r374, %r373, %r371, %p258;
	selp.b32 	%r375, %r374, %r371, %p255;
	selp.b32 	%r376, %r375, %r371, %p256;
	mov.b32 	%r377, 0;
	mov.b64 	%fd573, {%r377, %r376};
$L__BB1_136:
	setp.eq.f64 	%p259, %fd242, 0d3FF0000000000000;
	setp.eq.s32 	%p260, %r34, 1062207488;
	selp.f64 	%fd479, 0d3FF0000000000000, %fd573, %p259;
	div.rn.f64 	%fd187, %fd180, %fd479;
	add.f64 	%fd188, %fd242, %fd161;
	div.rn.f64 	%fd480, %fd171, %fd242;
	fma.rn.f64 	%fd189, %fd188, %fd480, %fd164;
	{
	.reg .b32 %temp; 
	mov.b64 	{%temp, %r37}, %fd188;
	}
	abs.f64 	%fd190, %fd188;
	{ // callseq 72, 0
	.param .b64 param0;
	st.param.f64 	[param0], %fd190;
	.param .b64 param1;
	st.param.f64 	[param1], 0d4000000000000000;
	.param .b64 retval0;
	call.uni (retval0), 
	__internal_accurate_pow, 
	(
	param0, 
	param1
	);
	ld.param.f64 	%fd481, [retval0];
	} // callseq 72
	setp.lt.s32 	%p261, %r37, 0;
	neg.f64 	%fd483, %fd481;
	selp.f64 	%fd484, %fd483, %fd481, %p260;
	selp.f64 	%fd575, %fd484, %fd481, %p261;
	setp.neu.f64 	%p262, %fd188, 0d0000000000000000;
	@%p262 bra 	$L__BB1_138;
	setp.eq.s32 	%p263, %r34, 1062207488;
	selp.b32 	%r379, %r37, 0, %p263;
	setp.lt.s32 	%p264, %r348, 0;
	or.b32  	%r380, %r379, 2146435072;
	selp.b32 	%r381, %r380, %r379, %p264;
	mov.b32 	%r382, 0;
	mov.b64 	%fd575, {%r382, %r381};
$L__BB1_138:
	add.f64 	%fd485, %fd188, 0d4000000000000000;
	{
	.reg .b32 %temp; 
	mov.b64 	{%temp, %r383}, %fd485;
	}
	and.b32  	%r384, %r383, 2146435072;
	setp.ne.s32 	%p265, %r384, 2146435072;
	@%p265 bra 	$L__BB1_143;
	setp.num.f64 	%p266, %fd188, %fd188;
	@%p266 bra 	$L__BB1_141;
	mov.f64 	%fd486, 0d4000000000000000;
	add.rn.f64 	%fd575, %fd188, %fd486;
	bra.uni 	$L__BB1_143;
$L__BB1_141:
	setp.neu.f64 	%p267, %fd190, 0d7FF0000000000000;
	@%p267 bra 	$L__BB1_143;
	setp.lt.s32 	%p268, %r37, 0;
	setp.eq.s32 	%p269, %r34, 1062207488;
	setp.lt.s32 	%p270, %r348, 0;
	selp.b32 	%r386, 0, 2146435072, %p270;
	and.b32  	%r387, %r348, 2147483647;
	setp.ne.s32 	%p271, %r387, 1071644672;
	or.b32  	%r388, %r386, -2147483648;
	selp.b32 	%r389, %r388, %r386, %p271;
	selp.b32 	%r390, %r389, %r386, %p269;
	selp.b32 	%r391, %r390, %r386, %p268;
	mov.b32 	%r392, 0;
	mov.b64 	%fd575, {%r392, %r391};
$L__BB1_143:
	setp.neu.f64 	%p272, %fd188, 0d0000000000000000;
	setp.lt.s32 	%p273, %r37, 0;
	setp.eq.s32 	%p274, %r36, 1073741824;
	setp.eq.f64 	%p275, %fd188, 0d3FF0000000000000;
	selp.f64 	%fd487, 0d3FF0000000000000, %fd575, %p275;
	fma.rn.f64 	%fd197, %fd179, %fd487, %fd189;
	{ // callseq 73, 0
	.param .b64 param0;
	st.param.f64 	[param0], %fd190;
	.param .b64 param1;
	st.param.f64 	[param1], 0d4008000000000000;
	.param .b64 retval0;
	call.uni (retval0), 
	__internal_accurate_pow, 
	(
	param0, 
	param1
	);
	ld.param.f64 	%fd488, [retval0];
	} // callseq 73
	neg.f64 	%fd490, %fd488;
	selp.f64 	%fd491, %fd490, %fd488, %p274;
	selp.f64 	%fd577, %fd491, %fd488, %p273;
	@%p272 bra 	$L__BB1_145;
	setp.eq.s32 	%p276, %r36, 1073741824;
	selp.b32 	%r394, %r37, 0, %p276;
	setp.lt.s32 	%p277, %r363, 0;
	or.b32  	%r395, %r394, 2146435072;
	selp.b32 	%r396, %r395, %r394, %p277;
	mov.b32 	%r397, 0;
	mov.b64 	%fd577, {%r397, %r396};
$L__BB1_145:
	add.f64 	%fd492, %fd188, 0d4008000000000000;
	{
	.reg .b32 %temp; 
	mov.b64 	{%temp, %r398}, %fd492;
	}
	and.b32  	%r399, %r398, 2146435072;
	setp.ne.s32 	%p278, %r399, 2146435072;
	@%p278 bra 	$L__BB1_150;
	setp.num.f64 	%p279, %fd188, %fd188;
	@%p279 bra 	$L__BB1_148;
	mov.f64 	%fd493, 0d4008000000000000;
	add.rn.f64 	%fd577, %fd188, %fd493;
	bra.uni 	$L__BB1_150;
$L__BB1_148:
	setp.neu.f64 	%p280, %fd190, 0d7FF0000000000000;
	@%p280 bra 	$L__BB1_150;
	setp.lt.s32 	%p281, %r37, 0;
	setp.eq.s32 	%p282, %r36, 1073741824;
	setp.lt.s32 	%p283, %r363, 0;
	selp.b32 	%r401, 0, 2146435072, %p283;
	and.b32  	%r402, %r363, 2147483647;
	setp.ne.s32 	%p284, %r402, 1071644672;
	or.b32  	%r403, %r401, -2147483648;
	selp.b32 	%r404, %r403, %r401, %p284;
	selp.b32 	%r405, %r404, %r401, %p282;
	selp.b32 	%r406, %r405, %r401, %p281;
	mov.b32 	%r407, 0;
	mov.b64 	%fd577, {%r407, %r406};
$L__BB1_150:
	setp.eq.f64 	%p285, %fd188, 0d3FF0000000000000;
	selp.f64 	%fd494, 0d3FF0000000000000, %fd577, %p285;
	fma.rn.f64 	%fd495, %fd187, %fd494, %fd197;
	st.global.f64 	[%rd7], %fd495;
$L__BB1_151:
	setp.geu.f64 	%p286, %fd162, %fd242;
	@%p286 bra 	$L__BB1_181;
	sub.f64 	%fd204, %fd164, %fd163;
	sub.f64 	%fd205, %fd165, %fd163;
	mul.f64 	%fd496, %fd205, 0dBFF8000000000000;
	fma.rn.f64 	%fd497, %fd204, 0d4008000000000000, %fd496;
	sub.f64 	%fd206, %fd166, %fd163;
	fma.rn.f64 	%fd207, %fd206, 0d3FD5555555555555, %fd497;
	{
	.reg .b32 %temp; 
	mov.b64 	{%temp, %r38}, %fd242;
	}
	mov.f64 	%fd498, 0d4000000000000000;
	{
	.reg .b32 %temp; 
	mov.b64 	{%temp, %r408}, %fd498;
	}
	and.b32  	%r40, %r408, 2146435072;
	setp.eq.s32 	%p287, %r40, 1062207488;
	abs.f64 	%fd208, %fd242;
	{ // callseq 74, 0
	.param .b64 param0;
	st.param.f64 	[param0], %fd208;
	.param .b64 param1;
	st.param.f64 	[param1], 0d4000000000000000;
	.param .b64 retval0;
	call.uni (retval0), 
	__internal_accurate_pow, 
	(
	param0, 
	param1
	);
	ld.param.f64 	%fd499, [retval0];
	} // callseq 74
	setp.lt.s32 	%p288, %r38, 0;
	neg.f64 	%fd501, %fd499;
	selp.f64 	%fd502, %fd501, %fd499, %p287;
	selp.f64 	%fd579, %fd502, %fd499, %p288;
	setp.neu.f64 	%p289, %fd242, 0d0000000000000000;
	@%p289 bra 	$L__BB1_154;
	setp.eq.s32 	%p290, %r40, 1062207488;
	selp.b32 	%r409, %r38, 0, %p290;
	setp.lt.s32 	%p291, %r408, 0;
	or.b32  	%r410, %r409, 2146435072;
	selp.b32 	%r411, %r410, %r409, %p291;
	mov.b32 	%r412, 0;
	mov.b64 	%fd579, {%r412, %r411};
$L__BB1_154:
	add.f64 	%fd503, %fd242, 0d4000000000000000;
	{
	.reg .b32 %temp; 
	mov.b64 	{%temp, %r413}, %fd503;
	}
	and.b32  	%r414, %r413, 2146435072;
	setp.ne.s32 	%p292, %r414, 2146435072;
	@%p292 bra 	$L__BB1_159;
	setp.num.f64 	%p293, %fd242, %fd242;
	@%p293 bra 	$L__BB1_157;
	mov.f64 	%fd504, 0d4000000000000000;
	add.rn.f64 	%fd579, %fd242, %fd504;
	bra.uni 	$L__BB1_159;
$L__BB1_157:
	setp.neu.f64 	%p294, %fd208, 0d7FF0000000000000;
	@%p294 bra 	$L__BB1_159;
	setp.lt.s32 	%p295, %r38, 0;
	setp.eq.s32 	%p296, %r40, 1062207488;
	setp.lt.s32 	%p297, %r408, 0;
	selp.b32 	%r416, 0, 2146435072, %p297;
	and.b32  	%r417, %r408, 2147483647;
	setp.ne.s32 	%p298, %r417, 1071644672;
	or.b32  	%r418, %r416, -2147483648;
	selp.b32 	%r419, %r418, %r416, %p298;
	selp.b32 	%r420, %r419, %r416, %p296;
	selp.b32 	%r421, %r420, %r416, %p295;
	mov.b32 	%r422, 0;
	mov.b64 	%fd579, {%r422, %r421};
$L__BB1_159:
	setp.neu.f64 	%p299, %fd242, 0d0000000000000000;
	setp.lt.s32 	%p300, %r38, 0;
	setp.eq.f64 	%p301, %fd242, 0d3FF0000000000000;
	selp.f64 	%fd505, 0d3FF0000000000000, %fd579, %p301;
	mul.f64 	%fd506, %fd206, 0d3FE0000000000000;
	mul.f64 	%fd507, %fd204, 0dC004000000000000;
	fma.rn.f64 	%fd508, %fd205, 0d4000000000000000, %fd507;
	sub.f64 	%fd509, %fd508, %fd506;
	div.rn.f64 	%fd215, %fd509, %fd505;
	mul.f64 	%fd510, %fd204, 0d3FE0000000000000;
	mul.f64 	%fd511, %fd205, 0d3FE0000000000000;
	sub.f64 	%fd512, %fd510, %fd511;
	fma.rn.f64 	%fd216, %fd206, 0d3FC5555555555555, %fd512;
	mov.f64 	%fd513, 0d4008000000000000;
	{
	.reg .b32 %temp; 
	mov.b64 	{%temp, %r423}, %fd513;
	}
	and.b32  	%r42, %r423, 2146435072;
	setp.eq.s32 	%p302, %r42, 1073741824;
	{ // callseq 75, 0
	.param .b64 param0;
	st.param.f64 	[param0], %fd208;
	.param .b64 param1;
	st.param.f64 	[param1], 0d4008000000000000;
	.param .b64 retval0;
	call.uni (retval0), 
	__internal_accurate_pow, 
	(
	param0, 
	param1
	);
	ld.param.f64 	%fd514, [retval0];
	} // callseq 75
	neg.f64 	%fd516, %fd514;
	selp.f64 	%fd517, %fd516, %fd514, %p302;
	selp.f64 	%fd581, %fd517, %fd514, %p300;
	@%p299 bra 	$L__BB1_161;
	setp.eq.s32 	%p303, %r42, 1073741824;
	selp.b32 	%r424, %r38, 0, %p303;
	setp.lt.s32 	%p304, %r423, 0;
	or.b32  	%r425, %r424, 2146435072;
	selp.b32 	%r426, %r425, %r424, %p304;
	mov.b32 	%r427, 0;
	mov.b64 	%fd581, {%r427, %r426};
$L__BB1_161:
	add.f64 	%fd518, %fd242, 0d4008000000000000;
	{
	.reg .b32 %temp; 
	mov.b64 	{%temp, %r428}, %fd518;
	}
	and.b32  	%r429, %r428, 2146435072;
	setp.ne.s32 	%p305, %r429, 2146435072;
	@%p305 bra 	$L__BB1_166;
	setp.num.f64 	%p306, %fd242, %fd242;
	@%p306 bra 	$L__BB1_164;
	mov.f64 	%fd519, 0d4008000000000000;
	add.rn.f64 	%fd581, %fd242, %fd519;
	bra.uni 	$L__BB1_166;
$L__BB1_164:
	setp.neu.f64 	%p307, %fd208, 0d7FF0000000000000;
	@%p307 bra 	$L__BB1_166;
	setp.eq.s32 	%p308, %r42, 1073741824;
	setp.lt.s32 	%p309, %r38, 0;
	setp.lt.s32 	%p310, %r423, 0;
	selp.b32 	%r431, 0, 2146435072, %p310;
	and.b32  	%r432, %r423, 2147483647;
	setp.ne.s32 	%p311, %r432, 1071644672;
	or.b32  	%r433, %r431, -2147483648;
	selp.b32 	%r434, %r433, %r431, %p311;
	selp.b32 	%r435, %r434, %r431, %p308;
	selp.b32 	%r436, %r435, %r431, %p309;
	mov.b32 	%r437, 0;
	mov.b64 	%fd581, {%r437, %r436};
$L__BB1_166:
	setp.eq.f64 	%p312, %fd242, 0d3FF0000000000000;
	setp.eq.s32 	%p313, %r40, 1062207488;
	selp.f64 	%fd520, 0d3FF0000000000000, %fd581, %p312;
	div.rn.f64 	%fd223, %fd216, %fd520;
	add.f64 	%fd521, %fd242, %fd242;
	sub.f64 	%fd224, %fd521, %fd162;
	div.rn.f64 	%fd522, %fd207, %fd242;
	fma.rn.f64 	%fd225, %fd224, %fd522, %fd163;
	{
	.reg .b32 %temp; 
	mov.b64 	{%temp, %r43}, %fd224;
	}
	abs.f64 	%fd226, %fd224;
	{ // callseq 76, 0
	.param .b64 param0;
	st.param.f64 	[param0], %fd226;
	.param .b64 param1;
	st.param.f64 	[param1], 0d4000000000000000;
	.param .b64 retval0;
	call.uni (retval0), 
	__internal_accurate_pow, 
	(
	param0, 
	param1
	);
	ld.param.f64 	%fd523, [retval0];
	} // callseq 76
	setp.lt.s32 	%p314, %r43, 0;
	neg.f64 	%fd525, %fd523;
	selp.f64 	%fd526, %fd525, %fd523, %p313;
	selp.f64 	%fd583, %fd526, %fd523, %p314;
	setp.neu.f64 	%p315, %fd224, 0d0000000000000000;
	@%p315 bra 	$L__BB1_168;
	setp.eq.s32 	%p316, %r40, 1062207488;
	selp.b32 	%r439, %r43, 0, %p316;
	setp.lt.s32 	%p317, %r408, 0;
	or.b32  	%r440, %r439, 2146435072;
	selp.b32 	%r441, %r440, %r439, %p317;
	mov.b32 	%r442, 0;
	mov.b64 	%fd583, {%r442, %r441};
$L__BB1_168:
	add.f64 	%fd527, %fd224, 0d4000000000000000;
	{
	.reg .b32 %temp; 
	mov.b64 	{%temp, %r443}, %fd527;
	}
	and.b32  	%r444, %r443, 2146435072;
	setp.ne.s32 	%p318, %r444, 2146435072;
	@%p318 bra 	$L__BB1_173;
	setp.num.f64 	%p319, %fd224, %fd224;
	@%p319 bra 	$L__BB1_171;
	mov.f64 	%fd528, 0d4000000000000000;
	add.rn.f64 	%fd583, %fd224, %fd528;
	bra.uni 	$L__BB1_173;
$L__BB1_171:
	setp.neu.f64 	%p320, %fd226, 0d7FF0000000000000;
	@%p320 bra 	$L__BB1_173;
	setp.lt.s32 	%p321, %r43, 0;
	setp.eq.s32 	%p322, %r40, 1062207488;
	setp.lt.s32 	%p323, %r408, 0;
	selp.b32 	%r446, 0, 2146435072, %p323;
	and.b32  	%r447, %r408, 2147483647;
	setp.ne.s32 	%p324, %r447, 1071644672;
	or.b32  	%r448, %r446, -2147483648;
	selp.b32 	%r449, %r448, %r446, %p324;
	selp.b32 	%r450, %r449, %r446, %p322;
	selp.b32 	%r451, %r450, %r446, %p321;
	mov.b32 	%r452, 0;
	mov.b64 	%fd583, {%r452, %r451};
$L__BB1_173:
	setp.neu.f64 	%p325, %fd224, 0d0000000000000000;
	setp.lt.s32 	%p326, %r43, 0;
	setp.eq.s32 	%p327, %r42, 1073741824;
	setp.eq.f64 	%p328, %fd224, 0d3FF0000000000000;
	selp.f64 	%fd529, 0d3FF0000000000000, %fd583, %p328;
	fma.rn.f64 	%fd233, %fd215, %fd529, %fd225;
	{ // callseq 77, 0
	.param .b64 param0;
	st.param.f64 	[param0], %fd226;
	.param .b64 param1;
	st.param.f64 	[param1], 0d4008000000000000;
	.param .b64 retval0;
	call.uni (retval0), 
	__internal_accurate_pow, 
	(
	param0, 
	param1
	);
	ld.param.f64 	%fd530, [retval0];
	} // callseq 77
	neg.f64 	%fd532, %fd530;
	selp.f64 	%fd533, %fd532, %fd530, %p327;
	selp.f64 	%fd585, %fd533, %fd530, %p326;
	@%p325 bra 	$L__BB1_175;
	setp.eq.s32 	%p329, %r42, 1073741824;
	selp.b32 	%r454, %r43, 0, %p329;
	setp.lt.s32 	%p330, %r423, 0;
	or.b32  	%r455, %r454, 2146435072;
	selp.b32 	%r456, %r455, %r454, %p330;
	mov.b32 	%r457, 0;
	mov.b64 	%fd585, {%r457, %r456};
$L__BB1_175:
	add.f64 	%fd534, %fd224, 0d4008000000000000;
	{
	.reg .b32 %temp; 
	mov.b64 	{%temp, %r458}, %fd534;
	}
	and.b32  	%r459, %r458, 2146435072;
	setp.ne.s32 	%p331, %r459, 2146435072;
	@%p331 bra 	$L__BB1_180;
	setp.num.f64 	%p332, %fd224, %fd224;
	@%p332 bra 	$L__BB1_178;
	mov.f64 	%fd535, 0d4008000000000000;
	add.rn.f64 	%fd585, %fd224, %fd535;
	bra.uni 	$L__BB1_180;
$L__BB1_178:
	setp.neu.f64 	%p333, %fd226, 0d7FF0000000000000;
	@%p333 bra 	$L__BB1_180;
	setp.lt.s32 	%p334, %r43, 0;
	setp.eq.s32 	%p335, %r42, 1073741824;
	setp.lt.s32 	%p336, %r423, 0;
	selp.b32 	%r461, 0, 2146435072, %p336;
	and.b32  	%r462, %r423, 2147483647;
	setp.ne.s32 	%p337, %r462, 1071644672;
	or.b32  	%r463, %r461, -2147483648;
	selp.b32 	%r464, %r463, %r461, %p337;
	selp.b32 	%r465, %r464, %r461, %p335;
	selp.b32 	%r466, %r465, %r461, %p334;
	mov.b32 	%r467, 0;
	mov.b64 	%fd585, {%r467, %r466};
$L__BB1_180:
	setp.eq.f64 	%p338, %fd224, 0d3FF0000000000000;
	selp.f64 	%fd536, 0d3FF0000000000000, %fd585, %p338;
	fma.rn.f64 	%fd537, %fd223, %fd536, %fd233;
	st.global.f64 	[%rd8], %fd537;
$L__BB1_181:
	ret;

}
	// .globl	_Z11extend_stepPdPKdS1_S1_S1_S1_S1_S1_S1_S1_S1_S1_S1_S1_S1_S1_S1_S1_iiidddi
.visible .entry _Z11extend_stepPdPKdS1_S1_S1_S1_S1_S1_S1_S1_S1_S1_S1_S1_S1_S1_S1_S1_iiidddi(
	.param .u64 .ptr .align 1 _Z11extend_stepPdPKdS1_S1_S1_S1_S1_S1_S1_S1_S1_S1_S1_S1_S1_S1_S1_S1_iiidddi_param_0,
	.param .u64 .ptr .align 1 _Z11extend_stepPdPKdS1_S1_S1_S1_S1_S1_S1_S1_S1_S1_S1_S1_S1_S1_S1_S1_iiidddi_param_1,
	.param .u64 .ptr .align 1 _Z11extend_stepPdPKdS1_S1_S1_S1_S1_S1_S1_S1_S1_S1_S1_S1_S1_S1_S1_S1_iiidddi_param_2,
	.param .u64 .ptr .align 1 _Z11extend_stepPdPKdS1_S1_S1_S1_S1_S1_S1_S1_S1_S1_S1_S1_S1_S1_S1_S1_iiidddi_param_3,
	.param .u64 .ptr .align 1 _Z11extend_stepPdPKdS1_S1_S1_S1_S1_S1_S1_S1_S1_S1_S1_S1_S1_S1_S1_S1_iiidddi_param_4,
	.param .u64 .ptr .align 1 _Z11extend_stepPdPKdS1_S1_S1_S1_S1_S1_S1_S1_S1_S1_S1_S1_S1_S1_S1_S1_iiidddi_param_5,
	.param .u64 .ptr .align 1 _Z11extend_stepPdPKdS1_S1_S1_S1_S1_S1_S1_S1_S1_S1_S1_S1_S1_S1_S1_S1_iiidddi_param_6,
	.param .u64 .ptr .align 1 _Z11extend_stepPdPKdS1_S1_S1_S1_S1_S1_S1_S1_S1_S1_S1_S1_S1_S1_S1_S1_iiidddi_param_7,
	.param .u64 .ptr .align 1 _Z11extend_stepPdPKdS1_S1_S1_S1_S1_S1_S1_S1_S1_S1_S1_S1_S1_S1_S1_S1_iiidddi_param_8,
	.param .u64 .ptr .align 1 _Z11extend_stepPdPKdS1_S1_S1_S1_S1_S1_S1_S1_S1_S1_S1_S1_S1_S1_S1_S1_iiidddi_param_9,
	.param .u64 .ptr .align 1 _Z11extend_stepPdPKdS1_S1_S1_S1_S1_S1_S1_S1_S1_S1_S1_S1_S1_S1_S1_S1_iiidddi_param_10,
	.param .u64 .ptr .align 1 _Z11extend_stepPdPKdS1_S1_S1_S1_S1_S1_S1_S1_S1_S1_S1_S1_S1_S1_S1_S1_iiidddi_param_11,
	.param .u64 .ptr .align 1 _Z11extend_stepPdPKdS1_S1_S1_S1_S1_S1_S1_S1_S1_S1_S1_S1_S1_S1_S1_S1_iiidddi_param_12,
	.param .u64 .ptr .align 1 _Z11extend_stepPdPKdS1_S1_S1_S1_S1_S1_S1_S1_S1_S1_S1_S1_S1_S1_S1_S1_iiidddi_param_13,
	.param .u64 .ptr .align 1 _Z11extend_stepPdPKdS1_S1_S1_S1_S1_S1_S1_S1_S1_S1_S1_S1_S1_S1_S1_S1_iiidddi_param_14,
	.param .u64 .ptr .align 1 _Z11extend_stepPdPKdS1_S1_S1_S1_S1_S1_S1_S1_S1_S1_S1_S1_S1_S1_S1_S1_iiidddi_param_15,
	.param .u64 .ptr .align 1 _Z11extend_stepPdPKdS1_S1_S1_S1_S1_S1_S1_S1_S1_S1_S1_S1_S1_S1_S1_S1_iiidddi_param_16,
	.param .u64 .ptr .align 1 _Z11extend_stepPdPKdS1_S1_S1_S1_S1_S1_S1_S1_S1_S1_S1_S1_S1_S1_S1_S1_iiidddi_param_17,
	.param .u32 _Z11extend_stepPdPKdS1_S1_S1_S1_S1_S1_S1_S1_S1_S1_S1_S1_S1_S1_S1_S1_iiidddi_param_18,
	.param .u32 _Z11extend_stepPdPKdS1_S1_S1_S1_S1_S1_S1_S1_S1_S1_S1_S1_S1_S1_S1_S1_iiidddi_param_19,
	.param .u32 _Z11extend_stepPdPKdS1_S1_S1_S1_S1_S1_S1_S1_S1_S1_S1_S1_S1_S1_S1_S1_iiidddi_param_20,
	.param .f64 _Z11extend_stepPdPKdS1_S1_S1_S1_S1_S1_S1_S1_S1_S1_S1_S1_S1_S1_S1_S1_iiidddi_param_21,
	.param .f64 _Z11extend_stepPdPKdS1_S1_S1_S1_S1_S1_S1_S1_S1_S1_S1_S1_S1_S1_S1_S1_iiidddi_param_22,
	.param .f64 _Z11extend_stepPdPKdS1_S1_S1_S1_S1_S1_S1_S1_S1_S1_S1_S1_S1_S1_S1_S1_iiidddi_param_23,
	.param .u32 _Z11extend_stepPdPKdS1_S1_S1_S1_S1_S1_S1_S1_S1_S1_S1_S1_S1_S1_S1_S1_iiidddi_param_24
)
{
	.reg .pred 	%p<768>;
	.reg .b32 	%r<964>;
	.reg .b64 	%rd<111>;
	.reg .b64 	%fd<1655>;

	ld.param.u64 	%rd22, [_Z11extend_stepPdPKdS1_S1_S1_S1_S1_S1_S1_S1_S1_S1_S1_S1_S1_S1_S1_S1_iiidddi_param_0];
	ld.param.u64 	%rd23, [_Z11extend_stepPdPKdS1_S1_S1_S1_S1_S1_S1_S1_S1_S1_S1_S1_S1_S1_S1_S1_iiidddi_param_2];
	ld.param.u64 	%rd10, [_Z11extend_stepPdPKdS1_S1_S1_S1_S1_S1_S1_S1_S1_S1_S1_S1_S1_S1_S1_S1_iiidddi_param_6];
	ld.param.u64 	%rd11, [_Z11extend_stepPdPKdS1_S1_S1_S1_S1_S1_S1_S1_S1_S1_S1_S1_S1_S1_S1_S1_iiidddi_param_7];
	ld.param.u64 	%rd12, [_Z11extend_stepPdPKdS1_S1_S1_S1_S1_S1_S1_S1_S1_S1_S1_S1_S1_S1_S1_S1_iiidddi_param_8];
	ld.param.u64 	%rd13, [_Z11extend_stepPdPKdS1_S1_S1_S1_S1_S1_S1_S1_S1_S1_S1_S1_S1_S1_S1_S1_iiidddi_param_9];
	ld.param.u64 	%rd14, [_Z11extend_stepPdPKdS1_S1_S1_S1_S1_S1_S1_S1_S1_S1_S1_S1_S1_S1_S1_S1_iiidddi_param_10];
	ld.param.u64 	%rd15, [_Z11extend_stepPdPKdS1_S1_S1_S1_S1_S1_S1_S1_S1_S1_S1_S1_S1_S1_S1_S1_iiidddi_param_11];
	ld.param.u64 	%rd16, [_Z11extend_stepPdPKdS1_S1_S1_S1_S1_S1_S1_S1_S1_S1_S1_S1_S1_S1_S1_S1_iiidddi_param_12];
	ld.param.u64 	%rd17, [_Z11extend_stepPdPKdS1_S1_S1_S1_S1_S1_S1_S1_S1_S1_S1_S1_S1_S1_S1_S1_iiidddi_param_13];
	ld.param.u64 	%rd18, [_Z11extend_stepPdPKdS1_S1_S1_S1_S1_S1_S1_S1_S1_S1_S1_S1_S1_S1_S1_S1_iiidddi_param_14];
	ld.param.u32 	%r69, [_Z11extend_stepPdPKdS1_S1_S1_S1_S1_S1_S1_S1_S1_S1_S1_S1_S1_S1_S1_S1_iiidddi_param_18];
	ld.param.u32 	%r72, [_Z11extend_stepPdPKdS1_S1_S1_S1_S1_S1_S1_S1_S1_S1_S1_S1_S1_S1_S1_S1_iiidddi_param_19];
	ld.param.u32 	%r71, [_Z11extend_stepPdPKdS1_S1_S1_S1_S1_S1_S1_S1_S1_S1_S1_S1_S1_S1_S1_S1_iiidddi_param_20];
	ld.param.f64 	%fd659, [_Z11extend_stepPdPKdS1_S1_S1_S1_S1_S1_S1_S1_S1_S1_S1_S1_S1_S1_S1_S1_iiidddi_param_21];
	ld.param.f64 	%fd660, [_Z11extend_stepPdPKdS1_S1_S1_S1_S1_S1_S1_S1_S1_S1_S1_S1_S1_S1_S1_S1_iiidddi_param_22];
	ld.param.f64 	%fd661, [_Z11extend_stepPdPKdS1_S1_S1_S1_S1_S1_S1_S1_S1_S1_S1_S1_S1_S1_S1_S1_iiidddi_param_23];
	cvta.to.global.u64 	%rd1, %rd22;
	cvta.to.global.u64 	%rd2, %rd23;
	mov.u32 	%r73, %ctaid.x;
	mov.u32 	%r74, %ntid.x;
	mov.u32 	%r75, %tid.x;
	mad.lo.s32 	%r1, %r73, %r74, %r75;
	mov.u32 	%r76, %ctaid.y;
	mov.u32 	%r77, %ntid.y;
	mov.u32 	%r78, %tid.y;
	mad.lo.s32 	%r79, %r76, %r77, %r78;
	mov.u32 	%r80, %ctaid.z;
	mov.u32 	%r81, %ntid.z;
	mov.u32 	%r82, %tid.z;
	mad.lo.s32 	%r3, %r80, %r81, %r82;
	setp.ge.s32 	%p1, %r1, %r69;
	setp.ge.s32 	%p2, %r79, %r72;
	or.pred  	%p3, %p1, %p2;
	setp.ge.s32 	%p4, %r3, %r71;
	or.pred  	%p5, %p3, %p4;
	@%p5 bra 	$L__BB2_414;
	cvta.to.global.u64 	%rd24, %rd10;
	add.s32 	%r83, %r69, -1;
	cvt.rn.f64.s32 	%fd1, %r83;
	cvt.rn.f64.s32 	%fd662, %r1;
	max.f64 	%fd663, %fd662, 0d0000000000000000;
	setp.gt.f64 	%p6, %fd663, %fd1;
	selp.f64 	%fd664, %fd1, %fd663, %p6;
	cvt.rzi.s32.f64 	%r4, %fd664;
	add.s32 	%r84, %r72, -1;
	cvt.rn.f64.u32 	%fd2, %r84;
	cvt.rn.f64.u32 	%fd665, %r79;
	max.f64 	%fd666, %fd665, 0d0000000000000000;
	setp.gt.f64 	%p7, %fd666, %fd2;
	selp.f64 	%fd667, %fd2, %fd666, %p7;
	cvt.rzi.s32.f64 	%r5, %fd667;
	add.s32 	%r85, %r71, -1;
	cvt.rn.f64.u32 	%fd3, %r85;
	cvt.rn.f64.u32 	%fd668, %r3;
	max.f64 	%fd669, %fd668, 0d0000000000000000;
	setp.gt.f64 	%p8, %fd669, %fd3;
	selp.f64 	%fd670, %fd3, %fd669, %p8;
	cvt.rzi.s32.f64 	%r86, %fd670;
	mul.lo.s32 	%r6, %r86, %r72;
	add.s32 	%r87, %r6, %r5;
	mul.lo.s32 	%r7, %r87, %r69;
	add.s32 	%r8, %r7, %r4;
	mul.f64 	%fd4, %fd659, 0d3EB0C6F7A0B5ED8D;
	mul.wide.s32 	%rd25, %r8, 8;
	add.s64 	%rd26, %rd24, %rd25;
	ld.global.f64 	%fd1541, [%rd26];
	setp.lt.f64 	%p9, %fd1541, %fd4;
	@%p9 bra 	$L__BB2_7;
	cvta.to.global.u64 	%rd27, %rd11;
	add.s64 	%rd29, %rd27, %rd25;
	ld.global.f64 	%fd6, [%rd29];
	setp.lt.f64 	%p10, %fd6, %fd4;
	@%p10 bra 	$L__BB2_7;
	cvta.to.global.u64 	%rd30, %rd12;
	add.s64 	%rd32, %rd30, %rd25;
	ld.global.f64 	%fd1592, [%rd32];
	setp.lt.f64 	%p11, %fd1592, %fd4;
	@%p11 bra 	$L__BB2_7;
	cvta.to.global.u64 	%rd33, %rd13;
	add.s64 	%rd35, %rd33, %rd25;
	ld.global.f64 	%fd8, [%rd35];
	setp.lt.f64 	%p12, %fd8, %fd4;
	@%p12 bra 	$L__BB2_7;
	cvta.to.global.u64 	%rd36, %rd14;
	add.s64 	%rd38, %rd36, %rd25;
	ld.global.f64 	%fd1642, [%rd38];
	setp.lt.f64 	%p13, %fd1642, %fd4;
	@%p13 bra 	$L__BB2_7;
	cvta.to.global.u64 	%rd39, %rd15;
	add.s64 	%rd41, %rd39, %rd25;
	ld.global.f64 	%fd10, [%rd41];
	setp.geu.f64 	%p14, %fd10, %fd4;
	@%p14 bra 	$L__BB2_8;
$L__BB2_7:
	add.s64 	%rd102, %rd1, %rd25;
	mov.b64 	%rd103, 0;
	st.global.u64 	[%rd102], %rd103;
	bra.uni 	$L__BB2_414;
$L__BB2_8:
	add.s64 	%rd43, %rd2, %rd25;
	ld.global.f64 	%fd11, [%rd43];
	add.s32 	%r88, %r79, 1;
	cvt.rn.f64.u32 	%fd671, %r88;
	max.f64 	%fd672, %fd671, 0d0000000000000000;
	setp.gt.f64 	%p15, %fd672, %fd2;
	selp.f64 	%fd673, %fd2, %fd672, %p15;
	cvt.rzi.s32.f64 	%r89, %fd673;
	add.s32 	%r90, %r6, %r89;
	mad.lo.s32 	%r91, %r90, %r69, %r4;
	add.s32 	%r92, %r79, 2;
	cvt.rn.f64.u32 	%fd674, %r92;
	max.f64 	%fd675, %fd674, 0d0000000000000000;
	setp.gt.f64 	%p16, %fd675, %fd2;
	selp.f64 	%fd676, %fd2, %fd675, %p16;
	cvt.rzi.s32.f64 	%r93, %fd676;
	add.s32 	%r94, %r6, %r93;
	mad.lo.s32 	%r95, %r94, %r69, %r4;
	add.s32 	%r96, %r79, 3;
	cvt.rn.f64.u32 	%fd677, %r96;
	max.f64 	%fd678, %fd677, 0d0000000000000000;
	setp.gt.f64 	%p17, %fd678, %fd2;
	selp.f64 	%fd679, %fd2, %fd678, %p17;
	cvt.rzi.s32.f64 	%r97, %fd679;
	add.s32 	%r98, %r6, %r97;
	mad.lo.s32 	%r99, %r98, %r69, %r4;
	add.s32 	%r100, %r79, -1;
	cvt.rn.f64.s32 	%fd680, %r100;
	max.f64 	%fd681, %fd680, 0d0000000000000000;
	setp.gt.f64 	%p18, %fd681, %fd2;
	selp.f64 	%fd682, %fd2, %fd681, %p18;
	cvt.rzi.s32.f64 	%r101, %fd682;
	add.s32 	%r102, %r6, %r101;
	mad.lo.s32 	%r103, %r102, %r69, %r4;
	add.s32 	%r104, %r79, -2;
	cvt.rn.f64.s32 	%fd683, %r104;
	max.f64 	%fd684, %fd683, 0d0000000000000000;
	setp.gt.f64 	%p19, %fd684, %fd2;
	selp.f64 	%fd685, %fd2, %fd684, %p19;
	cvt.rzi.s32.f64 	%r105, %fd685;
	add.s32 	%r106, %r6, %r105;
	mad.lo.s32 	%r107, %r106, %r69, %r4;
	add.s32 	%r108, %r79, -3;
	cvt.rn.f64.s32 	%fd686, %r108;
	max.f64 	%fd687, %fd686, 0d0000000000000000;
	setp.gt.f64 	%p20, %fd687, %fd2;
	selp.f64 	%fd688, %fd2, %fd687, %p20;
	cvt.rzi.s32.f64 	%r109, %fd688;
	add.s32 	%r110, %r6, %r109;
	mad.lo.s32 	%r111, %r110, %r69, %r4;
	mul.wide.s32 	%rd44, %r111, 8;
	add.s64 	%rd45, %rd2, %rd44;
	ld.global.f64 	%fd12, [%rd45];
	mul.wide.s32 	%rd46, %r107, 8;
	add.s64 	%rd47, %rd2, %rd46;
	ld.global.f64 	%fd1552, [%rd47];
	mul.wide.s32 	%rd48, %r103, 8;
	add.s64 	%rd49, %rd2, %rd48;
	ld.global.f64 	%fd1551, [%rd49];
	mul.wide.s32 	%rd50, %r91, 8;
	add.s64 	%rd51, %rd2, %rd50;
	ld.global.f64 	%fd1545, [%rd51];
	mul.wide.s32 	%rd52, %r95, 8;
	add.s64 	%rd53, %rd2, %rd52;
	ld.global.f64 	%fd1546, [%rd53];
	mul.wide.s32 	%rd54, %r99, 8;
	add.s64 	%rd55, %rd2, %rd54;
	ld.global.f64 	%fd17, [%rd55];
	cvta.to.global.u64 	%rd56, %rd16;
	add.s64 	%rd57, %rd56, %rd25;
	ld.global.f64 	%fd1544, [%rd57];
	cvta.to.global.u64 	%rd58, %rd17;
	add.s64 	%rd3, %rd58, %rd25;
	min.f64 	%fd689, %fd1541, %fd6;
	setp.lt.f64 	%p21, %fd689, %fd659;
	@%p21 bra 	$L__BB2_136;
	sub.f64 	%fd761, %fd1552, %fd12;
	div.rn.f64 	%fd19, %fd761, %fd659;
	sub.f64 	%fd762, %fd1551, %fd1552;
	div.rn.f64 	%fd20, %fd762, %fd659;
	sub.f64 	%fd763, %fd11, %fd1551;
	div.rn.f64 	%fd21, %fd763, %fd659;
	sub.f64 	%fd764, %fd1545, %fd11;
	div.rn.f64 	%fd22, %fd764, %fd659;
	sub.f64 	%fd765, %fd1546, %fd1545;
	div.rn.f64 	%fd23, %fd765, %fd659;
	sub.f64 	%fd766, %fd17, %fd1546;
	div.rn.f64 	%fd24, %fd766, %fd659;
	mul.f64 	%fd767, %fd20, 0dBFF2AAAAAAAAAAAB;
	fma.rn.f64 	%fd768, %fd19, 0d3FD5555555555555, %fd767;
	fma.rn.f64 	%fd25, %fd21, 0d3FFD555555555555, %fd768;
	mul.f64 	%fd26, %fd20, 0d3FC5555555555555;
	mul.f64 	%fd27, %fd21, 0d3FEAAAAAAAAAAAAB;
	sub.f64 	%fd769, %fd27, %fd26;
	mul.f64 	%fd28, %fd22, 0d3FD5555555555555;
	add.f64 	%fd29, %fd769, %fd28;
	mul.f64 	%fd30, %fd21, 0d3FD5555555555555;
	mul.f64 	%fd31, %fd22, 0d3FEAAAAAAAAAAAAB;
	add.f64 	%fd770, %fd20, %fd20;
	sub.f64 	%fd771, %fd19, %fd770;
	add.f64 	%fd32, %fd21, %fd771;
	{
	.reg .b32 %temp; 
	mov.b64 	{%temp, %r9}, %fd32;
	}
	mov.f64 	%fd772, 0d4000000000000000;
	{
	.reg .b32 %temp; 
	mov.b64 	{%temp, %r112}, %fd772;
	}
	and.b32  	%r11, %r112, 2146435072;
	setp.eq.s32 	%p31, %r11, 1062207488;
	abs.f64 	%fd33, %fd32;
	{ // callseq 78, 0
	.param .b64 param0;
	st.param.f64 	[param0], %fd33;
	.param .b64 param1;
	st.param.f64 	[param1], 0d4000000000000000;
	.param .b64 retval0;
	call.uni (retval0), 
	__internal_accurate_pow, 
	(
	param0, 
	param1
	);
	ld.param.f64 	%fd773, [retval0];
	} // callseq 78
	setp.lt.s32 	%p32, %r9, 0;
	neg.f64 	%fd775, %fd773;
	selp.f64 	%fd776, %fd775, %fd773, %p31;
	selp.f64 	%fd1506, %fd776, %fd773, %p32;
	setp.neu.f64 	%p33, %fd32, 0d0000000000000000;
	@%p33 bra 	$L__BB2_11;
	selp.b32 	%r113, %r9, 0, %p31;
	setp.lt.s32 	%p35, %r112, 0;
	or.b32  	%r114, %r113, 2146435072;
	selp.b32 	%r115, %r114, %r113, %p35;
	mov.b32 	%r116, 0;
	mov.b64 	%fd1506, {%r116, %r115};
$L__BB2_11:
	add.f64 	%fd777, %fd32, 0d4000000000000000;
	{
	.reg .b32 %temp; 
	mov.b64 	{%temp, %r117}, %fd777;
	}
	and.b32  	%r118, %r117, 2146435072;
	setp.ne.s32 	%p36, %r118, 2146435072;
	@%p36 bra 	$L__BB2_16;
	setp.num.f64 	%p37, %fd32, %fd32;
	@%p37 bra 	$L__BB2_14;
	mov.f64 	%fd778, 0d4000000000000000;
	add.rn.f64 	%fd1506, %fd32, %fd778;
	bra.uni 	$L__BB2_16;
$L__BB2_14:
	setp.neu.f64 	%p38, %fd33, 0d7FF0000000000000;
	@%p38 bra 	$L__BB2_16;
	setp.lt.s32 	%p41, %r112, 0;
	selp.b32 	%r120, 0, 2146435072, %p41;
	and.b32  	%r121, %r112, 2147483647;
	setp.ne.s32 	%p42, %r121, 1071644672;
	or.b32  	%r122, %r120, -2147483648;
	selp.b32 	%r123, %r122, %r120, %p42;
	selp.b32 	%r124, %r123, %r120, %p31;
	selp.b32 	%r125, %r124, %r120, %p32;
	mov.b32 	%r126, 0;
	mov.b64 	%fd1506, {%r126, %r125};
$L__BB2_16:
	setp.eq.f64 	%p44, %fd32, 0d3FF0000000000000;
	mul.f64 	%fd779, %fd1506, 0d3FF1555555555555;
	selp.f64 	%fd40, 0d3FF1555555555555, %fd779, %p44;
	fma.rn.f64 	%fd780, %fd20, 0dC010000000000000, %fd19;
	mul.f64 	%fd41, %fd21, 0d4008000000000000;
	add.f64 	%fd42, %fd41, %fd780;
	{
	.reg .b32 %temp; 
	mov.b64 	{%temp, %r12}, %fd42;
	}
	abs.f64 	%fd43, %fd42;
	{ // callseq 79, 0
	.param .b64 param0;
	st.param.f64 	[param0], %fd43;
	.param .b64 param1;
	st.param.f64 	[param1], 0d4000000000000000;
	.param .b64 retval0;
	call.uni (retval0), 
	__internal_accurate_pow, 
	(
	param0, 
	param1
	);
	ld.param.f64 	%fd781, [retval0];
	} // callseq 79
	setp.lt.s32 	%p45, %r12, 0;
	neg.f64 	%fd783, %fd781;
	selp.f64 	%fd784, %fd783, %fd781, %p31;
	selp.f64 	%fd1508, %fd784, %fd781, %p45;
	setp.neu.f64 	%p46, %fd42, 0d0000000000000000;
	@%p46 bra 	$L__BB2_18;
	selp.b32 	%r128, %r12, 0, %p31;
	setp.lt.s32 	%p48, %r112, 0;
	or.b32  	%r129, %r128, 2146435072;
	selp.b32 	%r130, %r129, %r128, %p48;
	mov.b32 	%r131, 0;
	mov.b64 	%fd1508, {%r131, %r130};
$L__BB2_18:
	add.f64 	%fd785, %fd42, 0d4000000000000000;
	{
	.reg .b32 %temp; 
	mov.b64 	{%temp, %r132}, %fd785;
	}
	and.b32  	%r133, %r132, 2146435072;
	setp.ne.s32 	%p49, %r133, 2146435072;
	@%p49 bra 	$L__BB2_23;
	setp.num.f64 	%p50, %fd42, %fd42;
	@%p50 bra 	$L__BB2_21;
	mov.f64 	%fd786, 0d4000000000000000;
	add.rn.f64 	%fd1508, %fd42, %fd786;
	bra.uni 	$L__BB2_23;
$L__BB2_21:
	setp.neu.f64 	%p51, %fd43, 0d7FF0000000000000;
	@%p51 bra 	$L__BB2_23;
	setp.lt.s32 	%p54, %r112, 0;
	selp.b32 	%r135, 0, 2146435072, %p54;
	and.b32  	%r136, %r112, 2147483647;
	setp.ne.s32 	%p55, %r136, 1071644672;
	or.b32  	%r137, %r135, -2147483648;
	selp.b32 	%r138, %r137, %r135, %p55;
	selp.b32 	%r139, %r138, %r135, %p31;
	selp.b32 	%r140, %r139, %r135, %p45;
	mov.b32 	%r141, 0;
	mov.b64 	%fd1508, {%r141, %r140};
$L__BB2_23:
	setp.eq.f64 	%p57, %fd42, 0d3FF0000000000000;
	mul.f64 	%fd787, %fd1508, 0d3FD0000000000000;
	selp.f64 	%fd788, 0d3FD0000000000000, %fd787, %p57;
	add.f64 	%fd50, %fd40, %fd788;
	add.f64 	%fd51, %fd21, %fd21;
	sub.f64 	%fd789, %fd20, %fd51;
	add.f64 	%fd52, %fd22, %fd789;
	{
	.reg .b32 %temp; 
	mov.b64 	{%temp, %r13}, %fd52;
	}
	abs.f64 	%fd53, %fd52;
	{ // callseq 80, 0
	.param .b64 param0;
	st.param.f64 	[param0], %fd53;
	.param .b64 param1;
	st.param.f64 	[param1], 0d4000000000000000;
	.param .b64 retval0;
	call.uni (retval0), 
	__internal_accurate_pow, 
	(
	param0, 
	param1
	);
	ld.param.f64 	%fd790, [retval0];
	} // callseq 80
	setp.lt.s32 	%p58, %r13, 0;
	neg.f64 	%fd792, %fd790;
	selp.f64 	%fd793, %fd792, %fd790, %p31;
	selp.f64 	%fd1510, %fd793, %fd790, %p58;
	setp.neu.f64 	%p59, %fd52, 0d0000000000000000;
	@%p59 bra 	$L__BB2_25;
	selp.b32 	%r143, %r13, 0, %p31;
	setp.lt.s32 	%p61, %r112, 0;
	or.b32  	%r144, %r143, 2146435072;
	selp.b32 	%r145, %r144, %r143, %p61;
	mov.b32 	%r146, 0;
	mov.b64 	%fd1510, {%r146, %r145};
$L__BB2_25:
	add.f64 	%fd794, %fd52, 0d4000000000000000;
	{
	.reg .b32 %temp; 
	mov.b64 	{%temp, %r147}, %fd794;
	}
	and.b32  	%r148, %r147, 2146435072;
	setp.ne.s32 	%p62, %r148, 2146435072;
	@%p62 bra 	$L__BB2_30;
	setp.num.f64 	%p63, %fd52, %fd52;
	@%p63 bra 	$L__BB2_28;
	mov.f64 	%fd795, 0d4000000000000000;
	add.rn.f64 	%fd1510, %fd52, %fd795;
	bra.uni 	$L__BB2_30;
$L__BB2_28:
	setp.neu.f64 	%p64, %fd53, 0d7FF0000000000000;
	@%p64 bra 	$L__BB2_30;
	setp.lt.s32 	%p67, %r112, 0;
	selp.b32 	%r150, 0, 2146435072, %p67;
	and.b32  	%r151, %r112, 2147483647;
	setp.ne.s32 	%p68, %r151, 1071644672;
	or.b32  	%r152, %r150, -2147483648;
	selp.b32 	%r153, %r152, %r150, %p68;
	selp.b32 	%r154, %r153, %r150, %p31;
	selp.b32 	%r155, %r154, %r150, %p58;
	mov.b32 	%r156, 0;
	mov.b64 	%fd1510, {%r156, %r155};
$L__BB2_30:
	setp.eq.f64 	%p70, %fd52, 0d3FF0000000000000;
	mul.f64 	%fd796, %fd1510, 0d3FF1555555555555;
	selp.f64 	%fd60, 0d3FF1555555555555, %fd796, %p70;
	sub.f64 	%fd61, %fd20, %fd22;
	{
	.reg .b32 %temp; 
	mov.b64 	{%temp, %r14}, %fd61;
	}
	abs.f64 	%fd62, %fd61;
	{ // callseq 81, 0
	.param .b64 param0;
	st.param.f64 	[param0], %fd62;
	.param .b64 param1;
	st.param.f64 	[param1], 0d4000000000000000;
	.param .b64 retval0;
	call.uni (retval0), 
	__internal_accurate_pow, 
	(
	param0, 
	param1
	);
	ld.param.f64 	%fd797, [retval0];
	} // callseq 81
	setp.lt.s32 	%p71, %r14, 0;
	neg.f64 	%fd799, %fd797;
	selp.f64 	%fd800, %fd799, %fd797, %p31;
	selp.f64 	%fd1512, %fd800, %fd797, %p71;
	setp.neu.f64 	%p72, %fd61, 0d0000000000000000;
	@%p72 bra 	$L__BB2_32;
	selp.b32 	%r158, %r14, 0, %p31;
	setp.lt.s32 	%p74, %r112, 0;
	or.b32  	%r159, %r158, 2146435072;
	selp.b32 	%r160, %r159, %r158, %p74;
	mov.b32 	%r161, 0;
	mov.b64 	%fd1512, {%r161, %r160};
$L__BB2_32:
	add.f64 	%fd801, %fd61, 0d4000000000000000;
	{
	.reg .b32 %temp; 
	mov.b64 	{%temp, %r162}, %fd801;
	}
	and.b32  	%r163, %r162, 2146435072;
	setp.ne.s32 	%p75, %r163, 2146435072;
	@%p75 bra 	$L__BB2_37;
	setp.num.f64 	%p76, %fd61, %fd61;
	@%p76 bra 	$L__BB2_35;
	mov.f64 	%fd802, 0d4000000000000000;
	add.rn.f64 	%fd1512, %fd61, %fd802;
	bra.uni 	$L__BB2_37;
$L__BB2_35:
	setp.neu.f64 	%p77, %fd62, 0d7FF0000000000000;
	@%p77 bra 	$L__BB2_37;
	setp.lt.s32 	%p80, %r112, 0;
	selp.b32 	%r165, 0, 2146435072, %p80;
	and.b32  	%r166, %r112, 2147483647;
	setp.ne.s32 	%p81, %r166, 1071644672;
	or.b32  	%r167, %r165, -2147483648;
	selp.b32 	%r168, %r167, %r165, %p81;
	selp.b32 	%r169, %r168, %r165, %p31;
	selp.b32 	%r170, %r169, %r165, %p71;
	mov.b32 	%r171, 0;
	mov.b64 	%fd1512, {%r171, %r170};
$L__BB2_37:
	setp.eq.f64 	%p83, %fd61, 0d3FF0000000000000;
	mul.f64 	%fd803, %fd1512, 0d3FD0000000000000;
	selp.f64 	%fd804, 0d3FD0000000000000, %fd803, %p83;
	add.f64 	%fd69, %fd60, %fd804;
	add.f64 	%fd70, %fd22, %fd22;
	sub.f64 	%fd805, %fd21, %fd70;
	add.f64 	%fd71, %fd23, %fd805;
	{
	.reg .b32 %temp; 
	mov.b64 	{%temp, %r15}, %fd71;
	}
	abs.f64 	%fd72, %fd71;
	{ // callseq 82, 0
	.param .b64 param0;
	st.param.f64 	[param0], %fd72;
	.param .b64 param1;
	st.param.f64 	[param1], 0d4000000000000000;
	.param .b64 retval0;
	call.uni (retval0), 
	__internal_accurate_pow, 
	(
	param0, 
	param1
	);
	ld.param.f64 	%fd806, [retval0];
	} // callseq 82
	setp.lt.s32 	%p84, %r15, 0;
	neg.f64 	%fd808, %fd806;
	selp.f64 	%fd809, %fd808, %fd806, %p31;
	selp.f64 	%fd1514, %fd809, %fd806, %p84;
	setp.neu.f64 	%p85, %fd71, 0d0000000000000000;
	@%p85 bra 	$L__BB2_39;
	selp.b32 	%r173, %r15, 0, %p31;
	setp.lt.s32 	%p87, %r112, 0;
	or.b32  	%r174, %r173, 2146435072;
	selp.b32 	%r175, %r174, %r173, %p87;
	mov.b32 	%r176, 0;
	mov.b64 	%fd1514, {%r176, %r175};
$L__BB2_39:
	add.f64 	%fd810, %fd71, 0d4000000000000000;
	{
	.reg .b32 %temp; 
	mov.b64 	{%temp, %r177}, %fd810;
	}
	and.b32  	%r178, %r177, 2146435072;
	setp.ne.s32 	%p88, %r178, 2146435072;
	@%p88 bra 	$L__BB2_44;
	setp.num.f64 	%p89, %fd71, %fd71;
	@%p89 bra 	$L__BB2_42;
	mov.f64 	%fd811, 0d4000000000000000;
	add.rn.f64 	%fd1514, %fd71, %fd811;
	bra.uni 	$L__BB2_44;
$L__BB2_42:
	setp.neu.f64 	%p90, %fd72, 0d7FF0000000000000;
	@%p90 bra 	$L__BB2_44;
	setp.lt.s32 	%p93, %r112, 0;
	selp.b32 	%r180, 0, 2146435072, %p93;
	and.b32  	%r181, %r112, 2147483647;
	setp.ne.s32 	%p94, %r181, 1071644672;
	or.b32  	%r182, %r180, -2147483648;
	selp.b32 	%r183, %r182, %r180, %p94;
	selp.b32 	%r184, %r183, %r180, %p31;
	selp.b32 	%r185, %r184, %r180, %p84;
	mov.b32 	%r186, 0;
	mov.b64 	%fd1514, {%r186, %r185};
$L__BB2_44:
	setp.eq.f64 	%p96, %fd71, 0d3FF0000000000000;
	mul.f64 	%fd812, %fd1514, 0d3FF1555555555555;
	selp.f64 	%fd79, 0d3FF1555555555555, %fd812, %p96;
	fma.rn.f64 	%fd813, %fd22, 0dC010000000000000, %fd41;
	add.f64 	%fd80, %fd23, %fd813;
	{
	.reg .b32 %temp; 
	mov.b64 	{%temp, %r16}, %fd80;
	}
	abs.f64 	%fd81, %fd80;
	{ // callseq 83, 0
	.param .b64 param0;
	st.param.f64 	[param0], %fd81;
	.param .b64 param1;
	st.param.f64 	[param1], 0d4000000000000000;
	.param .b64 retval0;
	call.uni (retval0), 
	__internal_accurate_pow, 
	(
	param0, 
	param1
	);
	ld.param.f64 	%fd814, [retval0];
	} // callseq 83
	setp.lt.s32 	%p97, %r16, 0;
	neg.f64 	%fd816, %fd814;
	selp.f64 	%fd817, %fd816, %fd814, %p31;
	selp.f64 	%fd1516, %fd817, %fd814, %p97;
	setp.neu.f64 	%p98, %fd80, 0d0000000000000000;
	@%p98 bra 	$L__BB2_46;
	selp.b32 	%r188, %r16, 0, %p31;
	setp.lt.s32 	%p100, %r112, 0;
	or.b32  	%r189, %r188, 2146435072;
	selp.b32 	%r190, %r189, %r188, %p100;
	mov.b32 	%r191, 0;
	mov.b64 	%fd1516, {%r191, %r190};
$L__BB2_46:
	add.f64 	%fd818, %fd80, 0d4000000000000000;
	{
	.reg .b32 %temp; 
	mov.b64 	{%temp, %r192}, %fd818;
	}
	and.b32  	%r193, %r192, 2146435072;
	setp.ne.s32 	%p101, %r193, 2146435072;
	@%p101 bra 	$L__BB2_51;
	setp.num.f64 	%p102, %fd80, %fd80;
	@%p102 bra 	$L__BB2_49;
	mov.f64 	%fd819, 0d4000000000000000;
	add.rn.f64 	%fd1516, %fd80, %fd819;
	bra.uni 	$L__BB2_51;
$L__BB2_49:
	setp.neu.f64 	%p103, %fd81, 0d7FF0000000000000;
	@%p103 bra 	$L__BB2_51;
	setp.lt.s32 	%p106, %r112, 0;
	selp.b32 	%r195, 0, 2146435072, %p106;
	and.b32  	%r196, %r112, 2147483647;
	setp.ne.s32 	%p107, %r196, 1071644672;
	or.b32  	%r197, %r195, -2147483648;
	selp.b32 	%r198, %r197, %r195, %p107;
	selp.b32 	%r199, %r198, %r195, %p31;
	selp.b32 	%r200, %r199, %r195, %p97;
	mov.b32 	%r201, 0;
	mov.b64 	%fd1516, {%r201, %r200};
$L__BB2_51:
	setp.eq.f64 	%p109, %fd80, 0d3FF0000000000000;
	mul.f64 	%fd820, %fd1516, 0d3FD0000000000000;
	selp.f64 	%fd821, 0d3FD0000000000000, %fd820, %p109;
	add.f64 	%fd88, %fd79, %fd821;
	add.f64 	%fd89, %fd50, 0d3EB0C6F7A0B5ED8D;
	{
	.reg .b32 %temp; 
	mov.b64 	{%temp, %r17}, %fd89;
	}
	abs.f64 	%fd90, %fd89;
	{ // callseq 84, 0
	.param .b64 param0;
	st.param.f64 	[param0], %fd90;
	.param .b64 param1;
	st.param.f64 	[param1], 0d4000000000000000;
	.param .b64 retval0;
	call.uni (retval0), 
	__internal_accurate_pow, 
	(
	param0, 
	param1
	);
	ld.param.f64 	%fd822, [retval0];
	} // callseq 84
	setp.lt.s32 	%p110, %r17, 0;
	neg.f64 	%fd824, %fd822;
	selp.f64 	%fd825, %fd824, %fd822, %p31;
	selp.f64 	%fd1518, %fd825, %fd822, %p110;
	setp.neu.f64 	%p111, %fd89, 0d0000000000000000;
	@%p111 bra 	$L__BB2_53;
	selp.b32 	%r203, %r17, 0, %p31;
	setp.lt.s32 	%p113, %r112, 0;
	or.b32  	%r204, %r203, 2146435072;
	selp.b32 	%r205, %r204, %r203, %p113;
	mov.b32 	%r206, 0;
	mov.b64 	%fd1518, {%r206, %r205};
$L__BB2_53:
	add.f64 	%fd826, %fd89, 0d4000000000000000;
	{
	.reg .b32 %temp; 
	mov.b64 	{%temp, %r207}, %fd826;
	}
	and.b32  	%r208, %r207, 2146435072;
	setp.ne.s32 	%p114, %r208, 2146435072;
	@%p114 bra 	$L__BB2_58;
	setp.num.f64 	%p115, %fd89, %fd89;
	@%p115 bra 	$L__BB2_56;
	mov.f64 	%fd827, 0d4000000000000000;
	add.rn.f64 	%fd1518, %fd89, %fd827;
	bra.uni 	$L__BB2_58;
$L__BB2_56:
	setp.neu.f64 	%p116, %fd90, 0d7FF0000000000000;
	@%p116 bra 	$L__BB2_58;
	setp.lt.s32 	%p119, %r112, 0;
	selp.b32 	%r210, 0, 2146435072, %p119;
	and.b32  	%r211, %r112, 2147483647;
	setp.ne.s32 	%p120, %r211, 1071644672;
	or.b32  	%r212, %r210, -2147483648;
	selp.b32 	%r213, %r212, %r210, %p120;
	selp.b32 	%r214, %r213, %r210, %p31;
	selp.b32 	%r215, %r214, %r210, %p110;
	mov.b32 	%r216, 0;
	mov.b64 	%fd1518, {%r216, %r215};
$L__BB2_58:
	setp.eq.f64 	%p122, %fd89, 0d3FF0000000000000;
	mov.f64 	%fd828, 0d3FB999999999999A;
	div.rn.f64 	%fd829, %fd828, %fd1518;
	selp.f64 	%fd97, 0d3FB999999999999A, %fd829, %p122;
	add.f64 	%fd98, %fd69, 0d3EB0C6F7A0B5ED8D;
	{
	.reg .b32 %temp; 
	mov.b64 	{%temp, %r18}, %fd98;
	}
	abs.f64 	%fd99, %fd98;
	{ // callseq 85, 0
	.param .b64 param0;
	st.param.f64 	[param0], %fd99;
	.param .b64 param1;
	st.param.f64 	[param1], 0d4000000000000000;
	.param .b64 retval0;
	call.uni (retval0), 
	__internal_accurate_pow, 
	(
	param0, 
	param1
	);
	ld.param.f64 	%fd830, [retval0];
	} // callseq 85
	setp.lt.s32 	%p123, %r18, 0;
	neg.f64 	%fd832, %fd830;
	selp.f64 	%fd833, %fd832, %fd830, %p31;
	selp.f64 	%fd1520, %fd833, %fd830, %p123;
	setp.neu.f64 	%p124, %fd98, 0d0000000000000000;
	@%p124 bra 	$L__BB2_60;
	selp.b32 	%r218, %r18, 0, %p31;
	setp.lt.s32 	%p126, %r112, 0;
	or.b32  	%r219, %r218, 2146435072;
	selp.b32 	%r220, %r219, %r218, %p126;
	mov.b32 	%r221, 0;
	mov.b64 	%fd1520, {%r221, %r220};
$L__BB2_60:
	add.f64 	%fd834, %fd98, 0d4000000000000000;
	{
	.reg .b32 %temp; 
	mov.b64 	{%temp, %r222}, %fd834;
	}
	and.b32  	%r223, %r222, 2146435072;
	setp.ne.s32 	%p127, %r223, 2146435072;
	@%p127 bra 	$L__BB2_65;
	setp.num.f64 	%p128, %fd98, %fd98;
	@%p128 bra 	$L__BB2_63;
	mov.f64 	%fd835, 0d4000000000000000;
	add.rn.f64 	%fd1520, %fd98, %fd835;
	bra.uni 	$L__BB2_65;
$L__BB2_63:
	setp.neu.f64 	%p129, %fd99, 0d7FF0000000000000;
	@%p129 bra 	$L__BB2_65;
	setp.lt.s32 	%p132, %r112, 0;
	selp.b32 	%r225, 0, 2146435072, %p132;
	and.b32  	%r226, %r112, 2147483647;
	setp.ne.s32 	%p133, %r226, 1071644672;
	or.b32  	%r227, %r225, -2147483648;
	selp.b32 	%r228, %r227, %r225, %p133;
	selp.b32 	%r229, %r228, %r225, %p31;
	selp.b32 	%r230, %r229, %r225, %p123;
	mov.b32 	%r231, 0;
	mov.b64 	%fd1520, {%r231, %r230};
$L__BB2_65:
	setp.eq.f64 	%p135, %fd98, 0d3FF0000000000000;
	mov.f64 	%fd836, 0d3FE3333333333333;
	div.rn.f64 	%fd837, %fd836, %fd1520;
	selp.f64 	%fd106, 0d3FE3333333333333, %fd837, %p135;
	add.f64 	%fd107, %fd88, 0d3EB0C6F7A0B5ED8D;
	{
	.reg .b32 %temp; 
	mov.b64 	{%temp, %r19}, %fd107;
	}
	abs.f64 	%fd108, %fd107;
	{ // callseq 86, 0
	.param .b64 param0;
	st.param.f64 	[param0], %fd108;
	.param .b64 param1;
	st.param.f64 	[param1], 0d4000000000000000;
	.param .b64 retval0;
	call.uni (retval0), 
	__internal_accurate_pow, 
	(
	param0, 
	param1
	);
	ld.param.f64 	%fd838, [retval0];
	} // callseq 86
	setp.lt.s32 	%p136, %r19, 0;
	neg.f64 	%fd840, %fd838;
	selp.f64 	%fd841, %fd840, %fd838, %p31;
	selp.f64 	%fd1522, %fd841, %fd838, %p136;
	setp.neu.f64 	%p137, %fd107, 0d0000000000000000;
	@%p137 bra 	$L__BB2_67;
	selp.b32 	%r233, %r19, 0, %p31;
	setp.lt.s32 	%p139, %r112, 0;
	or.b32  	%r234, %r233, 2146435072;
	selp.b32 	%r235, %r234, %r233, %p139;
	mov.b32 	%r236, 0;
	mov.b64 	%fd1522, {%r236, %r235};
$L__BB2_67:
	add.f64 	%fd842, %fd107, 0d4000000000000000;
	{
	.reg .b32 %temp; 
	mov.b64 	{%temp, %r237}, %fd842;
	}
	and.b32  	%r238, %r237, 2146435072;
	setp.ne.s32 	%p140, %r238, 2146435072;
	@%p140 bra 	$L__BB2_72;
	setp.num.f64 	%p141, %fd107, %fd107;
	@%p141 bra 	$L__BB2_70;
	mov.f64 	%fd843, 0d4000000000000000;
	add.rn.f64 	%fd1522, %fd107, %fd843;
	bra.uni 	$L__BB2_72;
$L__BB2_70:
	setp.neu.f64 	%p142, %fd108, 0d7FF0000000000000;
	@%p142 bra 	$L__BB2_72;
	setp.lt.s32 	%p145, %r112, 0;
	selp.b32 	%r240, 0, 2146435072, %p145;
	and.b32  	%r241, %r112, 2147483647;
	setp.ne.s32 	%p146, %r241, 1071644672;
	or.b32  	%r242, %r240, -2147483648;
	selp.b32 	%r243, %r242, %r240, %p146;
	selp.b32 	%r244, %r243, %r240, %p31;
	selp.b32 	%r245, %r244, %r240, %p136;
	mov.b32 	%r246, 0;
	mov.b64 	%fd1522, {%r246, %r245};
$L__BB2_72:
	mul.f64 	%fd844, %fd23, 0d3FC5555555555555;
	setp.eq.f64 	%p148, %fd107, 0d3FF0000000000000;
	mov.f64 	%fd845, 0d3FD3333333333333;
	div.rn.f64 	%fd846, %fd845, %fd1522;
	selp.f64 	%fd847, 0d3FD3333333333333, %fd846, %p148;
	add.f64 	%fd848, %fd97, %fd106;
	add.f64 	%fd849, %fd848, %fd847;
	div.rn.f64 	%fd850, %fd97, %fd849;
	div.rn.f64 	%fd851, %fd106, %fd849;
	div.rn.f64 	%fd852, %fd847, %fd849;
	mul.f64 	%fd853, %fd29, %fd851;
	fma.rn.f64 	%fd854, %fd25, %fd850, %fd853;
	add.f64 	%fd855, %fd30, %fd31;
	sub.f64 	%fd856, %fd855, %fd844;
	fma.rn.f64 	%fd1554, %fd856, %fd852, %fd854;
	mul.f64 	%fd857, %fd23, 0dBFF2AAAAAAAAAAAB;
	fma.rn.f64 	%fd858, %fd24, 0d3FD5555555555555, %fd857;
	fma.rn.f64 	%fd116, %fd22, 0d3FFD555555555555, %fd858;
	sub.f64 	%fd859, %fd31, %fd844;
	add.f64 	%fd117, %fd30, %fd859;
	add.f64 	%fd860, %fd27, %fd28;
	sub.f64 	%fd118, %fd860, %fd26;
	add.f64 	%fd861, %fd23, %fd23;
	sub.f64 	%fd862, %fd24, %fd861;
	add.f64 	%fd119, %fd22, %fd862;
	{
	.reg .b32 %temp; 
	mov.b64 	{%temp, %r20}, %fd119;
	}
	abs.f64 	%fd120, %fd119;
	{ // callseq 87, 0
	.param .b64 param0;
	st.param.f64 	[param0], %fd120;
	.param .b64 param1;
	st.param.f64 	[param1], 0d4000000000000000;
	.param .b64 retval0;
	call.uni (retval0), 
	__internal_accurate_pow, 
	(
	param0, 
	param1
	);
	ld.param.f64 	%fd863, [retval0];
	} // callseq 87
	setp.lt.s32 	%p149, %r20, 0;
	neg.f64 	%fd865, %fd863;
	selp.f64 	%fd866, %fd865, %fd863, %p31;
	selp.f64 	%fd1524, %fd866, %fd863, %p149;
	setp.neu.f64 	%p150, %fd119, 0d0000000000000000;
	@%p150 bra 	$L__BB2_74;
	selp.b32 	%r248, %r20, 0, %p31;
	setp.lt.s32 	%p152, %r112, 0;
	or.b32  	%r249, %r248, 2146435072;
	selp.b32 	%r250, %r249, %r248, %p152;
	mov.b32 	%r251, 0;
	mov.b64 	%fd1524, {%r251, %r250};
$L__BB2_74:
	add.f64 	%fd867, %fd119, 0d4000000000000000;
	{
	.reg .b32 %temp; 
	mov.b64 	{%temp, %r252}, %fd867;
	}
	and.b32  	%r253, %r252, 2146435072;
	setp.ne.s32 	%p153, %r253, 2146435072;
	@%p153 bra 	$L__BB2_79;
	setp.num.f64 	%p154, %fd119, %fd119;
	@%p154 bra 	$L__BB2_77;
	mov.f64 	%fd868, 0d4000000000000000;
	add.rn.f64 	%fd1524, %fd119, %fd868;
	bra.uni 	$L__BB2_79;
$L__BB2_77:
	setp.neu.f64 	%p155, %fd120, 0d7FF0000000000000;
	@%p155 bra 	$L__BB2_79;
	setp.lt.s32 	%p158, %r112, 0;
	selp.b32 	%r255, 0, 2146435072, %p158;
	and.b32  	%r256, %r112, 2147483647;
	setp.ne.s32 	%p159, %r256, 1071644672;
	or.b32  	%r257, %r255, -2147483648;
	selp.b32 	%r258, %r257, %r255, %p159;
	selp.b32 	%r259, %r258, %r255, %p31;
	selp.b32 	%r260, %r259, %r255, %p149;
	mov.b32 	%r261, 0;
	mov.b64 	%fd1524, {%r261, %r260};
$L__BB2_79:
	setp.eq.f64 	%p161, %fd119, 0d3FF0000000000000;
	mul.f64 	%fd869, %fd1524, 0d3FF1555555555555;
	selp.f64 	%fd127, 0d3FF1555555555555, %fd869, %p161;
	fma.rn.f64 	%fd870, %fd23, 0dC010000000000000, %fd24;
	mul.f64 	%fd128, %fd22, 0d4008000000000000;
	add.f64 	%fd129, %fd128, %fd870;
	{
	.reg .b32 %temp; 
	mov.b64 	{%temp, %r21}, %fd129;
	}
	abs.f64 	%fd130, %fd129;
	{ // callseq 88, 0
	.param .b64 param0;
	st.param.f64 	[param0], %fd130;
	.param .b64 param1;
	st.param.f64 	[param1], 0d4000000000000000;
	.param .b64 retval0;
	call.uni (retval0), 
	__internal_accurate_pow, 
	(
	param0, 
	param1
	);
	ld.param.f64 	%fd871, [retval0];
	} // callseq 88
	setp.lt.s32 	%p162, %r21, 0;
	neg.f64 	%fd873, %fd871;
	selp.f64 	%fd874, %fd873, %fd871, %p31;
	selp.f64 	%fd1526, %fd874, %fd871, %p162;
	setp.neu.f64 	%p163, %fd129, 0d0000000000000000;
	@%p163 bra 	$L__BB2_81;
	selp.b32 	%r263, %r21, 0, %p31;
	setp.lt.s32 	%p165, %r112, 0;
	or.b32  	%r264, %r263, 2146435072;
	selp.b32 	%r265, %r264, %r263, %p165;
	mov.b32 	%r266, 0;
	mov.b64 	%fd1526, {%r266, %r265};
$L__BB2_81:
	add.f64 	%fd875, %fd129, 0d4000000000000000;
	{
	.reg .b32 %temp; 
	mov.b64 	{%temp, %r267}, %fd875;
	}
	and.b32  	%r268, %r267, 2146435072;
	setp.ne.s32 	%p166, %r268, 2146435072;
	@%p166 bra 	$L__BB2_86;
	setp.num.f64 	%p167, %fd129, %fd129;
	@%p167 bra 	$L__BB2_84;
	mov.f64 	%fd876, 0d4000000000000000;
	add.rn.f64 	%fd1526, %fd129, %fd876;
	bra.uni 	$L__BB2_86;
$L__BB2_84:
	setp.neu.f64 	%p168, %fd130, 0d7FF0000000000000;
	@%p168 bra 	$L__BB2_86;
	setp.lt.s32 	%p171, %r112, 0;
	selp.b32 	%r270, 0, 2146435072, %p171;
	and.b32  	%r271, %r112, 2147483647;
	setp.ne.s32 	%p172, %r271, 1071644672;
	or.b32  	%r272, %r270, -2147483648;
	selp.b32 	%r273, %r272, %r270, %p172;
	selp.b32 	%r274, %r273, %r270, %p31;
	selp.b32 	%r275, %r274, %r270, %p162;
	mov.b32 	%r276, 0;
	mov.b64 	%fd1526, {%r276, %r275};
$L__BB2_86:
	setp.eq.f64 	%p174, %fd129, 0d3FF0000000000000;
	mul.f64 	%fd877, %fd1526, 0d3FD0000000000000;
	selp.f64 	%fd878, 0d3FD0000000000000, %fd877, %p174;
	add.f64 	%fd137, %fd127, %fd878;
	sub.f64 	%fd879, %fd23, %fd70;
	add.f64 	%fd138, %fd21, %fd879;
	{
	.reg .b32 %temp; 
	mov.b64 	{%temp, %r22}, %fd138;
	}
	abs.f64 	%fd139, %fd138;
	{ // callseq 89, 0
	.param .b64 param0;
	st.param.f64 	[param0], %fd139;
	.param .b64 param1;
	st.param.f64 	[param1], 0d4000000000000000;
	.param .b64 retval0;
	call.uni (retval0), 
	__internal_accurate_pow, 
	(
	param0, 
	param1
	);
	ld.param.f64 	%fd880, [retval0];
	} // callseq 89
	setp.lt.s32 	%p175, %r22, 0;
	neg.f64 	%fd882, %fd880;
	selp.f64 	%fd883, %fd882, %fd880, %p31;
	selp.f64 	%fd1528, %fd883, %fd880, %p175;
	setp.neu.f64 	%p176, %fd138, 0d0000000000000000;
	@%p176 bra 	$L__BB2_88;
	selp.b32 	%r278, %r22, 0, %p31;
	setp.lt.s32 	%p178, %r112, 0;
	or.b32  	%r279, %r278, 2146435072;
	selp.b32 	%r280, %r279, %r278, %p178;
	mov.b32 	%r281, 0;
	mov.b64 	%fd1528, {%r281, %r280};
$L__BB2_88:
	add.f64 	%fd884, %fd138, 0d4000000000000000;
	{
	.reg .b32 %temp; 
	mov.b64 	{%temp, %r282}, %fd884;
	}
	and.b32  	%r283, %r282, 2146435072;
	setp.ne.s32 	%p179, %r283, 2146435072;
	@%p179 bra 	$L__BB2_93;
	setp.num.f64 	%p180, %fd138, %fd138;
	@%p180 bra 	$L__BB2_91;
	mov.f64 	%fd885, 0d4000000000000000;
	add.rn.f64 	%fd1528, %fd138, %fd885;
	bra.uni 	$L__BB2_93;
$L__BB2_91:
	setp.neu.f64 	%p181, %fd139, 0d7FF0000000000000;
	@%p181 bra 	$L__BB2_93;
	setp.lt.s32 	%p184, %r112, 0;
	selp.b32 	%r285, 0, 2146435072, %p184;
	and.b32  	%r286, %r112, 2147483647;
	setp.ne.s32 	%p185, %r286, 1071644672;
	or.b32  	%r287, %r285, -2147483648;
	selp.b32 	%r288, %r287, %r285, %p185;
	selp.b32 	%r289, %r288, %r285, %p31;
	selp.b32 	%r290, %r289, %r285, %p175;
	mov.b32 	%r291, 0;
	mov.b64 	%fd1528, {%r291, %r290};
$L__BB2_93:
	setp.eq.f64 	%p187, %fd138, 0d3FF0000000000000;
	mul.f64 	%fd886, %fd1528, 0d3FF1555555555555;
	selp.f64 	%fd146, 0d3FF1555555555555, %fd886, %p187;
	sub.f64 	%fd147, %fd23, %fd21;
	{
	.reg .b32 %temp; 
	mov.b64 	{%temp, %r23}, %fd147;
	}
	abs.f64 	%fd148, %fd147;
	{ // callseq 90, 0
	.param .b64 param0;
	st.param.f64 	[param0], %fd148;
	.param .b64 param1;
	st.param.f64 	[param1], 0d4000000000000000;
	.param .b64 retval0;
	call.uni (retval0), 
	__internal_accurate_pow, 
	(
	param0, 
	param1
	);
	ld.param.f64 	%fd887, [retval0];
	} // callseq 90
	setp.lt.s32 	%p188, %r23, 0;
	neg.f64 	%fd889, %fd887;
	selp.f64 	%fd890, %fd889, %fd887, %p31;
	selp.f64 	%fd1530, %fd890, %fd887, %p188;
	setp.neu.f64 	%p189, %fd147, 0d0000000000000000;
	@%p189 bra 	$L__BB2_95;
	selp.b32 	%r293, %r23, 0, %p31;
	setp.lt.s32 	%p191, %r112, 0;
	or.b32  	%r294, %r293, 2146435072;
	selp.b32 	%r295, %r294, %r293, %p191;
	mov.b32 	%r296, 0;
	mov.b64 	%fd1530, {%r296, %r295};
$L__BB2_95:
	add.f64 	%fd891, %fd147, 0d4000000000000000;
	{
	.reg .b32 %temp; 
	mov.b64 	{%temp, %r297}, %fd891;
	}
	and.b32  	%r298, %r297, 2146435072;
	setp.ne.s32 	%p192, %r298, 2146435072;
	@%p192 bra 	$L__BB2_100;
	setp.num.f64 	%p193, %fd147, %fd147;
	@%p193 bra 	$L__BB2_98;
	mov.f64 	%fd892, 0d4000000000000000;
	add.rn.f64 	%fd1530, %fd147, %fd892;
	bra.uni 	$L__BB2_100;
$L__BB2_98:
	setp.neu.f64 	%p194, %fd148, 0d7FF0000000000000;
	@%p194 bra 	$L__BB2_100;
	setp.lt.s32 	%p197, %r112, 0;
	selp.b32 	%r300, 0, 2146435072, %p197;
	and.b32  	%r301, %r112, 2147483647;
	setp.ne.s32 	%p198, %r301, 1071644672;
	or.b32  	%r302, %r300, -2147483648;
	selp.b32 	%r303, %r302, %r300, %p198;
	selp.b32 	%r304, %r303, %r300, %p31;
	selp.b32 	%r305, %r304, %r300, %p188;
	mov.b32 	%r306, 0;
	mov.b64 	%fd1530, {%r306, %r305};
$L__BB2_100:
	setp.eq.f64 	%p200, %fd147, 0d3FF0000000000000;
	mul.f64 	%fd893, %fd1530, 0d3FD0000000000000;
	selp.f64 	%fd894, 0d3FD0000000000000, %fd893, %p200;
	add.f64 	%fd155, %fd146, %fd894;
	sub.f64 	%fd895, %fd22, %fd51;
	add.f64 	%fd156, %fd20, %fd895;
	{
	.reg .b32 %temp; 
	mov.b64 	{%temp, %r24}, %fd156;
	}
	abs.f64 	%fd157, %fd156;
	{ // callseq 91, 0
	.param .b64 param0;
	st.param.f64 	[param0], %fd157;
	.param .b64 param1;
	st.param.f64 	[param1], 0d4000000000000000;
	.param .b64 retval0;
	call.uni (retval0), 
	__internal_accurate_pow, 
	(
	param0, 
	param1
	);
	ld.param.f64 	%fd896, [retval0];
	} // callseq 91
	setp.lt.s32 	%p201, %r24, 0;
	neg.f64 	%fd898, %fd896;
	selp.f64 	%fd899, %fd898, %fd896, %p31;
	selp.f64 	%fd1532, %fd899, %fd896, %p201;
	setp.neu.f64 	%p202, %fd156, 0d0000000000000000;
	@%p202 bra 	$L__BB2_102;
	selp.b32 	%r308, %r24, 0, %p31;
	setp.lt.s32 	%p204, %r112, 0;
	or.b32  	%r309, %r308, 2146435072;
	selp.b32 	%r310, %r309, %r308, %p204;
	mov.b32 	%r311, 0;
	mov.b64 	%fd1532, {%r311, %r310};
$L__BB2_102:
	add.f64 	%fd900, %fd156, 0d4000000000000000;
	{
	.reg .b32 %temp; 
	mov.b64 	{%temp, %r312}, %fd900;
	}
	and.b32  	%r313, %r312, 2146435072;
	setp.ne.s32 	%p205, %r313, 2146435072;
	@%p205 bra 	$L__BB2_107;
	setp.num.f64 	%p206, %fd156, %fd156;
	@%p206 bra 	$L__BB2_105;
	mov.f64 	%fd901, 0d4000000000000000;
	add.rn.f64 	%fd1532, %fd156, %fd901;
	bra.uni 	$L__BB2_107;
$L__BB2_105:
	setp.neu.f64 	%p207, %fd157, 0d7FF0000000000000;
	@%p207 bra 	$L__BB2_107;
	setp.lt.s32 	%p210, %r112, 0;
	selp.b32 	%r315, 0, 2146435072, %p210;
	and.b32  	%r316, %r112, 2147483647;
	setp.ne.s32 	%p211, %r316, 1071644672;
	or.b32  	%r317, %r315, -2147483648;
	selp.b32 	%r318, %r317, %r315, %p211;
	selp.b32 	%r319, %r318, %r315, %p31;
	selp.b32 	%r320, %r319, %r315, %p201;
	mov.b32 	%r321, 0;
	mov.b64 	%fd1532, {%r321, %r320};
$L__BB2_107:
	setp.eq.f64 	%p213, %fd156, 0d3FF0000000000000;
	mul.f64 	%fd902, %fd1532, 0d3FF1555555555555;
	selp.f64 	%fd164, 0d3FF1555555555555, %fd902, %p213;
	fma.rn.f64 	%fd903, %fd21, 0dC010000000000000, %fd128;
	add.f64 	%fd165, %fd20, %fd903;
	{
	.reg .b32 %temp; 
	mov.b64 	{%temp, %r25}, %fd165;
	}
	abs.f64 	%fd166, %fd165;
	{ // callseq 92, 0
	.param .b64 param0;
	st.param.f64 	[param0], %fd166;
	.param .b64 param1;
	st.param.f64 	[param1], 0d4000000000000000;
	.param .b64 retval0;
	call.uni (retval0), 
	__internal_accurate_pow, 
	(
	param0, 
	param1
	);
	ld.param.f64 	%fd904, [retval0];
	} // callseq 92
	setp.lt.s32 	%p214, %r25, 0;
	neg.f64 	%fd906, %fd904;
	selp.f64 	%fd907, %fd906, %fd904, %p31;
	selp.f64 	%fd1534, %fd907, %fd904, %p214;
	setp.neu.f64 	%p215, %fd165, 0d0000000000000000;
	@%p215 bra 	$L__BB2_109;
	selp.b32 	%r323, %r25, 0, %p31;
	setp.lt.s32 	%p217, %r112, 0;
	or.b32  	%r324, %r323, 2146435072;
	selp.b32 	%r325, %r324, %r323, %p217;
	mov.b32 	%r326, 0;
	mov.b64 	%fd1534, {%r326, %r325};
$L__BB2_109:
	add.f64 	%fd908, %fd165, 0d4000000000000000;
	{
	.reg .b32 %temp; 
	mov.b64 	{%temp, %r327}, %fd908;
	}
	and.b32  	%r328, %r327, 2146435072;
	setp.ne.s32 	%p218, %r328, 2146435072;
	@%p218 bra 	$L__BB2_114;
	setp.num.f64 	%p219, %fd165, %fd165;
	@%p219 bra 	$L__BB2_112;
	mov.f64 	%fd909, 0d4000000000000000;
	add.rn.f64 	%fd1534, %fd165, %fd909;
	bra.uni 	$L__BB2_114;
$L__BB2_112:
	setp.neu.f64 	%p220, %fd166, 0d7FF0000000000000;
	@%p220 bra 	$L__BB2_114;
	setp.lt.s32 	%p223, %r112, 0;
	selp.b32 	%r330, 0, 2146435072, %p223;
	and.b32  	%r331, %r112, 2147483647;
	setp.ne.s32 	%p224, %r331, 1071644672;
	or.b32  	%r332, %r330, -2147483648;
	selp.b32 	%r333, %r332, %r330, %p224;
	selp.b32 	%r334, %r333, %r330, %p31;
	selp.b32 	%r335, %r334, %r330, %p214;
	mov.b32 	%r336, 0;
	mov.b64 	%fd1534, {%r336, %r335};
$L__BB2_114:
	setp.eq.f64 	%p226, %fd165, 0d3FF0000000000000;
	mul.f64 	%fd910, %fd1534, 0d3FD0000000000000;
	selp.f64 	%fd911, 0d3FD0000000000000, %fd910, %p226;
	add.f64 	%fd173, %fd164, %fd911;
	add.f64 	%fd174, %fd137, 0d3EB0C6F7A0B5ED8D;
	{
	.reg .b32 %temp; 
	mov.b64 	{%temp, %r26}, %fd174;
	}
	abs.f64 	%fd175, %fd174;
	{ // callseq 93, 0
	.param .b64 param0;
	st.param.f64 	[param0], %fd175;
	.param .b64 param1;
	st.param.f64 	[param1], 0d4000000000000000;
	.param .b64 retval0;
	call.uni (retval0), 
	__internal_accurate_pow, 
	(
	param0, 
	param1
	);
	ld.param.f64 	%fd912, [retval0];
	} // callseq 93
	setp.lt.s32 	%p227, %r26, 0;
	neg.f64 	%fd914, %fd912;
	selp.f64 	%fd915, %fd914, %fd912, %p31;
	selp.f64 	%fd1536, %fd915, %fd912, %p227;
	setp.neu.f64 	%p228, %fd174, 0d0000000000000000;
	@%p228 bra 	$L__BB2_116;
	selp.b32 	%r338, %r26, 0, %p31;
	setp.lt.s32 	%p230, %r112, 0;
	or.b32  	%r339, %r338, 2146435072;
	selp.b32 	%r340, %r339, %r338, %p230;
	mov.b32 	%r341, 0;
	mov.b64 	%fd1536, {%r341, %r340};
$L__BB2_116:
	add.f64 	%fd916, %fd174, 0d4000000000000000;
	{
	.reg .b32 %temp; 
	mov.b64 	{%temp, %r342}, %fd916;
	}
	and.b32  	%r343, %r342, 2146435072;
	setp.ne.s32 	%p231, %r343, 2146435072;
	@%p231 bra 	$L__BB2_121;
	setp.num.f64 	%p232, %fd174, %fd174;
	@%p232 bra 	$L__BB2_119;
	mov.f64 	%fd917, 0d4000000000000000;
	add.rn.f64 	%fd1536, %fd174, %fd917;
	bra.uni 	$L__BB2_121;
$L__BB2_119:
	setp.neu.f64 	%p233, %fd175, 0d7FF0000000000000;
	@%p233 bra 	$L__BB2_121;
	setp.lt.s32 	%p236, %r112, 0;
	selp.b32 	%r345, 0, 2146435072, %p236;
	and.b32  	%r346, %r112, 2147483647;
	setp.ne.s32 	%p237, %r346, 1071644672;
	or.b32  	%r347, %r345, -2147483648;
	selp.b32 	%r348, %r347, %r345, %p237;
	selp.b32 	%r349, %r348, %r345, %p31;
	selp.b32 	%r350, %r349, %r345, %p227;
	mov.b32 	%r351, 0;
	mov.b64 	%fd1536, {%r351, %r350};
$L__BB2_121:
	setp.eq.f64 	%p239, %fd174, 0d3FF0000000000000;
	mov.f64 	%fd918, 0d3FB999999999999A;
	div.rn.f64 	%fd919, %fd918, %fd1536;
	selp.f64 	%fd182, 0d3FB999999999999A, %fd919, %p239;
	add.f64 	%fd183, %fd155, 0d3EB0C6F7A0B5ED8D;
	{
	.reg .b32 %temp; 
	mov.b64 	{%temp, %r27}, %fd183;
	}
	abs.f64 	%fd184, %fd183;
	{ // callseq 94, 0
	.param .b64 param0;
	st.param.f64 	[param0], %fd184;
	.param .b64 param1;
	st.param.f64 	[param1], 0d4000000000000000;
	.param .b64 retval0;
	call.uni (retval0), 
	__internal_accurate_pow, 
	(
	param0, 
	param1
	);
	ld.param.f64 	%fd920, [retval0];
	} // callseq 94
	setp.lt.s32 	%p240, %r27, 0;
	neg.f64 	%fd922, %fd920;
	selp.f64 	%fd923, %fd922, %fd920, %p31;
	selp.f64 	%fd1538, %fd923, %fd920, %p240;
	setp.neu.f64 	%p241, %fd183, 0d0000000000000000;
	@%p241 bra 	$L__BB2_123;
	selp.b32 	%r353, %r27, 0, %p31;
	setp.lt.s32 	%p243, %r112, 0;
	or.b32  	%r354, %r353, 2146435072;
	selp.b32 	%r355, %r354, %r353, %p243;
	mov.b32 	%r356, 0;
	mov.b64 	%fd1538, {%r356, %r355};
$L__BB2_123:
	add.f64 	%fd924, %fd183, 0d4000000000000000;
	{
	.reg .b32 %temp; 
	mov.b64 	{%temp, %r357}, %fd924;
	}
	and.b32  	%r358, %r357, 2146435072;
	setp.ne.s32 	%p244, %r358, 2146435072;
	@%p244 bra 	$L__BB2_128;
	setp.num.f64 	%p245, %fd183, %fd183;
	@%p245 bra 	$L__BB2_126;
	mov.f64 	%fd925, 0d4000000000000000;
	add.rn.f64 	%fd1538, %fd183, %fd925;
	bra.uni 	$L__BB2_128;
$L__BB2_126:
	setp.neu.f64 	%p246, %fd184, 0d7FF0000000000000;
	@%p246 bra 	$L__BB2_128;
	setp.lt.s32 	%p249, %r112, 0;
	selp.b32 	%r360, 0, 2146435072, %p249;
	and.b32  	%r361, %r112, 2147483647;
	setp.ne.s32 	%p250, %r361, 1071644672;
	or.b32  	%r362, %r360, -2147483648;
	selp.b32 	%r363, %r362, %r360, %p250;
	selp.b32 	%r364, %r363, %r360, %p31;
	selp.b32 	%r365, %r364, %r360, %p240;
	mov.b32 	%r366, 0;
	mov.b64 	%fd1538, {%r366, %r365};
$L__BB2_128:
	setp.eq.f64 	%p252, %fd183, 0d3FF0000000000000;
	mov.f64 	%fd926, 0d3FE3333333333333;
	div.rn.f64 	%fd927, %fd926, %fd1538;
	selp.f64 	%fd191, 0d3FE3333333333333, %fd927, %p252;
	add.f64 	%fd192, %fd173, 0d3EB0C6F7A0B5ED8D;
	{
	.reg .b32 %temp; 
	mov.b64 	{%temp, %r28}, %fd192;
	}
	abs.f64 	%fd193, %fd192;
	{ // callseq 95, 0
	.param .b64 param0;
	st.param.f64 	[param0], %fd193;
	.param .b64 param1;
	st.param.f64 	[param1], 0d4000000000000000;
	.param .b64 retval0;
	call.uni (retval0), 
	__internal_accurate_pow, 
	(
	param0, 
	param1
	);
	ld.param.f64 	%fd928, [retval0];
	} // callseq 95
	setp.lt.s32 	%p253, %r28, 0;
	neg.f64 	%fd930, %fd928;
	selp.f64 	%fd931, %fd930, %fd928, %p31;
	selp.f64 	%fd1540, %fd931, %fd928, %p253;
	setp.neu.f64 	%p254, %fd192, 0d0000000000000000;
	@%p254 bra 	$L__BB2_130;
	selp.b32 	%r368, %r28, 0, %p31;
	setp.lt.s32 	%p256, %r112, 0;
	or.b32  	%r369, %r368, 2146435072;
	selp.b32 	%r370, %r369, %r368, %p256;
	mov.b32 	%r371, 0;
	mov.b64 	%fd1540, {%r371, %r370};
$L__BB2_130:
	add.f64 	%fd932, %fd192, 0d4000000000000000;
	{
	.reg .b32 %temp; 
	mov.b64 	{%temp, %r372}, %fd932;
	}
	and.b32  	%r373, %r372, 2146435072;
	setp.ne.s32 	%p257, %r373, 2146435072;
	@%p257 bra 	$L__BB2_135;
	setp.num.f64 	%p258, %fd192, %fd192;
	@%p258 bra 	$L__BB2_133;
	mov.f64 	%fd933, 0d4000000000000000;
	add.rn.f64 	%fd1540, %fd192, %fd933;
	bra.uni 	$L__BB2_135;
$L__BB2_133:
	setp.neu.f64 	%p259, %fd193, 0d7FF0000000000000;
	@%p259 bra 	$L__BB2_135;
	setp.lt.s32 	%p260, %r28, 0;
	setp.eq.s32 	%p261, %r11, 1062207488;
	setp.lt.s32 	%p262, %r112, 0;
	selp.b32 	%r375, 0, 2146435072, %p262;
	and.b32  	%r376, %r112, 2147483647;
	setp.ne.s32 	%p263, %r376, 1071644672;
	or.b32  	%r377, %r375, -2147483648;
	selp.b32 	%r378, %r377, %r375, %p263;
	selp.b32 	%r379, %r378, %r375, %p261;
	selp.b32 	%r380, %r379, %r375, %p260;
	mov.b32 	%r381, 0;
	mov.b64 	%fd1540, {%r381, %r380};
$L__BB2_135:
	setp.eq.f64 	%p264, %fd192, 0d3FF0000000000000;
	mov.f64 	%fd934, 0d3FD3333333333333;
	div.rn.f64 	%fd935, %fd934, %fd1540;
	selp.f64 	%fd936, 0d3FD3333333333333, %fd935, %p264;
	add.f64 	%fd937, %fd182, %fd191;
	add.f64 	%fd938, %fd937, %fd936;
	div.rn.f64 	%fd939, %fd182, %fd938;
	div.rn.f64 	%fd940, %fd191, %fd938;
	div.rn.f64 	%fd941, %fd936, %fd938;
	mul.f64 	%fd942, %fd117, %fd940;
	fma.rn.f64 	%fd943, %fd116, %fd939, %fd942;
	fma.rn.f64 	%fd1553, %fd118, %fd941, %fd943;
	bra.uni 	$L__BB2_143;
$L__BB2_136:
	ld.global.f64 	%fd1550, [%rd3];
	setp.geu.f64 	%p22, %fd1541, %fd659;
	@%p22 bra 	$L__BB2_138;
	add.f64 	%fd1543, %fd659, %fd659;
	mov.f64 	%fd1542, %fd659;
	bra.uni 	$L__BB2_139;
$L__BB2_138:
	add.f64 	%fd1542, %fd659, %fd659;
	mul.f64 	%fd1543, %fd659, 0d4008000000000000;
	mov.f64 	%fd1541, %fd659;
	mov.f64 	%fd1544, %fd1545;
	mov.f64 	%fd1545, %fd1546;
	mov.f64 	%fd1546, %fd17;
$L__BB2_139:
	setp.geu.f64 	%p23, %fd6, %fd659;
	@%p23 bra 	$L__BB2_141;
	neg.f64 	%fd1548, %fd6;
	neg.f64 	%fd1547, %fd659;
	mul.f64 	%fd1549, %fd659, 0dC000000000000000;
	bra.uni 	$L__BB2_142;
$L__BB2_141:
	neg.f64 	%fd1548, %fd659;
	mul.f64 	%fd1547, %fd659, 0dC000000000000000;
	mul.f64 	%fd1549, %fd659, 0dC008000000000000;
	mov.f64 	%fd1550, %fd1551;
	mov.f64 	%fd1551, %fd1552;
	mov.f64 	%fd1552, %fd12;
$L__BB2_142:
	sub.f64 	%fd690, %fd1546, %fd1545;
	sub.f64 	%fd691, %fd1543, %fd1542;
	div.rn.f64 	%fd692, %fd690, %fd691;
	sub.f64 	%fd693, %fd1545, %fd1544;
	sub.f64 	%fd694, %fd1542, %fd1541;
	div.rn.f64 	%fd695, %fd693, %fd694;
	sub.f64 	%fd696, %fd1544, %fd11;
	div.rn.f64 	%fd697, %fd696, %fd1541;
	sub.f64 	%fd698, %fd11, %fd1550;
	mov.f64 	%fd699, 0d0000000000000000;
	sub.f64 	%fd700, %fd699, %fd1548;
	div.rn.f64 	%fd701, %fd698, %fd700;
	sub.f64 	%fd702, %fd1550, %fd1551;
	sub.f64 	%fd703, %fd1548, %fd1547;
	div.rn.f64 	%fd704, %fd702, %fd703;
	sub.f64 	%fd705, %fd1551, %fd1552;
	sub.f64 	%fd706, %fd1547, %fd1549;
	div.rn.f64 	%fd707, %fd705, %fd706;
	sub.f64 	%fd708, %fd692, %fd695;
	sub.f64 	%fd709, %fd1543, %fd1541;
	div.rn.f64 	%fd710, %fd708, %fd709;
	sub.f64 	%fd711, %fd695, %fd697;
	div.rn.f64 	%fd712, %fd711, %fd1542;
	sub.f64 	%fd713, %fd697, %fd701;
	sub.f64 	%fd714, %fd1541, %fd1548;
	div.rn.f64 	%fd715, %fd713, %fd714;
	sub.f64 	%fd716, %fd701, %fd704;
	sub.f64 	%fd717, %fd699, %fd1547;
	div.rn.f64 	%fd718, %fd716, %fd717;
	sub.f64 	%fd719, %fd704, %fd707;
	sub.f64 	%fd720, %fd1548, %fd1549;
	div.rn.f64 	%fd721, %fd719, %fd720;
	sub.f64 	%fd722, %fd710, %fd712;
	div.rn.f64 	%fd723, %fd722, %fd1543;
	sub.f64 	%fd724, %fd712, %fd715;
	sub.f64 	%fd725, %fd1542, %fd1548;
	div.rn.f64 	%fd726, %fd724, %fd725;
	sub.f64 	%fd727, %fd715, %fd718;
	sub.f64 	%fd728, %fd1541, %fd1547;
	div.rn.f64 	%fd729, %fd727, %fd728;
	sub.f64 	%fd730, %fd718, %fd721;
	sub.f64 	%fd731, %fd699, %fd1549;
	div.rn.f64 	%fd732, %fd730, %fd731;
	mul.f64 	%fd733, %fd717, %fd700;
	abs.f64 	%fd734, %fd729;
	abs.f64 	%fd735, %fd732;
	setp.lt.f64 	%p24, %fd734, %fd735;
	selp.f64 	%fd736, %fd729, %fd732, %p24;
	mul.f64 	%fd737, %fd733, %fd736;
	sub.f64 	%fd738, %fd699, %fd1541;
	mul.f64 	%fd739, %fd738, %fd700;
	abs.f64 	%fd740, %fd726;
	setp.lt.f64 	%p25, %fd734, %fd740;
	selp.f64 	%fd741, %fd729, %fd726, %p25;
	mul.f64 	%fd742, %fd739, %fd741;
	abs.f64 	%fd743, %fd718;
	abs.f64 	%fd744, %fd715;
	setp.lt.f64 	%p26, %fd743, %fd744;
	selp.f64 	%fd745, %fd737, %fd742, %p26;
	sub.f64 	%fd746, %fd699, %fd1542;
	mul.f64 	%fd747, %fd738, %fd746;
	abs.f64 	%fd748, %fd723;
	setp.lt.f64 	%p27, %fd740, %fd748;
	selp.f64 	%fd749, %fd726, %fd723, %p27;
	mul.f64 	%fd750, %fd747, %fd749;
	abs.f64 	%fd751, %fd712;
	setp.lt.f64 	%p28, %fd744, %fd751;
	selp.f64 	%fd752, %fd742, %fd750, %p28;
	mul.f64 	%fd753, %fd715, %fd718;
	setp.lt.f64 	%p29, %fd753, 0d0000000000000000;
	selp.f64 	%fd754, %fd718, %fd715, %p26;
	selp.f64 	%fd755, 0d0000000000000000, %fd754, %p29;
	fma.rn.f64 	%fd756, %fd700, %fd755, %fd701;
	add.f64 	%fd1554, %fd756, %fd745;
	mul.f64 	%fd757, %fd712, %fd715;
	setp.lt.f64 	%p30, %fd757, 0d0000000000000000;
	selp.f64 	%fd758, %fd715, %fd712, %p28;
	selp.f64 	%fd759, 0d0000000000000000, %fd758, %p30;
	fma.rn.f64 	%fd760, %fd738, %fd759, %fd697;
	add.f64 	%fd1553, %fd760, %fd752;
$L__BB2_143:
	ld.param.u64 	%rd108, [_Z11extend_stepPdPKdS1_S1_S1_S1_S1_S1_S1_S1_S1_S1_S1_S1_S1_S1_S1_S1_iiidddi_param_15];
	add.s32 	%r382, %r1, 1;
	cvt.rn.f64.s32 	%fd944, %r382;
	max.f64 	%fd945, %fd944, 0d0000000000000000;
	setp.gt.f64 	%p265, %fd945, %fd1;
	selp.f64 	%fd946, %fd1, %fd945, %p265;
	cvt.rzi.s32.f64 	%r383, %fd946;
	add.s32 	%r384, %r7, %r383;
	add.s32 	%r385, %r1, 2;
	cvt.rn.f64.s32 	%fd947, %r385;
	max.f64 	%fd948, %fd947, 0d0000000000000000;
	setp.gt.f64 	%p266, %fd948, %fd1;
	selp.f64 	%fd949, %fd1, %fd948, %p266;
	cvt.rzi.s32.f64 	%r386, %fd949;
	add.s32 	%r387, %r7, %r386;
	add.s32 	%r388, %r1, 3;
	cvt.rn.f64.s32 	%fd950, %r388;
	max.f64 	%fd951, %fd950, 0d0000000000000000;
	setp.gt.f64 	%p267, %fd951, %fd1;
	selp.f64 	%fd952, %fd1, %fd951, %p267;
	cvt.rzi.s32.f64 	%r389, %fd952;
	add.s32 	%r390, %r7, %r389;
	add.s32 	%r391, %r1, -1;
	cvt.rn.f64.s32 	%fd953, %r391;
	max.f64 	%fd954, %fd953, 0d0000000000000000;
	setp.gt.f64 	%p268, %fd954, %fd1;
	selp.f64 	%fd955, %fd1, %fd954, %p268;
	cvt.rzi.s32.f64 	%r392, %fd955;
	add.s32 	%r393, %r7, %r392;
	add.s32 	%r394, %r1, -2;
	cvt.rn.f64.s32 	%fd956, %r394;
	max.f64 	%fd957, %fd956, 0d0000000000000000;
	setp.gt.f64 	%p269, %fd957, %fd1;
	selp.f64 	%fd958, %fd1, %fd957, %p269;
	cvt.rzi.s32.f64 	%r395, %fd958;
	add.s32 	%r396, %r7, %r395;
	add.s32 	%r397, %r1, -3;
	cvt.rn.f64.s32 	%fd959, %r397;
	max.f64 	%fd960, %fd959, 0d0000000000000000;
	setp.gt.f64 	%p270, %fd960, %fd1;
	selp.f64 	%fd961, %fd1, %fd960, %p270;
	cvt.rzi.s32.f64 	%r398, %fd961;
	add.s32 	%r399, %r7, %r398;
	mul.wide.s32 	%rd59, %r399, 8;
	add.s64 	%rd60, %rd2, %rd59;
	ld.global.f64 	%fd227, [%rd60];
	mul.wide.s32 	%rd61, %r396, 8;
	add.s64 	%rd62, %rd2, %rd61;
	ld.global.f64 	%fd1602, [%rd62];
	mul.wide.s32 	%rd63, %r393, 8;
	add.s64 	%rd64, %rd2, %rd63;
	ld.global.f64 	%fd1601, [%rd64];
	mul.wide.s32 	%rd65, %r384, 8;
	add.s64 	%rd66, %rd2, %rd65;
	ld.global.f64 	%fd1595, [%rd66];
	mul.wide.s32 	%rd67, %r387, 8;
	add.s64 	%rd68, %rd2, %rd67;
	ld.global.f64 	%fd1596, [%rd68];
	mul.wide.s32 	%rd69, %r390, 8;
	add.s64 	%rd70, %rd2, %rd69;
	ld.global.f64 	%fd232, [%rd70];
	cvta.to.global.u64 	%rd71, %rd18;
	mul.wide.s32 	%rd72, %r8, 8;
	add.s64 	%rd73, %rd71, %rd72;
	ld.global.f64 	%fd1594, [%rd73];
	cvta.to.global.u64 	%rd74, %rd108;
	add.s64 	%rd4, %rd74, %rd72;
	min.f64 	%fd962, %fd1592, %fd8;
	setp.lt.f64 	%p271, %fd962, %fd660;
	@%p271 bra 	$L__BB2_271;
	sub.f64 	%fd1034, %fd1602, %fd227;
	div.rn.f64 	%fd234, %fd1034, %fd660;
	sub.f64 	%fd1035, %fd1601, %fd1602;
	div.rn.f64 	%fd235, %fd1035, %fd660;
	sub.f64 	%fd1036, %fd11, %fd1601;
	div.rn.f64 	%fd236, %fd1036, %fd660;
	sub.f64 	%fd1037, %fd1595, %fd11;
	div.rn.f64 	%fd237, %fd1037, %fd660;
	sub.f64 	%fd1038, %fd1596, %fd1595;
	div.rn.f64 	%fd238, %fd1038, %fd660;
	sub.f64 	%fd1039, %fd232, %fd1596;
	div.rn.f64 	%fd239, %fd1039, %fd660;
	mul.f64 	%fd1040, %fd235, 0dBFF2AAAAAAAAAAAB;
	fma.rn.f64 	%fd1041, %fd234, 0d3FD5555555555555, %fd1040;
	fma.rn.f64 	%fd240, %fd236, 0d3FFD555555555555, %fd1041;
	mul.f64 	%fd241, %fd235, 0d3FC5555555555555;
	mul.f64 	%fd242, %fd236, 0d3FEAAAAAAAAAAAAB;
	sub.f64 	%fd1042, %fd242, %fd241;
	mul.f64 	%fd243, %fd237, 0d3FD5555555555555;
	add.f64 	%fd244, %fd1042, %fd243;
	mul.f64 	%fd245, %fd236, 0d3FD5555555555555;
	mul.f64 	%fd246, %fd237, 0d3FEAAAAAAAAAAAAB;
	add.f64 	%fd247, %fd245, %fd246;
	add.f64 	%fd1043, %fd235, %fd235;
	sub.f64 	%fd1044, %fd234, %fd1043;
	add.f64 	%fd248, %fd236, %fd1044;
	{
	.reg .b32 %temp; 
	mov.b64 	{%temp, %r29}, %fd248;
	}
	mov.f64 	%fd1045, 0d4000000000000000;
	{
	.reg .b32 %temp; 
	mov.b64 	{%temp, %r400}, %fd1045;
	}
	and.b32  	%r31, %r400, 2146435072;
	setp.eq.s32 	%p281, %r31, 1062207488;
	abs.f64 	%fd249, %fd248;
	{ // callseq 96, 0
	.param .b64 param0;
	st.param.f64 	[param0], %fd249;
	.param .b64 param1;
	st.param.f64 	[param1], 0d4000000000000000;
	.param .b64 retval0;
	call.uni (retval0), 
	__internal_accurate_pow, 
	(
	param0, 
	param1
	);
	ld.param.f64 	%fd1046, [retval0];
	} // callseq 96
	setp.lt.s32 	%p282, %r29, 0;
	neg.f64 	%fd1048, %fd1046;
	selp.f64 	%fd1049, %fd1048, %fd1046, %p281;
	selp.f64 	%fd1556, %fd1049, %fd1046, %p282;
	setp.neu.f64 	%p283, %fd248, 0d0000000000000000;
	@%p283 bra 	$L__BB2_146;
	selp.b32 	%r401, %r29, 0, %p281;
	setp.lt.s32 	%p285, %r400, 0;
	or.b32  	%r402, %r401, 2146435072;
	selp.b32 	%r403, %r402, %r401, %p285;
	mov.b32 	%r404, 0;
	mov.b64 	%fd1556, {%r404, %r403};
$L__BB2_146:
	add.f64 	%fd1050, %fd248, 0d4000000000000000;
	{
	.reg .b32 %temp; 
	mov.b64 	{%temp, %r405}, %fd1050;
	}
	and.b32  	%r406, %r405, 2146435072;
	setp.ne.s32 	%p286, %r406, 2146435072;
	@%p286 bra 	$L__BB2_151;
	setp.num.f64 	%p287, %fd248, %fd248;
	@%p287 bra 	$L__BB2_149;
	mov.f64 	%fd1051, 0d4000000000000000;
	add.rn.f64 	%fd1556, %fd248, %fd1051;
	bra.uni 	$L__BB2_151;
$L__BB2_149:
	setp.neu.f64 	%p288, %fd249, 0d7FF0000000000000;
	@%p288 bra 	$L__BB2_151;
	setp.lt.s32 	%p291, %r400, 0;
	selp.b32 	%r408, 0, 2146435072, %p291;
	and.b32  	%r409, %r400, 2147483647;
	setp.ne.s32 	%p292, %r409, 1071644672;
	or.b32  	%r410, %r408, -2147483648;
	selp.b32 	%r411, %r410, %r408, %p292;
	selp.b32 	%r412, %r411, %r408, %p281;
	selp.b32 	%r413, %r412, %r408, %p282;
	mov.b32 	%r414, 0;
	mov.b64 	%fd1556, {%r414, %r413};
$L__BB2_151:
	setp.eq.f64 	%p294, %fd248, 0d3FF0000000000000;
	mul.f64 	%fd1052, %fd1556, 0d3FF1555555555555;
	selp.f64 	%fd256, 0d3FF1555555555555, %fd1052, %p294;
	fma.rn.f64 	%fd1053, %fd235, 0dC010000000000000, %fd234;
	mul.f64 	%fd257, %fd236, 0d4008000000000000;
	add.f64 	%fd258, %fd257, %fd1053;
	{
	.reg .b32 %temp; 
	mov.b64 	{%temp, %r32}, %fd258;
	}
	abs.f64 	%fd259, %fd258;
	{ // callseq 97, 0
	.param .b64 param0;
	st.param.f64 	[param0], %fd259;
	.param .b64 param1;
	st.param.f64 	[param1], 0d4000000000000000;
	.param .b64 retval0;
	call.uni (retval0), 
	__internal_accurate_pow, 
	(
	param0, 
	param1
	);
	ld.param.f64 	%fd1054, [retval0];
	} // callseq 97
	setp.lt.s32 	%p295, %r32, 0;
	neg.f64 	%fd1056, %fd1054;
	selp.f64 	%fd1057, %fd1056, %fd1054, %p281;
	selp.f64 	%fd1558, %fd1057, %fd1054, %p295;
	setp.neu.f64 	%p296, %fd258, 0d0000000000000000;
	@%p296 bra 	$L__BB2_153;
	selp.b32 	%r416, %r32, 0, %p281;
	setp.lt.s32 	%p298, %r400, 0;
	or.b32  	%r417, %r416, 2146435072;
	selp.b32 	%r418, %r417, %r416, %p298;
	mov.b32 	%r419, 0;
	mov.b64 	%fd1558, {%r419, %r418};
$L__BB2_153:
	add.f64 	%fd1058, %fd258, 0d4000000000000000;
	{
	.reg .b32 %temp; 
	mov.b64 	{%temp, %r420}, %fd1058;
	}
	and.b32  	%r421, %r420, 2146435072;
	setp.ne.s32 	%p299, %r421, 2146435072;
	@%p299 bra 	$L__BB2_158;
	setp.num.f64 	%p300, %fd258, %fd258;
	@%p300 bra 	$L__BB2_156;
	mov.f64 	%fd1059, 0d4000000000000000;
	add.rn.f64 	%fd1558, %fd258, %fd1059;
	bra.uni 	$L__BB2_158;
$L__BB2_156:
	setp.neu.f64 	%p301, %fd259, 0d7FF0000000000000;
	@%p301 bra 	$L__BB2_158;
	setp.lt.s32 	%p304, %r400, 0;
	selp.b32 	%r423, 0, 2146435072, %p304;
	and.b32  	%r424, %r400, 2147483647;
	setp.ne.s32 	%p305, %r424, 1071644672;
	or.b32  	%r425, %r423, -2147483648;
	selp.b32 	%r426, %r425, %r423, %p305;
	selp.b32 	%r427, %r426, %r423, %p281;
	selp.b32 	%r428, %r427, %r423, %p295;
	mov.b32 	%r429, 0;
	mov.b64 	%fd1558, {%r429, %r428};
$L__BB2_158:
	setp.eq.f64 	%p307, %fd258, 0d3FF0000000000000;
	mul.f64 	%fd1060, %fd1558, 0d3FD0000000000000;
	selp.f64 	%fd1061, 0d3FD0000000000000, %fd1060, %p307;
	add.f64 	%fd266, %fd256, %fd1061;
	add.f64 	%fd267, %fd236, %fd236;
	sub.f64 	%fd1062, %fd235, %fd267;
	add.f64 	%fd268, %fd237, %fd1062;
	{
	.reg .b32 %temp; 
	mov.b64 	{%temp, %r33}, %fd268;
	}
	abs.f64 	%fd269, %fd268;
	{ // callseq 98, 0
	.param .b64 param0;
	st.param.f64 	[param0], %fd269;
	.param .b64 param1;
	st.param.f64 	[param1], 0d4000000000000000;
	.param .b64 retval0;
	call.uni (retval0), 
	__internal_accurate_pow, 
	(
	param0, 
	param1
	);
	ld.param.f64 	%fd1063, [retval0];
	} // callseq 98
	setp.lt.s32 	%p308, %r33, 0;
	neg.f64 	%fd1065, %fd1063;
	selp.f64 	%fd1066, %fd1065, %fd1063, %p281;
	selp.f64 	%fd1560, %fd1066, %fd1063, %p308;
	setp.neu.f64 	%p309, %fd268, 0d0000000000000000;
	@%p309 bra 	$L__BB2_160;
	selp.b32 	%r431, %r33, 0, %p281;
	setp.lt.s32 	%p311, %r400, 0;
	or.b32  	%r432, %r431, 2146435072;
	selp.b32 	%r433, %r432, %r431, %p311;
	mov.b32 	%r434, 0;
	mov.b64 	%fd1560, {%r434, %r433};
$L__BB2_160:
	add.f64 	%fd1067, %fd268, 0d4000000000000000;
	{
	.reg .b32 %temp; 
	mov.b64 	{%temp, %r435}, %fd1067;
	}
	and.b32  	%r436, %r435, 2146435072;
	setp.ne.s32 	%p312, %r436, 2146435072;
	@%p312 bra 	$L__BB2_165;
	setp.num.f64 	%p313, %fd268, %fd268;
	@%p313 bra 	$L__BB2_163;
	mov.f64 	%fd1068, 0d4000000000000000;
	add.rn.f64 	%fd1560, %fd268, %fd1068;
	bra.uni 	$L__BB2_165;
$L__BB2_163:
	setp.neu.f64 	%p314, %fd269, 0d7FF0000000000000;
	@%p314 bra 	$L__BB2_165;
	setp.lt.s32 	%p317, %r400, 0;
	selp.b32 	%r438, 0, 2146435072, %p317;
	and.b32  	%r439, %r400, 2147483647;
	setp.ne.s32 	%p318, %r439, 1071644672;
	or.b32  	%r440, %r438, -2147483648;
	selp.b32 	%r441, %r440, %r438, %p318;
	selp.b32 	%r442, %r441, %r438, %p281;
	selp.b32 	%r443, %r442, %r438, %p308;
	mov.b32 	%r444, 0;
	mov.b64 	%fd1560, {%r444, %r443};
$L__BB2_165:
	setp.eq.f64 	%p320, %fd268, 0d3FF0000000000000;
	mul.f64 	%fd1069, %fd1560, 0d3FF1555555555555;
	selp.f64 	%fd276, 0d3FF1555555555555, %fd1069, %p320;
	sub.f64 	%fd277, %fd235, %fd237;
	{
	.reg .b32 %temp; 
	mov.b64 	{%temp, %r34}, %fd277;
	}
	abs.f64 	%fd278, %fd277;
	{ // callseq 99, 0
	.param .b64 param0;
	st.param.f64 	[param0], %fd278;
	.param .b64 param1;
	st.param.f64 	[param1], 0d4000000000000000;
	.param .b64 retval0;
	call.uni (retval0), 
	__internal_accurate_pow, 
	(
	param0, 
	param1
	);
	ld.param.f64 	%fd1070, [retval0];
	} // callseq 99
	setp.lt.s32 	%p321, %r34, 0;
	neg.f64 	%fd1072, %fd1070;
	selp.f64 	%fd1073, %fd1072, %fd1070, %p281;
	selp.f64 	%fd1562, %fd1073, %fd1070, %p321;
	setp.neu.f64 	%p322, %fd277, 0d0000000000000000;
	@%p322 bra 	$L__BB2_167;
	selp.b32 	%r446, %r34, 0, %p281;
	setp.lt.s32 	%p324, %r400, 0;
	or.b32  	%r447, %r446, 2146435072;
	selp.b32 	%r448, %r447, %r446, %p324;
	mov.b32 	%r449, 0;
	mov.b64 	%fd1562, {%r449, %r448};
$L__BB2_167:
	add.f64 	%fd1074, %fd277, 0d4000000000000000;
	{
	.reg .b32 %temp; 
	mov.b64 	{%temp, %r450}, %fd1074;
	}
	and.b32  	%r451, %r450, 2146435072;
	setp.ne.s32 	%p325, %r451, 2146435072;
	@%p325 bra 	$L__BB2_172;
	setp.num.f64 	%p326, %fd277, %fd277;
	@%p326 bra 	$L__BB2_170;
	mov.f64 	%fd1075, 0d4000000000000000;
	add.rn.f64 	%fd1562, %fd277, %fd1075;
	bra.uni 	$L__BB2_172;
$L__BB2_170:
	setp.neu.f64 	%p327, %fd278, 0d7FF0000000000000;
	@%p327 bra 	$L__BB2_172;
	setp.lt.s32 	%p330, %r400, 0;
	selp.b32 	%r453, 0, 2146435072, %p330;
	and.b32  	%r454, %r400, 2147483647;
	setp.ne.s32 	%p331, %r454, 1071644672;
	or.b32  	%r455, %r453, -2147483648;
	selp.b32 	%r456, %r455, %r453, %p331;
	selp.b32 	%r457, %r456, %r453, %p281;
	selp.b32 	%r458, %r457, %r453, %p321;
	mov.b32 	%r459, 0;
	mov.b64 	%fd1562, {%r459, %r458};
$L__BB2_172:
	setp.eq.f64 	%p333, %fd277, 0d3FF0000000000000;
	mul.f64 	%fd1076, %fd1562, 0d3FD0000000000000;
	selp.f64 	%fd1077, 0d3FD0000000000000, %fd1076, %p333;
	add.f64 	%fd285, %fd276, %fd1077;
	add.f64 	%fd286, %fd237, %fd237;
	sub.f64 	%fd1078, %fd236, %fd286;
	add.f64 	%fd287, %fd238, %fd1078;
	{
	.reg .b32 %temp; 
	mov.b64 	{%temp, %r35}, %fd287;
	}
	abs.f64 	%fd288, %fd287;
	{ // callseq 100, 0
	.param .b64 param0;
	st.param.f64 	[param0], %fd288;
	.param .b64 param1;
	st.param.f64 	[param1], 0d4000000000000000;
	.param .b64 retval0;
	call.uni (retval0), 
	__internal_accurate_pow, 
	(
	param0, 
	param1
	);
	ld.param.f64 	%fd1079, [retval0];
	} // callseq 100
	setp.lt.s32 	%p334, %r35, 0;
	neg.f64 	%fd1081, %fd1079;
	selp.f64 	%fd1082, %fd1081, %fd1079, %p281;
	selp.f64 	%fd1564, %fd1082, %fd1079, %p334;
	setp.neu.f64 	%p335, %fd287, 0d0000000000000000;
	@%p335 bra 	$L__BB2_174;
	selp.b32 	%r461, %r35, 0, %p281;
	setp.lt.s32 	%p337, %r400, 0;
	or.b32  	%r462, %r461, 2146435072;
	selp.b32 	%r463, %r462, %r461, %p337;
	mov.b32 	%r464, 0;
	mov.b64 	%fd1564, {%r464, %r463};
$L__BB2_174:
	add.f64 	%fd1083, %fd287, 0d4000000000000000;
	{
	.reg .b32 %temp; 
	mov.b64 	{%temp, %r465}, %fd1083;
	}
	and.b32  	%r466, %r465, 2146435072;
	setp.ne.s32 	%p338, %r466, 2146435072;
	@%p338 bra 	$L__BB2_179;
	setp.num.f64 	%p339, %fd287, %fd287;
	@%p339 bra 	$L__BB2_177;
	mov.f64 	%fd1084, 0d4000000000000000;
	add.rn.f64 	%fd1564, %fd287, %fd1084;
	bra.uni 	$L__BB2_179;
$L__BB2_177:
	setp.neu.f64 	%p340, %fd288, 0d7FF0000000000000;
	@%p340 bra 	$L__BB2_179;
	setp.lt.s32 	%p343, %r400, 0;
	selp.b32 	%r468, 0, 2146435072, %p343;
	and.b32  	%r469, %r400, 2147483647;
	setp.ne.s32 	%p344, %r469, 1071644672;
	or.b32  	%r470, %r468, -2147483648;
	selp.b32 	%r471, %r470, %r468, %p344;
	selp.b32 	%r472, %r471, %r468, %p281;
	selp.b32 	%r473, %r472, %r468, %p334;
	mov.b32 	%r474, 0;
	mov.b64 	%fd1564, {%r474, %r473};
$L__BB2_179:
	setp.eq.f64 	%p346, %fd287, 0d3FF0000000000000;
	mul.f64 	%fd1085, %fd1564, 0d3FF1555555555555;
	selp.f64 	%fd295, 0d3FF1555555555555, %fd1085, %p346;
	fma.rn.f64 	%fd1086, %fd237, 0dC010000000000000, %fd257;
	add.f64 	%fd296, %fd238, %fd1086;
	{
	.reg .b32 %temp; 
	mov.b64 	{%temp, %r36}, %fd296;
	}
	abs.f64 	%fd297, %fd296;
	{ // callseq 101, 0
	.param .b64 param0;
	st.param.f64 	[param0], %fd297;
	.param .b64 param1;
	st.param.f64 	[param1], 0d4000000000000000;
	.param .b64 retval0;
	call.uni (retval0), 
	__internal_accurate_pow, 
	(
	param0, 
	param1
	);
	ld.param.f64 	%fd1087, [retval0];
	} // callseq 101
	setp.lt.s32 	%p347, %r36, 0;
	neg.f64 	%fd1089, %fd1087;
	selp.f64 	%fd1090, %fd1089, %fd1087, %p281;
	selp.f64 	%fd1566, %fd1090, %fd1087, %p347;
	setp.neu.f64 	%p348, %fd296, 0d0000000000000000;
	@%p348 bra 	$L__BB2_181;
	selp.b32 	%r476, %r36, 0, %p281;
	setp.lt.s32 	%p350, %r400, 0;
	or.b32  	%r477, %r476, 2146435072;
	selp.b32 	%r478, %r477, %r476, %p350;
	mov.b32 	%r479, 0;
	mov.b64 	%fd1566, {%r479, %r478};
$L__BB2_181:
	add.f64 	%fd1091, %fd296, 0d4000000000000000;
	{
	.reg .b32 %temp; 
	mov.b64 	{%temp, %r480}, %fd1091;
	}
	and.b32  	%r481, %r480, 2146435072;
	setp.ne.s32 	%p351, %r481, 2146435072;
	@%p351 bra 	$L__BB2_186;
	setp.num.f64 	%p352, %fd296, %fd296;
	@%p352 bra 	$L__BB2_184;
	mov.f64 	%fd1092, 0d4000000000000000;
	add.rn.f64 	%fd1566, %fd296, %fd1092;
	bra.uni 	$L__BB2_186;
$L__BB2_184:
	setp.neu.f64 	%p353, %fd297, 0d7FF0000000000000;
	@%p353 bra 	$L__BB2_186;
	setp.lt.s32 	%p356, %r400, 0;
	selp.b32 	%r483, 0, 2146435072, %p356;
	and.b32  	%r484, %r400, 2147483647;
	setp.ne.s32 	%p357, %r484, 1071644672;
	or.b32  	%r485, %r483, -2147483648;
	selp.b32 	%r486, %r485, %r483, %p357;
	selp.b32 	%r487, %r486, %r483, %p281;
	selp.b32 	%r488, %r487, %r483, %p347;
	mov.b32 	%r489, 0;
	mov.b64 	%fd1566, {%r489, %r488};
$L__BB2_186:
	setp.eq.f64 	%p359, %fd296, 0d3FF0000000000000;
	mul.f64 	%fd1093, %fd1566, 0d3FD0000000000000;
	selp.f64 	%fd1094, 0d3FD0000000000000, %fd1093, %p359;
	add.f64 	%fd304, %fd295, %fd1094;
	add.f64 	%fd305, %fd266, 0d3EB0C6F7A0B5ED8D;
	{
	.reg .b32 %temp; 
	mov.b64 	{%temp, %r37}, %fd305;
	}
	abs.f64 	%fd306, %fd305;
	{ // callseq 102, 0
	.param .b64 param0;
	st.param.f64 	[param0], %fd306;
	.param .b64 param1;
	st.param.f64 	[param1], 0d4000000000000000;
	.param .b64 retval0;
	call.uni (retval0), 
	__internal_accurate_pow, 
	(
	param0, 
	param1
	);
	ld.param.f64 	%fd1095, [retval0];
	} // callseq 102
	setp.lt.s32 	%p360, %r37, 0;
	neg.f64 	%fd1097, %fd1095;
	selp.f64 	%fd1098, %fd1097, %fd1095, %p281;
	selp.f64 	%fd1568, %fd1098, %fd1095, %p360;
	setp.neu.f64 	%p361, %fd305, 0d0000000000000000;
	@%p361 bra 	$L__BB2_188;
	selp.b32 	%r491, %r37, 0, %p281;
	setp.lt.s32 	%p363, %r400, 0;
	or.b32  	%r492, %r491, 2146435072;
	selp.b32 	%r493, %r492, %r491, %p363;
	mov.b32 	%r494, 0;
	mov.b64 	%fd1568, {%r494, %r493};
$L__BB2_188:
	add.f64 	%fd1099, %fd305, 0d4000000000000000;
	{
	.reg .b32 %temp; 
	mov.b64 	{%temp, %r495}, %fd1099;
	}
	and.b32  	%r496, %r495, 2146435072;
	setp.ne.s32 	%p364, %r496, 2146435072;
	@%p364 bra 	$L__BB2_193;
	setp.num.f64 	%p365, %fd305, %fd305;
	@%p365 bra 	$L__BB2_191;
	mov.f64 	%fd1100, 0d4000000000000000;
	add.rn.f64 	%fd1568, %fd305, %fd1100;
	bra.uni 	$L__BB2_193;
$L__BB2_191:
	setp.neu.f64 	%p366, %fd306, 0d7FF0000000000000;
	@%p366 bra 	$L__BB2_193;
	setp.lt.s32 	%p369, %r400, 0;
	selp.b32 	%r498, 0, 2146435072, %p369;
	and.b32  	%r499, %r400, 2147483647;
	setp.ne.s32 	%p370, %r499, 1071644672;
	or.b32  	%r500, %r498, -2147483648;
	selp.b32 	%r501, %r500, %r498, %p370;
	selp.b32 	%r502, %r501, %r498, %p281;
	selp.b32 	%r503, %r502, %r498, %p360;
	mov.b32 	%r504, 0;
	mov.b64 	%fd1568, {%r504, %r503};
$L__BB2_193:
	setp.eq.f64 	%p372, %fd305, 0d3FF0000000000000;
	mov.f64 	%fd1101, 0d3FB999999999999A;
	div.rn.f64 	%fd1102, %fd1101, %fd1568;
	selp.f64 	%fd313, 0d3FB999999999999A, %fd1102, %p372;
	add.f64 	%fd314, %fd285, 0d3EB0C6F7A0B5ED8D;
	{
	.reg .b32 %temp; 
	mov.b64 	{%temp, %r38}, %fd314;
	}
	abs.f64 	%fd315, %fd314;
	{ // callseq 103, 0
	.param .b64 param0;
	st.param.f64 	[param0], %fd315;
	.param .b64 param1;
	st.param.f64 	[param1], 0d4000000000000000;
	.param .b64 retval0;
	call.uni (retval0), 
	__internal_accurate_pow, 
	(
	param0, 
	param1
	);
	ld.param.f64 	%fd1103, [retval0];
	} // callseq 103
	setp.lt.s32 	%p373, %r38, 0;
	neg.f64 	%fd1105, %fd1103;
	selp.f64 	%fd1106, %fd1105, %fd1103, %p281;
	selp.f64 	%fd1570, %fd1106, %fd1103, %p373;
	setp.neu.f64 	%p374, %fd314, 0d0000000000000000;
	@%p374 bra 	$L__BB2_195;
	selp.b32 	%r506, %r38, 0, %p281;
	setp.lt.s32 	%p376, %r400, 0;
	or.b32  	%r507, %r506, 2146435072;
	selp.b32 	%r508, %r507, %r506, %p376;
	mov.b32 	%r509, 0;
	mov.b64 	%fd1570, {%r509, %r508};
$L__BB2_195:
	add.f64 	%fd1107, %fd314, 0d4000000000000000;
	{
	.reg .b32 %temp; 
	mov.b64 	{%temp, %r510}, %fd1107;
	}
	and.b32  	%r511, %r510, 2146435072;
	setp.ne.s32 	%p377, %r511, 2146435072;
	@%p377 bra 	$L__BB2_200;
	setp.num.f64 	%p378, %fd314, %fd314;
	@%p378 bra 	$L__BB2_198;
	mov.f64 	%fd1108, 0d4000000000000000;
	add.rn.f64 	%fd1570, %fd314, %fd1108;
	bra.uni 	$L__BB2_200;
$L__BB2_198:
	setp.neu.f64 	%p379, %fd315, 0d7FF0000000000000;
	@%p379 bra 	$L__BB2_200;
	setp.lt.s32 	%p382, %r400, 0;
	selp.b32 	%r513, 0, 2146435072, %p382;
	and.b32  	%r514, %r400, 2147483647;
	setp.ne.s32 	%p383, %r514, 1071644672;
	or.b32  	%r515, %r513, -2147483648;
	selp.b32 	%r516, %r515, %r513, %p383;
	selp.b32 	%r517, %r516, %r513, %p281;
	selp.b32 	%r518, %r517, %r513, %p373;
	mov.b32 	%r519, 0;
	mov.b64 	%fd1570, {%r519, %r518};
$L__BB2_200:
	setp.eq.f64 	%p385, %fd314, 0d3FF0000000000000;
	mov.f64 	%fd1109, 0d3FE3333333333333;
	div.rn.f64 	%fd1110, %fd1109, %fd1570;
	selp.f64 	%fd322, 0d3FE3333333333333, %fd1110, %p385;
	add.f64 	%fd323, %fd304, 0d3EB0C6F7A0B5ED8D;
	{
	.reg .b32 %temp; 
	mov.b64 	{%temp, %r39}, %fd323;
	}
	abs.f64 	%fd324, %fd323;
	{ // callseq 104, 0
	.param .b64 param0;
	st.param.f64 	[param0], %fd324;
	.param .b64 param1;
	st.param.f64 	[param1], 0d4000000000000000;
	.param .b64 retval0;
	call.uni (retval0), 
	__internal_accurate_pow, 
	(
	param0, 
	param1
	);
	ld.param.f64 	%fd1111, [retval0];
	} // callseq 104
	setp.lt.s32 	%p386, %r39, 0;
	neg.f64 	%fd1113, %fd1111;
	selp.f64 	%fd1114, %fd1113, %fd1111, %p281;
	selp.f64 	%fd1572, %fd1114, %fd1111, %p386;
	setp.neu.f64 	%p387, %fd323, 0d0000000000000000;
	@%p387 bra 	$L__BB2_202;
	selp.b32 	%r521, %r39, 0, %p281;
	setp.lt.s32 	%p389, %r400, 0;
	or.b32  	%r522, %r521, 2146435072;
	selp.b32 	%r523, %r522, %r521, %p389;
	mov.b32 	%r524, 0;
	mov.b64 	%fd1572, {%r524, %r523};
$L__BB2_202:
	add.f64 	%fd1115, %fd323, 0d4000000000000000;
	{
	.reg .b32 %temp; 
	mov.b64 	{%temp, %r525}, %fd1115;
	}
	and.b32  	%r526, %r525, 2146435072;
	setp.ne.s32 	%p390, %r526, 2146435072;
	@%p390 bra 	$L__BB2_207;
	setp.num.f64 	%p391, %fd323, %fd323;
	@%p391 bra 	$L__BB2_205;
	mov.f64 	%fd1116, 0d4000000000000000;
	add.rn.f64 	%fd1572, %fd323, %fd1116;
	bra.uni 	$L__BB2_207;
$L__BB2_205:
	setp.neu.f64 	%p392, %fd324, 0d7FF0000000000000;
	@%p392 bra 	$L__BB2_207;
	setp.lt.s32 	%p395, %r400, 0;
	selp.b32 	%r528, 0, 2146435072, %p395;
	and.b32  	%r529, %r400, 2147483647;
	setp.ne.s32 	%p396, %r529, 1071644672;
	or.b32  	%r530, %r528, -2147483648;
	selp.b32 	%r531, %r530, %r528, %p396;
	selp.b32 	%r532, %r531, %r528, %p281;
	selp.b32 	%r533, %r532, %r528, %p386;
	mov.b32 	%r534, 0;
	mov.b64 	%fd1572, {%r534, %r533};
$L__BB2_207:
	mul.f64 	%fd1117, %fd238, 0d3FC5555555555555;
	setp.eq.f64 	%p398, %fd323, 0d3FF0000000000000;
	mov.f64 	%fd1118, 0d3FD3333333333333;
	div.rn.f64 	%fd1119, %fd1118, %fd1572;
	selp.f64 	%fd1120, 0d3FD3333333333333, %fd1119, %p398;
	add.f64 	%fd1121, %fd313, %fd322;
	add.f64 	%fd1122, %fd1121, %fd1120;
	div.rn.f64 	%fd1123, %fd313, %fd1122;
	div.rn.f64 	%fd1124, %fd322, %fd1122;
	div.rn.f64 	%fd1125, %fd1120, %fd1122;
	mul.f64 	%fd1126, %fd244, %fd1124;
	fma.rn.f64 	%fd1127, %fd240, %fd1123, %fd1126;
	sub.f64 	%fd1128, %fd247, %fd1117;
	fma.rn.f64 	%fd1604, %fd1128, %fd1125, %fd1127;
	mul.f64 	%fd1129, %fd238, 0dBFF2AAAAAAAAAAAB;
	fma.rn.f64 	%fd1130, %fd239, 0d3FD5555555555555, %fd1129;
	fma.rn.f64 	%fd332, %fd237, 0d3FFD555555555555, %fd1130;
	sub.f64 	%fd1131, %fd246, %fd1117;
	add.f64 	%fd333, %fd245, %fd1131;
	add.f64 	%fd1132, %fd242, %fd243;
	sub.f64 	%fd334, %fd1132, %fd241;
	add.f64 	%fd1133, %fd238, %fd238;
	sub.f64 	%fd1134, %fd239, %fd1133;
	add.f64 	%fd335, %fd237, %fd1134;
	{
	.reg .b32 %temp; 
	mov.b64 	{%temp, %r40}, %fd335;
	}
	abs.f64 	%fd336, %fd335;
	{ // callseq 105, 0
	.param .b64 param0;
	st.param.f64 	[param0], %fd336;
	.param .b64 param1;
	st.param.f64 	[param1], 0d4000000000000000;
	.param .b64 retval0;
	call.uni (retval0), 
	__internal_accurate_pow, 
	(
	param0, 
	param1
	);
	ld.param.f64 	%fd1135, [retval0];
	} // callseq 105
	setp.lt.s32 	%p399, %r40, 0;
	neg.f64 	%fd1137, %fd1135;
	selp.f64 	%fd1138, %fd1137, %fd1135, %p281;
	selp.f64 	%fd1574, %fd1138, %fd1135, %p399;
	setp.neu.f64 	%p400, %fd335, 0d0000000000000000;
	@%p400 bra 	$L__BB2_209;
	selp.b32 	%r536, %r40, 0, %p281;
	setp.lt.s32 	%p402, %r400, 0;
	or.b32  	%r537, %r536, 2146435072;
	selp.b32 	%r538, %r537, %r536, %p402;
	mov.b32 	%r539, 0;
	mov.b64 	%fd1574, {%r539, %r538};
$L__BB2_209:
	add.f64 	%fd1139, %fd335, 0d4000000000000000;
	{
	.reg .b32 %temp; 
	mov.b64 	{%temp, %r540}, %fd1139;
	}
	and.b32  	%r541, %r540, 2146435072;
	setp.ne.s32 	%p403, %r541, 2146435072;
	@%p403 bra 	$L__BB2_214;
	setp.num.f64 	%p404, %fd335, %fd335;
	@%p404 bra 	$L__BB2_212;
	mov.f64 	%fd1140, 0d4000000000000000;
	add.rn.f64 	%fd1574, %fd335, %fd1140;
	bra.uni 	$L__BB2_214;
$L__BB2_212:
	setp.neu.f64 	%p405, %fd336, 0d7FF0000000000000;
	@%p405 bra 	$L__BB2_214;
	setp.lt.s32 	%p408, %r400, 0;
	selp.b32 	%r543, 0, 2146435072, %p408;
	and.b32  	%r544, %r400, 2147483647;
	setp.ne.s32 	%p409, %r544, 1071644672;
	or.b32  	%r545, %r543, -2147483648;
	selp.b32 	%r546, %r545, %r543, %p409;
	selp.b32 	%r547, %r546, %r543, %p281;
	selp.b32 	%r548, %r547, %r543, %p399;
	mov.b32 	%r549, 0;
	mov.b64 	%fd1574, {%r549, %r548};
$L__BB2_214:
	setp.eq.f64 	%p411, %fd335, 0d3FF0000000000000;
	mul.f64 	%fd1141, %fd1574, 0d3FF1555555555555;
	selp.f64 	%fd343, 0d3FF1555555555555, %fd1141, %p411;
	fma.rn.f64 	%fd1142, %fd238, 0dC010000000000000, %fd239;
	mul.f64 	%fd344, %fd237, 0d4008000000000000;
	add.f64 	%fd345, %fd344, %fd1142;
	{
	.reg .b32 %temp; 
	mov.b64 	{%temp, %r41}, %fd345;
	}
	abs.f64 	%fd346, %fd345;
	{ // callseq 106, 0
	.param .b64 param0;
	st.param.f64 	[param0], %fd346;
	.param .b64 param1;
	st.param.f64 	[param1], 0d4000000000000000;
	.param .b64 retval0;
	call.uni (retval0), 
	__internal_accurate_pow, 
	(
	param0, 
	param1
	);
	ld.param.f64 	%fd1143, [retval0];
	} // callseq 106
	setp.lt.s32 	%p412, %r41, 0;
	neg.f64 	%fd1145, %fd1143;
	selp.f64 	%fd1146, %fd1145, %fd1143, %p281;
	selp.f64 	%fd1576, %fd1146, %fd1143, %p412;
	setp.neu.f64 	%p413, %fd345, 0d0000000000000000;
	@%p413 bra 	$L__BB2_216;
	selp.b32 	%r551, %r41, 0, %p281;
	setp.lt.s32 	%p415, %r400, 0;
	or.b32  	%r552, %r551, 2146435072;
	selp.b32 	%r553, %r552, %r551, %p415;
	mov.b32 	%r554, 0;
	mov.b64 	%fd1576, {%r554, %r553};
$L__BB2_216:
	add.f64 	%fd1147, %fd345, 0d4000000000000000;
	{
	.reg .b32 %temp; 
	mov.b64 	{%temp, %r555}, %fd1147;
	}
	and.b32  	%r556, %r555, 2146435072;
	setp.ne.s32 	%p416, %r556, 2146435072;
	@%p416 bra 	$L__BB2_221;
	setp.num.f64 	%p417, %fd345, %fd345;
	@%p417 bra 	$L__BB2_219;
	mov.f64 	%fd1148, 0d4000000000000000;
	add.rn.f64 	%fd1576, %fd345, %fd1148;
	bra.uni 	$L__BB2_221;
$L__BB2_219:
	setp.neu.f64 	%p418, %fd346, 0d7FF0000000000000;
	@%p418 bra 	$L__BB2_221;
	setp.lt.s32 	%p421, %r400, 0;
	selp.b32 	%r558, 0, 2146435072, %p421;
	and.b32  	%r559, %r400, 2147483647;
	setp.ne.s32 	%p422, %r559, 1071644672;
	or.b32  	%r560, %r558, -2147483648;
	selp.b32 	%r561, %r560, %r558, %p422;
	selp.b32 	%r562, %r561, %r558, %p281;
	selp.b32 	%r563, %r562, %r558, %p412;
	mov.b32 	%r564, 0;
	mov.b64 	%fd1576, {%r564, %r563};
$L__BB2_221:
	setp.eq.f64 	%p424, %fd345, 0d3FF0000000000000;
	mul.f64 	%fd1149, %fd1576, 0d3FD0000000000000;
	selp.f64 	%fd1150, 0d3FD0000000000000, %fd1149, %p424;
	add.f64 	%fd353, %fd343, %fd1150;
	sub.f64 	%fd1151, %fd238, %fd286;
	add.f64 	%fd354, %fd236, %fd1151;
	{
	.reg .b32 %temp; 
	mov.b64 	{%temp, %r42}, %fd354;
	}
	abs.f64 	%fd355, %fd354;
	{ // callseq 107, 0
	.param .b64 param0;
	st.param.f64 	[param0], %fd355;
	.param .b64 param1;
	st.param.f64 	[param1], 0d4000000000000000;
	.param .b64 retval0;
	call.uni (retval0), 
	__internal_accurate_pow, 
	(
	param0, 
	param1
	);
	ld.param.f64 	%fd1152, [retval0];
	} // callseq 107
	setp.lt.s32 	%p425, %r42, 0;
	neg.f64 	%fd1154, %fd1152;
	selp.f64 	%fd1155, %fd1154, %fd1152, %p281;
	selp.f64 	%fd1578, %fd1155, %fd1152, %p425;
	setp.neu.f64 	%p426, %fd354, 0d0000000000000000;
	@%p426 bra 	$L__BB2_223;
	selp.b32 	%r566, %r42, 0, %p281;
	setp.lt.s32 	%p428, %r400, 0;
	or.b32  	%r567, %r566, 2146435072;
	selp.b32 	%r568, %r567, %r566, %p428;
	mov.b32 	%r569, 0;
	mov.b64 	%fd1578, {%r569, %r568};
$L__BB2_223:
	add.f64 	%fd1156, %fd354, 0d4000000000000000;
	{
	.reg .b32 %temp; 
	mov.b64 	{%temp, %r570}, %fd1156;
	}
	and.b32  	%r571, %r570, 2146435072;
	setp.ne.s32 	%p429, %r571, 2146435072;
	@%p429 bra 	$L__BB2_228;
	setp.num.f64 	%p430, %fd354, %fd354;
	@%p430 bra 	$L__BB2_226;
	mov.f64 	%fd1157, 0d4000000000000000;
	add.rn.f64 	%fd1578, %fd354, %fd1157;
	bra.uni 	$L__BB2_228;
$L__BB2_226:
	setp.neu.f64 	%p431, %fd355, 0d7FF0000000000000;
	@%p431 bra 	$L__BB2_228;
	setp.lt.s32 	%p434, %r400, 0;
	selp.b32 	%r573, 0, 2146435072, %p434;
	and.b32  	%r574, %r400, 2147483647;
	setp.ne.s32 	%p435, %r574, 1071644672;
	or.b32  	%r575, %r573, -2147483648;
	selp.b32 	%r576, %r575, %r573, %p435;
	selp.b32 	%r577, %r576, %r573, %p281;
	selp.b32 	%r578, %r577, %r573, %p425;
	mov.b32 	%r579, 0;
	mov.b64 	%fd1578, {%r579, %r578};
$L__BB2_228:
	setp.eq.f64 	%p437, %fd354, 0d3FF0000000000000;
	mul.f64 	%fd1158, %fd1578, 0d3FF1555555555555;
	selp.f64 	%fd362, 0d3FF1555555555555, %fd1158, %p437;
	sub.f64 	%fd363, %fd238, %fd236;
	{
	.reg .b32 %temp; 
	mov.b64 	{%temp, %r43}, %fd363;
	}
	abs.f64 	%fd364, %fd363;
	{ // callseq 108, 0
	.param .b64 param0;
	st.param.f64 	[param0], %fd364;
	.param .b64 param1;
	st.param.f64 	[param1], 0d4000000000000000;
	.param .b64 retval0;
	call.uni (retval0), 
	__internal_accurate_pow, 
	(
	param0, 
	param1
	);
	ld.param.f64 	%fd1159, [retval0];
	} // callseq 108
	setp.lt.s32 	%p438, %r43, 0;
	neg.f64 	%fd1161, %fd1159;
	selp.f64 	%fd1162, %fd1161, %fd1159, %p281;
	selp.f64 	%fd1580, %fd1162, %fd1159, %p438;
	setp.neu.f64 	%p439, %fd363, 0d0000000000000000;
	@%p439 bra 	$L__BB2_230;
	selp.b32 	%r581, %r43, 0, %p281;
	setp.lt.s32 	%p441, %r400, 0;
	or.b32  	%r582, %r581, 2146435072;
	selp.b32 	%r583, %r582, %r581, %p441;
	mov.b32 	%r584, 0;
	mov.b64 	%fd1580, {%r584, %r583};
$L__BB2_230:
	add.f64 	%fd1163, %fd363, 0d4000000000000000;
	{
	.reg .b32 %temp; 
	mov.b64 	{%temp, %r585}, %fd1163;
	}
	and.b32  	%r586, %r585, 2146435072;
	setp.ne.s32 	%p442, %r586, 2146435072;
	@%p442 bra 	$L__BB2_235;
	setp.num.f64 	%p443, %fd363, %fd363;
	@%p443 bra 	$L__BB2_233;
	mov.f64 	%fd1164, 0d4000000000000000;
	add.rn.f64 	%fd1580, %fd363, %fd1164;
	bra.uni 	$L__BB2_235;
$L__BB2_233:
	setp.neu.f64 	%p444, %fd364, 0d7FF0000000000000;
	@%p444 bra 	$L__BB2_235;
	setp.lt.s32 	%p447, %r400, 0;
	selp.b32 	%r588, 0, 2146435072, %p447;
	and.b32  	%r589, %r400, 2147483647;
	setp.ne.s32 	%p448, %r589, 1071644672;
	or.b32  	%r590, %r588, -2147483648;
	selp.b32 	%r591, %r590, %r588, %p448;
	selp.b32 	%r592, %r591, %r588, %p281;
	selp.b32 	%r593, %r592, %r588, %p438;
	mov.b32 	%r594, 0;
	mov.b64 	%fd1580, {%r594, %r593};
$L__BB2_235:
	setp.eq.f64 	%p450, %fd363, 0d3FF0000000000000;
	mul.f64 	%fd1165, %fd1580, 0d3FD0000000000000;
	selp.f64 	%fd1166, 0d3FD0000000000000, %fd1165, %p450;
	add.f64 	%fd371, %fd362, %fd1166;
	sub.f64 	%fd1167, %fd237, %fd267;
	add.f64 	%fd372, %fd235, %fd1167;
	{
	.reg .b32 %temp; 
	mov.b64 	{%temp, %r44}, %fd372;
	}
	abs.f64 	%fd373, %fd372;
	{ // callseq 109, 0
	.param .b64 param0;
	st.param.f64 	[param0], %fd373;
	.param .b64 param1;
	st.param.f64 	[param1], 0d4000000000000000;
	.param .b64 retval0;
	call.uni (retval0), 
	__internal_accurate_pow, 
	(
	param0, 
	param1
	);
	ld.param.f64 	%fd1168, [retval0];
	} // callseq 109
	setp.lt.s32 	%p451, %r44, 0;
	neg.f64 	%fd1170, %fd1168;
	selp.f64 	%fd1171, %fd1170, %fd1168, %p281;
	selp.f64 	%fd1582, %fd1171, %fd1168, %p451;
	setp.neu.f64 	%p452, %fd372, 0d0000000000000000;
	@%p452 bra 	$L__BB2_237;
	selp.b32 	%r596, %r44, 0, %p281;
	setp.lt.s32 	%p454, %r400, 0;
	or.b32  	%r597, %r596, 2146435072;
	selp.b32 	%r598, %r597, %r596, %p454;
	mov.b32 	%r599, 0;
	mov.b64 	%fd1582, {%r599, %r598};
$L__BB2_237:
	add.f64 	%fd1172, %fd372, 0d4000000000000000;
	{
	.reg .b32 %temp; 
	mov.b64 	{%temp, %r600}, %fd1172;
	}
	and.b32  	%r601, %r600, 2146435072;
	setp.ne.s32 	%p455, %r601, 2146435072;
	@%p455 bra 	$L__BB2_242;
	setp.num.f64 	%p456, %fd372, %fd372;
	@%p456 bra 	$L__BB2_240;
	mov.f64 	%fd1173, 0d4000000000000000;
	add.rn.f64 	%fd1582, %fd372, %fd1173;
	bra.uni 	$L__BB2_242;
$L__BB2_240:
	setp.neu.f64 	%p457, %fd373, 0d7FF0000000000000;
	@%p457 bra 	$L__BB2_242;
	setp.lt.s32 	%p458, %r44, 0;
	setp.eq.s32 	%p459, %r31, 1062207488;
	setp.lt.s32 	%p460, %r400, 0;
	selp.b32 	%r603, 0, 2146435072, %p460;
	and.b32  	%r604, %r400, 2147483647;
	setp.ne.s32 	%p461, %r604, 1071644672;
	or.b32  	%r605, %r603, -2147483648;
	selp.b32 	%r606, %r605, %r603, %p461;
	selp.b32 	%r607, %r606, %r603, %p459;
	selp.b32 	%r608, %r607, %r603, %p458;
	mov.b32 	%r609, 0;
	mov.b64 	%fd1582, {%r609, %r608};
$L__BB2_242:
	setp.eq.s32 	%p462, %r31, 1062207488;
	setp.eq.f64 	%p463, %fd372, 0d3FF0000000000000;
	mul.f64 	%fd1174, %fd1582, 0d3FF1555555555555;
	selp.f64 	%fd380, 0d3FF1555555555555, %fd1174, %p463;
	fma.rn.f64 	%fd1175, %fd236, 0dC010000000000000, %fd344;
	add.f64 	%fd381, %fd235, %fd1175;
	{
	.reg .b32 %temp; 
	mov.b64 	{%temp, %r45}, %fd381;
	}
	abs.f64 	%fd382, %fd381;
	{ // callseq 110, 0
	.param .b64 param0;
	st.param.f64 	[param0], %fd382;
	.param .b64 param1;
	st.param.f64 	[param1], 0d4000000000000000;
	.param .b64 retval0;
	call.uni (retval0), 
	__internal_accurate_pow, 
	(
	param0, 
	param1
	);
	ld.param.f64 	%fd1176, [retval0];
	} // callseq 110
	setp.lt.s32 	%p464, %r45, 0;
	neg.f64 	%fd1178, %fd1176;
	selp.f64 	%fd1179, %fd1178, %fd1176, %p462;
	selp.f64 	%fd1584, %fd1179, %fd1176, %p464;
	setp.neu.f64 	%p465, %fd381, 0d0000000000000000;
	@%p465 bra 	$L__BB2_244;
	setp.eq.s32 	%p466, %r31, 1062207488;
	selp.b32 	%r611, %r45, 0, %p466;
	setp.lt.s32 	%p467, %r400, 0;
	or.b32  	%r612, %r611, 2146435072;
	selp.b32 	%r613, %r612, %r611, %p467;
	mov.b32 	%r614, 0;
	mov.b64 	%fd1584, {%r614, %r613};
$L__BB2_244:
	add.f64 	%fd1180, %fd381, 0d4000000000000000;
	{
	.reg .b32 %temp; 
	mov.b64 	{%temp, %r615}, %fd1180;
	}
	and.b32  	%r616, %r615, 2146435072;
	setp.ne.s32 	%p468, %r616, 2146435072;
	@%p468 bra 	$L__BB2_249;
	setp.num.f64 	%p469, %fd381, %fd381;
	@%p469 bra 	$L__BB2_247;
	mov.f64 	%fd1181, 0d4000000000000000;
	add.rn.f64 	%fd1584, %fd381, %fd1181;
	bra.uni 	$L__BB2_249;
$L__BB2_247:
	setp.neu.f64 	%p470, %fd382, 0d7FF0000000000000;
	@%p470 bra 	$L__BB2_249;
	setp.lt.s32 	%p471, %r45, 0;
	setp.eq.s32 	%p472, %r31, 1062207488;
	setp.lt.s32 	%p473, %r400, 0;
	selp.b32 	%r618, 0, 2146435072, %p473;
	and.b32  	%r619, %r400, 2147483647;
	setp.ne.s32 	%p474, %r619, 1071644672;
	or.b32  	%r620, %r618, -2147483648;
	selp.b32 	%r621, %r620, %r618, %p474;
	selp.b32 	%r622, %r621, %r618, %p472;
	selp.b32 	%r623, %r622, %r618, %p471;
	mov.b32 	%r624, 0;
	mov.b64 	%fd1584, {%r624, %r623};
$L__BB2_249:
	setp.eq.s32 	%p475, %r31, 1062207488;
	setp.eq.f64 	%p476, %fd381, 0d3FF0000000000000;
	mul.f64 	%fd1182, %fd1584, 0d3FD0000000000000;
	selp.f64 	%fd1183, 0d3FD0000000000000, %fd1182, %p476;
	add.f64 	%fd389, %fd380, %fd1183;
	add.f64 	%fd390, %fd353, 0d3EB0C6F7A0B5ED8D;
	{
	.reg .b32 %temp; 
	mov.b64 	{%temp, %r46}, %fd390;
	}
	abs.f64 	%fd391, %fd390;
	{ // callseq 111, 0
	.param .b64 param0;
	st.param.f64 	[param0], %fd391;
	.param .b64 param1;
	st.param.f64 	[param1], 0d4000000000000000;
	.param .b64 retval0;
	call.uni (retval0), 
	__internal_accurate_pow, 
	(
	param0, 
	param1
	);
	ld.param.f64 	%fd1184, [retval0];
	} // callseq 111
	setp.lt.s32 	%p477, %r46, 0;
	neg.f64 	%fd1186, %fd1184;
	selp.f64 	%fd1187, %fd1186, %fd1184, %p475;
	selp.f64 	%fd1586, %fd1187, %fd1184, %p477;
	setp.neu.f64 	%p478, %fd390, 0d0000000000000000;
	@%p478 bra 	$L__BB2_251;
	setp.eq.s32 	%p479, %r31, 1062207488;
	selp.b32 	%r626, %r46, 0, %p479;
	setp.lt.s32 	%p480, %r400, 0;
	or.b32  	%r627, %r626, 2146435072;
	selp.b32 	%r628, %r627, %r626, %p480;
	mov.b32 	%r629, 0;
	mov.b64 	%fd1586, {%r629, %r628};
$L__BB2_251:
	add.f64 	%fd1188, %fd390, 0d4000000000000000;
	{
	.reg .b32 %temp; 
	mov.b64 	{%temp, %r630}, %fd1188;
	}
	and.b32  	%r631, %r630, 2146435072;
	setp.ne.s32 	%p481, %r631, 2146435072;
	@%p481 bra 	$L__BB2_256;
	setp.num.f64 	%p482, %fd390, %fd390;
	@%p482 bra 	$L__BB2_254;
	mov.f64 	%fd1189, 0d4000000000000000;
	add.rn.f64 	%fd1586, %fd390, %fd1189;
	bra.uni 	$L__BB2_256;
$L__BB2_254:
	setp.neu.f64 	%p483, %fd391, 0d7FF0000000000000;
	@%p483 bra 	$L__BB2_256;
	setp.lt.s32 	%p484, %r46, 0;
	setp.eq.s32 	%p485, %r31, 1062207488;
	setp.lt.s32 	%p486, %r400, 0;
	selp.b32 	%r633, 0, 2146435072, %p486;
	and.b32  	%r634, %r400, 2147483647;
	setp.ne.s32 	%p487, %r634, 1071644672;
	or.b32  	%r635, %r633, -2147483648;
	selp.b32 	%r636, %r635, %r633, %p487;
	selp.b32 	%r637, %r636, %r633, %p485;
	selp.b32 	%r638, %r637, %r633, %p484;
	mov.b32 	%r639, 0;
	mov.b64 	%fd1586, {%r639, %r638};
$L__BB2_256:
	setp.eq.s32 	%p488, %r31, 1062207488;
	setp.eq.f64 	%p489, %fd390, 0d3FF0000000000000;
	mov.f64 	%fd1190, 0d3FB999999999999A;
	div.rn.f64 	%fd1191, %fd1190, %fd1586;
	selp.f64 	%fd398, 0d3FB999999999999A, %fd1191, %p489;
	add.f64 	%fd399, %fd371, 0d3EB0C6F7A0B5ED8D;
	{
	.reg .b32 %temp; 
	mov.b64 	{%temp, %r47}, %fd399;
	}
	abs.f64 	%fd400, %fd399;
	{ // callseq 112, 0
	.param .b64 param0;
	st.param.f64 	[param0], %fd400;
	.param .b64 param1;
	st.param.f64 	[param1], 0d4000000000000000;
	.param .b64 retval0;
	call.uni (retval0), 
	__internal_accurate_pow, 
	(
	param0, 
	param1
	);
	ld.param.f64 	%fd1192, [retval0];
	} // callseq 112
	setp.lt.s32 	%p490, %r47, 0;
	neg.f64 	%fd1194, %fd1192;
	selp.f64 	%fd1195, %fd1194, %fd1192, %p488;
	selp.f64 	%fd1588, %fd1195, %fd1192, %p490;
	setp.neu.f64 	%p491, %fd399, 0d0000000000000000;
	@%p491 bra 	$L__BB2_258;
	setp.eq.s32 	%p492, %r31, 1062207488;
	selp.b32 	%r641, %r47, 0, %p492;
	setp.lt.s32 	%p493, %r400, 0;
	or.b32  	%r642, %r641, 2146435072;
	selp.b32 	%r643, %r642, %r641, %p493;
	mov.b32 	%r644, 0;
	mov.b64 	%fd1588, {%r644, %r643};
$L__BB2_258:
	add.f64 	%fd1196, %fd399, 0d4000000000000000;
	{
	.reg .b32 %temp; 
	mov.b64 	{%temp, %r645}, %fd1196;
	}
	and.b32  	%r646, %r645, 2146435072;
	setp.ne.s32 	%p494, %r646, 2146435072;
	@%p494 bra 	$L__BB2_263;
	setp.num.f64 	%p495, %fd399, %fd399;
	@%p495 bra 	$L__BB2_261;
	mov.f64 	%fd1197, 0d4000000000000000;
	add.rn.f64 	%fd1588, %fd399, %fd1197;
	bra.uni 	$L__BB2_263;
$L__BB2_261:
	setp.neu.f64 	%p496, %fd400, 0d7FF0000000000000;
	@%p496 bra 	$L__BB2_263;
	setp.lt.s32 	%p497, %r47, 0;
	setp.eq.s32 	%p498, %r31, 1062207488;
	setp.lt.s32 	%p499, %r400, 0;
	selp.b32 	%r648, 0, 2146435072, %p499;
	and.b32  	%r649, %r400, 2147483647;
	setp.ne.s32 	%p500, %r649, 1071644672;
	or.b32  	%r650, %r648, -2147483648;
	selp.b32 	%r651, %r650, %r648, %p500;
	selp.b32 	%r652, %r651, %r648, %p498;
	selp.b32 	%r653, %r652, %r648, %p497;
	mov.b32 	%r654, 0;
	mov.b64 	%fd1588, {%r654, %r653};
$L__BB2_263:
	setp.eq.s32 	%p501, %r31, 1062207488;
	setp.eq.f64 	%p502, %fd399, 0d3FF0000000000000;
	mov.f64 	%fd1198, 0d3FE3333333333333;
	div.rn.f64 	%fd1199, %fd1198, %fd1588;
	selp.f64 	%fd407, 0d3FE3333333333333, %fd1199, %p502;
	add.f64 	%fd408, %fd389, 0d3EB0C6F7A0B5ED8D;
	{
	.reg .b32 %temp; 
	mov.b64 	{%temp, %r48}, %fd408;
	}
	abs.f64 	%fd409, %fd408;
	{ // callseq 113, 0
	.param .b64 param0;
	st.param.f64 	[param0], %fd409;
	.param .b64 param1;
	st.param.f64 	[param1], 0d4000000000000000;
	.param .b64 retval0;
	call.uni (retval0), 
	__internal_accurate_pow, 
	(
	param0, 
	param1
	);
	ld.param.f64 	%fd1200, [retval0];
	} // callseq 113
	setp.lt.s32 	%p503, %r48, 0;
	neg.f64 	%fd1202, %fd1200;
	selp.f64 	%fd1203, %fd1202, %fd1200, %p501;
	selp.f64 	%fd1590, %fd1203, %fd1200, %p503;
	setp.neu.f64 	%p504, %fd408, 0d0000000000000000;
	@%p504 bra 	$L__BB2_265;
	setp.eq.s32 	%p505, %r31, 1062207488;
	selp.b32 	%r656, %r48, 0, %p505;
	setp.lt.s32 	%p506, %r400, 0;
	or.b32  	%r657, %r656, 2146435072;
	selp.b32 	%r658, %r657, %r656, %p506;
	mov.b32 	%r659, 0;
	mov.b64 	%fd1590, {%r659, %r658};
$L__BB2_265:
	add.f64 	%fd1204, %fd408, 0d4000000000000000;
	{
	.reg .b32 %temp; 
	mov.b64 	{%temp, %r660}, %fd1204;
	}
	and.b32  	%r661, %r660, 2146435072;
	setp.ne.s32 	%p507, %r661, 2146435072;
	@%p507 bra 	$L__BB2_270;
	setp.num.f64 	%p508, %fd408, %fd408;
	@%p508 bra 	$L__BB2_268;
	mov.f64 	%fd1205, 0d4000000000000000;
	add.rn.f64 	%fd1590, %fd408, %fd1205;
	bra.uni 	$L__BB2_270;
$L__BB2_268:
	setp.neu.f64 	%p509, %fd409, 0d7FF0000000000000;
	@%p509 bra 	$L__BB2_270;
	setp.lt.s32 	%p510, %r48, 0;
	setp.eq.s32 	%p511, %r31, 1062207488;
	setp.lt.s32 	%p512, %r400, 0;
	selp.b32 	%r663, 0, 2146435072, %p512;
	and.b32  	%r664, %r400, 2147483647;
	setp.ne.s32 	%p513, %r664, 1071644672;
	or.b32  	%r665, %r663, -2147483648;
	selp.b32 	%r666, %r665, %r663, %p513;
	selp.b32 	%r667, %r666, %r663, %p511;
	selp.b32 	%r668, %r667, %r663, %p510;
	mov.b32 	%r669, 0;
	mov.b64 	%fd1590, {%r669, %r668};
$L__BB2_270:
	setp.eq.f64 	%p514, %fd408, 0d3FF0000000000000;
	mov.f64 	%fd1206, 0d3FD3333333333333;
	div.rn.f64 	%fd1207, %fd1206, %fd1590;
	selp.f64 	%fd1208, 0d3FD3333333333333, %fd1207, %p514;
	add.f64 	%fd1209, %fd398, %fd407;
	add.f64 	%fd1210, %fd1209, %fd1208;
	div.rn.f64 	%fd1211, %fd398, %fd1210;
	div.rn.f64 	%fd1212, %fd407, %fd1210;
	div.rn.f64 	%fd1213, %fd1208, %fd1210;
	mul.f64 	%fd1214, %fd333, %fd1212;
	fma.rn.f64 	%fd1215, %fd332, %fd1211, %fd1214;
	fma.rn.f64 	%fd1603, %fd334, %fd1213, %fd1215;
	bra.uni 	$L__BB2_278;
$L__BB2_271:
	ld.global.f64 	%fd1600, [%rd4];
	setp.geu.f64 	%p272, %fd1592, %fd660;
	@%p272 bra 	$L__BB2_273;
	add.f64 	%fd1593, %fd660, %fd660;
	mov.f64 	%fd1591, %fd660;
	bra.uni 	$L__BB2_274;
$L__BB2_273:
	add.f64 	%fd1591, %fd660, %fd660;
	mul.f64 	%fd1593, %fd660, 0d4008000000000000;
	mov.f64 	%fd1592, %fd660;
	mov.f64 	%fd1594, %fd1595;
	mov.f64 	%fd1595, %fd1596;
	mov.f64 	%fd1596, %fd232;
$L__BB2_274:
	setp.geu.f64 	%p273, %fd8, %fd660;
	@%p273 bra 	$L__BB2_276;
	neg.f64 	%fd1597, %fd8;
	neg.f64 	%fd1598, %fd660;
	mul.f64 	%fd1599, %fd660, 0dC000000000000000;
	bra.uni 	$L__BB2_277;
$L__BB2_276:
	neg.f64 	%fd1597, %fd660;
	mul.f64 	%fd1598, %fd660, 0dC000000000000000;
	mul.f64 	%fd1599, %fd660, 0dC008000000000000;
	mov.f64 	%fd1600, %fd1601;
	mov.f64 	%fd1601, %fd1602;
	mov.f64 	%fd1602, %fd227;
$L__BB2_277:
	sub.f64 	%fd963, %fd1596, %fd1595;
	sub.f64 	%fd964, %fd1593, %fd1591;
	div.rn.f64 	%fd965, %fd963, %fd964;
	sub.f64 	%fd966, %fd1595, %fd1594;
	sub.f64 	%fd967, %fd1591, %fd1592;
	div.rn.f64 	%fd968, %fd966, %fd967;
	sub.f64 	%fd969, %fd1594, %fd11;
	div.rn.f64 	%fd970, %fd969, %fd1592;
	sub.f64 	%fd971, %fd11, %fd1600;
	mov.f64 	%fd972, 0d0000000000000000;
	sub.f64 	%fd973, %fd972, %fd1597;
	div.rn.f64 	%fd974, %fd971, %fd973;
	sub.f64 	%fd975, %fd1600, %fd1601;
	sub.f64 	%fd976, %fd1597, %fd1598;
	div.rn.f64 	%fd977, %fd975, %fd976;
	sub.f64 	%fd978, %fd1601, %fd1602;
	sub.f64 	%fd979, %fd1598, %fd1599;
	div.rn.f64 	%fd980, %fd978, %fd979;
	sub.f64 	%fd981, %fd965, %fd968;
	sub.f64 	%fd982, %fd1593, %fd1592;
	div.rn.f64 	%fd983, %fd981, %fd982;
	sub.f64 	%fd984, %fd968, %fd970;
	div.rn.f64 	%fd985, %fd984, %fd1591;
	sub.f64 	%fd986, %fd970, %fd974;
	sub.f64 	%fd987, %fd1592, %fd1597;
	div.rn.f64 	%fd988, %fd986, %fd987;
	sub.f64 	%fd989, %fd974, %fd977;
	sub.f64 	%fd990, %fd972, %fd1598;
	div.rn.f64 	%fd991, %fd989, %fd990;
	sub.f64 	%fd992, %fd977, %fd980;
	sub.f64 	%fd993, %fd1597, %fd1599;
	div.rn.f64 	%fd994, %fd992, %fd993;
	sub.f64 	%fd995, %fd983, %fd985;
	div.rn.f64 	%fd996, %fd995, %fd1593;
	sub.f64 	%fd997, %fd985, %fd988;
	sub.f64 	%fd998, %fd1591, %fd1597;
	div.rn.f64 	%fd999, %fd997, %fd998;
	sub.f64 	%fd1000, %fd988, %fd991;
	sub.f64 	%fd1001, %fd1592, %fd1598;
	div.rn.f64 	%fd1002, %fd1000, %fd1001;
	sub.f64 	%fd1003, %fd991, %fd994;
	sub.f64 	%fd1004, %fd972, %fd1599;
	div.rn.f64 	%fd1005, %fd1003, %fd1004;
	mul.f64 	%fd1006, %fd973, %fd990;
	abs.f64 	%fd1007, %fd1002;
	abs.f64 	%fd1008, %fd1005;
	setp.lt.f64 	%p274, %fd1007, %fd1008;
	selp.f64 	%fd1009, %fd1002, %fd1005, %p274;
	mul.f64 	%fd1010, %fd1006, %fd1009;
	sub.f64 	%fd1011, %fd972, %fd1592;
	mul.f64 	%fd1012, %fd1011, %fd973;
	abs.f64 	%fd1013, %fd999;
	setp.lt.f64 	%p275, %fd1007, %fd1013;
	selp.f64 	%fd1014, %fd1002, %fd999, %p275;
	mul.f64 	%fd1015, %fd1012, %fd1014;
	abs.f64 	%fd1016, %fd991;
	abs.f64 	%fd1017, %fd988;
	setp.lt.f64 	%p276, %fd1016, %fd1017;
	selp.f64 	%fd1018, %fd1010, %fd1015, %p276;
	sub.f64 	%fd1019, %fd972, %fd1591;
	mul.f64 	%fd1020, %fd1019, %fd1011;
	abs.f64 	%fd1021, %fd996;
	setp.lt.f64 	%p277, %fd1013, %fd1021;
	selp.f64 	%fd1022, %fd999, %fd996, %p277;
	mul.f64 	%fd1023, %fd1020, %fd1022;
	abs.f64 	%fd1024, %fd985;
	setp.lt.f64 	%p278, %fd1017, %fd1024;
	selp.f64 	%fd1025, %fd1015, %fd1023, %p278;
	mul.f64 	%fd1026, %fd988, %fd991;
	setp.lt.f64 	%p279, %fd1026, 0d0000000000000000;
	selp.f64 	%fd1027, %fd991, %fd988, %p276;
	selp.f64 	%fd1028, 0d0000000000000000, %fd1027, %p279;
	fma.rn.f64 	%fd1029, %fd973, %fd1028, %fd974;
	add.f64 	%fd1604, %fd1029, %fd1018;
	mul.f64 	%fd1030, %fd985, %fd988;
	setp.lt.f64 	%p280, %fd1030, 0d0000000000000000;
	selp.f64 	%fd1031, %fd988, %fd985, %p278;
	selp.f64 	%fd1032, 0d0000000000000000, %fd1031, %p280;
	fma.rn.f64 	%fd1033, %fd1011, %fd1032, %fd970;
	add.f64 	%fd1603, %fd1033, %fd1025;
$L__BB2_278:
	ld.param.u64 	%rd110, [_Z11extend_stepPdPKdS1_S1_S1_S1_S1_S1_S1_S1_S1_S1_S1_S1_S1_S1_S1_S1_iiidddi_param_17];
	ld.param.u64 	%rd109, [_Z11extend_stepPdPKdS1_S1_S1_S1_S1_S1_S1_S1_S1_S1_S1_S1_S1_S1_S1_S1_iiidddi_param_16];
	add.s32 	%r670, %r3, 1;
	cvt.rn.f64.u32 	%fd1216, %r670;
	max.f64 	%fd1217, %fd1216, 0d0000000000000000;
	setp.gt.f64 	%p515, %fd1217, %fd3;
	selp.f64 	%fd1218, %fd3, %fd1217, %p515;
	cvt.rzi.s32.f64 	%r671, %fd1218;
	mad.lo.s32 	%r672, %r671, %r72, %r5;
	mad.lo.s32 	%r673, %r672, %r69, %r4;
	add.s32 	%r674, %r3, 2;
	cvt.rn.f64.u32 	%fd1219, %r674;
	max.f64 	%fd1220, %fd1219, 0d0000000000000000;
	setp.gt.f64 	%p516, %fd1220, %fd3;
	selp.f64 	%fd1221, %fd3, %fd1220, %p516;
	cvt.rzi.s32.f64 	%r675, %fd1221;
	mad.lo.s32 	%r676, %r675, %r72, %r5;
	mad.lo.s32 	%r677, %r676, %r69, %r4;
	add.s32 	%r678, %r3, 3;
	cvt.rn.f64.u32 	%fd1222, %r678;
	max.f64 	%fd1223, %fd1222, 0d0000000000000000;
	setp.gt.f64 	%p517, %fd1223, %fd3;
	selp.f64 	%fd1224, %fd3, %fd1223, %p517;
	cvt.rzi.s32.f64 	%r679, %fd1224;
	mad.lo.s32 	%r680, %r679, %r72, %r5;
	mad.lo.s32 	%r681, %r680, %r69, %r4;
	add.s32 	%r682, %r3, -1;
	cvt.rn.f64.s32 	%fd1225, %r682;
	max.f64 	%fd1226, %fd1225, 0d0000000000000000;
	setp.gt.f64 	%p518, %fd1226, %fd3;
	selp.f64 	%fd1227, %fd3, %fd1226, %p518;
	cvt.rzi.s32.f64 	%r683, %fd1227;
	mad.lo.s32 	%r684, %r683, %r72, %r5;
	mad.lo.s32 	%r685, %r684, %r69, %r4;
	add.s32 	%r686, %r3, -2;
	cvt.rn.f64.s32 	%fd1228, %r686;
	max.f64 	%fd1229, %fd1228, 0d0000000000000000;
	setp.gt.f64 	%p519, %fd1229, %fd3;
	selp.f64 	%fd1230, %fd3, %fd1229, %p519;
	cvt.rzi.s32.f64 	%r687, %fd1230;
	mad.lo.s32 	%r688, %r687, %r72, %r5;
	mad.lo.s32 	%r689, %r688, %r69, %r4;
	add.s32 	%r690, %r3, -3;
	cvt.rn.f64.s32 	%fd1231, %r690;
	max.f64 	%fd1232, %fd1231, 0d0000000000000000;
	setp.gt.f64 	%p520, %fd1232, %fd3;
	selp.f64 	%fd1233, %fd3, %fd1232, %p520;
	cvt.rzi.s32.f64 	%r691, %fd1233;
	mad.lo.s32 	%r692, %r691, %r72, %r5;
	mad.lo.s32 	%r693, %r692, %r69, %r4;
	mul.wide.s32 	%rd75, %r693, 8;
	add.s64 	%rd76, %rd2, %rd75;
	ld.global.f64 	%fd443, [%rd76];
	mul.wide.s32 	%rd77, %r689, 8;
	add.s64 	%rd78, %rd2, %rd77;
	ld.global.f64 	%fd1652, [%rd78];
	mul.wide.s32 	%rd79, %r685, 8;
	add.s64 	%rd80, %rd2, %rd79;
	ld.global.f64 	%fd1651, [%rd80];
	mul.wide.s32 	%rd81, %r673, 8;
	add.s64 	%rd82, %rd2, %rd81;
	ld.global.f64 	%fd1645, [%rd82];
	mul.wide.s32 	%rd83, %r677, 8;
	add.s64 	%rd84, %rd2, %rd83;
	ld.global.f64 	%fd1646, [%rd84];
	mul.wide.s32 	%rd85, %r681, 8;
	add.s64 	%rd86, %rd2, %rd85;
	ld.global.f64 	%fd448, [%rd86];
	cvta.to.global.u64 	%rd87, %rd109;
	mul.wide.s32 	%rd88, %r8, 8;
	add.s64 	%rd89, %rd87, %rd88;
	ld.global.f64 	%fd1644, [%rd89];
	cvta.to.global.u64 	%rd90, %rd110;
	add.s64 	%rd5, %rd90, %rd88;
	min.f64 	%fd1234, %fd1642, %fd10;
	setp.lt.f64 	%p521, %fd1234, %fd661;
	@%p521 bra 	$L__BB2_406;
	sub.f64 	%fd1306, %fd1652, %fd443;
	div.rn.f64 	%fd450, %fd1306, %fd661;
	sub.f64 	%fd1307, %fd1651, %fd1652;
	div.rn.f64 	%fd451, %fd1307, %fd661;
	sub.f64 	%fd1308, %fd11, %fd1651;
	div.rn.f64 	%fd452, %fd1308, %fd661;
	sub.f64 	%fd1309, %fd1645, %fd11;
	div.rn.f64 	%fd453, %fd1309, %fd661;
	sub.f64 	%fd1310, %fd1646, %fd1645;
	div.rn.f64 	%fd454, %fd1310, %fd661;
	sub.f64 	%fd1311, %fd448, %fd1646;
	div.rn.f64 	%fd455, %fd1311, %fd661;
	mul.f64 	%fd1312, %fd451, 0dBFF2AAAAAAAAAAAB;
	fma.rn.f64 	%fd1313, %fd450, 0d3FD5555555555555, %fd1312;
	fma.rn.f64 	%fd456, %fd452, 0d3FFD555555555555, %fd1313;
	mul.f64 	%fd457, %fd451, 0d3FC5555555555555;
	mul.f64 	%fd458, %fd452, 0d3FEAAAAAAAAAAAAB;
	sub.f64 	%fd1314, %fd458, %fd457;
	mul.f64 	%fd459, %fd453, 0d3FD5555555555555;
	add.f64 	%fd460, %fd1314, %fd459;
	mul.f64 	%fd461, %fd452, 0d3FD5555555555555;
	mul.f64 	%fd462, %fd453, 0d3FEAAAAAAAAAAAAB;
	add.f64 	%fd463, %fd461, %fd462;
	add.f64 	%fd1315, %fd451, %fd451;
	sub.f64 	%fd1316, %fd450, %fd1315;
	add.f64 	%fd464, %fd452, %fd1316;
	{
	.reg .b32 %temp; 
	mov.b64 	{%temp, %r49}, %fd464;
	}
	mov.f64 	%fd1317, 0d4000000000000000;
	{
	.reg .b32 %temp; 
	mov.b64 	{%temp, %r694}, %fd1317;
	}
	and.b32  	%r51, %r694, 2146435072;
	setp.eq.s32 	%p531, %r51, 1062207488;
	abs.f64 	%fd465, %fd464;
	{ // callseq 114, 0
	.param .b64 param0;
	st.param.f64 	[param0], %fd465;
	.param .b64 param1;
	st.param.f64 	[param1], 0d4000000000000000;
	.param .b64 retval0;
	call.uni (retval0), 
	__internal_accurate_pow, 
	(
	param0, 
	param1
	);
	ld.param.f64 	%fd1318, [retval0];
	} // callseq 114
	setp.lt.s32 	%p532, %r49, 0;
	neg.f64 	%fd1320, %fd1318;
	selp.f64 	%fd1321, %fd1320, %fd1318, %p531;
	selp.f64 	%fd1606, %fd1321, %fd1318, %p532;
	setp.neu.f64 	%p533, %fd464, 0d0000000000000000;
	@%p533 bra 	$L__BB2_281;
	setp.eq.s32 	%p534, %r51, 1062207488;
	selp.b32 	%r695, %r49, 0, %p534;
	setp.lt.s32 	%p535, %r694, 0;
	or.b32  	%r696, %r695, 2146435072;
	selp.b32 	%r697, %r696, %r695, %p535;
	mov.b32 	%r698, 0;
	mov.b64 	%fd1606, {%r698, %r697};
$L__BB2_281:
	add.f64 	%fd1322, %fd464, 0d4000000000000000;
	{
	.reg .b32 %temp; 
	mov.b64 	{%temp, %r699}, %fd1322;
	}
	and.b32  	%r700, %r699, 2146435072;
	setp.ne.s32 	%p536, %r700, 2146435072;
	@%p536 bra 	$L__BB2_286;
	setp.num.f64 	%p537, %fd464, %fd464;
	@%p537 bra 	$L__BB2_284;
	mov.f64 	%fd1323, 0d4000000000000000;
	add.rn.f64 	%fd1606, %fd464, %fd1323;
	bra.uni 	$L__BB2_286;
$L__BB2_284:
	setp.neu.f64 	%p538, %fd465, 0d7FF0000000000000;
	@%p538 bra 	$L__BB2_286;
	setp.lt.s32 	%p539, %r49, 0;
	setp.eq.s32 	%p540, %r51, 1062207488;
	setp.lt.s32 	%p541, %r694, 0;
	selp.b32 	%r702, 0, 2146435072, %p541;
	and.b32  	%r703, %r694, 2147483647;
	setp.ne.s32 	%p542, %r703, 1071644672;
	or.b32  	%r704, %r702, -2147483648;
	selp.b32 	%r705, %r704, %r702, %p542;
	selp.b32 	%r706, %r705, %r702, %p540;
	selp.b32 	%r707, %r706, %r702, %p539;
	mov.b32 	%r708, 0;
	mov.b64 	%fd1606, {%r708, %r707};
$L__BB2_286:
	setp.eq.s32 	%p543, %r51, 1062207488;
	setp.eq.f64 	%p544, %fd464, 0d3FF0000000000000;
	mul.f64 	%fd1324, %fd1606, 0d3FF1555555555555;
	selp.f64 	%fd472, 0d3FF1555555555555, %fd1324, %p544;
	fma.rn.f64 	%fd1325, %fd451, 0dC010000000000000, %fd450;
	mul.f64 	%fd473, %fd452, 0d4008000000000000;
	add.f64 	%fd474, %fd473, %fd1325;
	{
	.reg .b32 %temp; 
	mov.b64 	{%temp, %r52}, %fd474;
	}
	abs.f64 	%fd475, %fd474;
	{ // callseq 115, 0
	.param .b64 param0;
	st.param.f64 	[param0], %fd475;
	.param .b64 param1;
	st.param.f64 	[param1], 0d4000000000000000;
	.param .b64 retval0;
	call.uni (retval0), 
	__internal_accurate_pow, 
	(
	param0, 
	param1
	);
	ld.param.f64 	%fd1326, [retval0];
	} // callseq 115
	setp.lt.s32 	%p545, %r52, 0;
	neg.f64 	%fd1328, %fd1326;
	selp.f64 	%fd1329, %fd1328, %fd1326, %p543;
	selp.f64 	%fd1608, %fd1329, %fd1326, %p545;
	setp.neu.f64 	%p546, %fd474, 0d0000000000000000;
	@%p546 bra 	$L__BB2_288;
	selp.b32 	%r710, %r52, 0, %p543;
	setp.lt.s32 	%p548, %r694, 0;
	or.b32  	%r711, %r710, 2146435072;
	selp.b32 	%r712, %r711, %r710, %p548;
	mov.b32 	%r713, 0;
	mov.b64 	%fd1608, {%r713, %r712};
$L__BB2_288:
	add.f64 	%fd1330, %fd474, 0d4000000000000000;
	{
	.reg .b32 %temp; 
	mov.b64 	{%temp, %r714}, %fd1330;
	}
	and.b32  	%r715, %r714, 2146435072;
	setp.ne.s32 	%p549, %r715, 2146435072;
	@%p549 bra 	$L__BB2_293;
	setp.num.f64 	%p550, %fd474, %fd474;
	@%p550 bra 	$L__BB2_291;
	mov.f64 	%fd1331, 0d4000000000000000;
	add.rn.f64 	%fd1608, %fd474, %fd1331;
	bra.uni 	$L__BB2_293;
$L__BB2_291:
	setp.neu.f64 	%p551, %fd475, 0d7FF0000000000000;
	@%p551 bra 	$L__BB2_293;
	setp.lt.s32 	%p552, %r52, 0;
	setp.eq.s32 	%p553, %r51, 1062207488;
	setp.lt.s32 	%p554, %r694, 0;
	selp.b32 	%r717, 0, 2146435072, %p554;
	and.b32  	%r718, %r694, 2147483647;
	setp.ne.s32 	%p555, %r718, 1071644672;
	or.b32  	%r719, %r717, -2147483648;
	selp.b32 	%r720, %r719, %r717, %p555;
	selp.b32 	%r721, %r720, %r717, %p553;
	selp.b32 	%r722, %r721, %r717, %p552;
	mov.b32 	%r723, 0;
	mov.b64 	%fd1608, {%r723, %r722};
$L__BB2_293:
	setp.eq.s32 	%p556, %r51, 1062207488;
	setp.eq.f64 	%p557, %fd474, 0d3FF0000000000000;
	mul.f64 	%fd1332, %fd1608, 0d3FD0000000000000;
	selp.f64 	%fd1333, 0d3FD0000000000000, %fd1332, %p557;
	add.f64 	%fd482, %fd472, %fd1333;
	add.f64 	%fd483, %fd452, %fd452;
	sub.f64 	%fd1334, %fd451, %fd483;
	add.f64 	%fd484, %fd453, %fd1334;
	{
	.reg .b32 %temp; 
	mov.b64 	{%temp, %r53}, %fd484;
	}
	abs.f64 	%fd485, %fd484;
	{ // callseq 116, 0
	.param .b64 param0;
	st.param.f64 	[param0], %fd485;
	.param .b64 param1;
	st.param.f64 	[param1], 0d4000000000000000;
	.param .b64 retval0;
	call.uni (retval0), 
	__internal_accurate_pow, 
	(
	param0, 
	param1
	);
	ld.param.f64 	%fd1335, [retval0];
	} // callseq 116
	setp.lt.s32 	%p558, %r53, 0;
	neg.f64 	%fd1337, %fd1335;
	selp.f64 	%fd1338, %fd1337, %fd1335, %p556;
	selp.f64 	%fd1610, %fd1338, %fd1335, %p558;
	setp.neu.f64 	%p559, %fd484, 0d0000000000000000;
	@%p559 bra 	$L__BB2_295;
	selp.b32 	%r725, %r53, 0, %p556;
	setp.lt.s32 	%p561, %r694, 0;
	or.b32  	%r726, %r725, 2146435072;
	selp.b32 	%r727, %r726, %r725, %p561;
	mov.b32 	%r728, 0;
	mov.b64 	%fd1610, {%r728, %r727};
$L__BB2_295:
	add.f64 	%fd1339, %fd484, 0d4000000000000000;
	{
	.reg .b32 %temp; 
	mov.b64 	{%temp, %r729}, %fd1339;
	}
	and.b32  	%r730, %r729, 2146435072;
	setp.ne.s32 	%p562, %r730, 2146435072;
	@%p562 bra 	$L__BB2_300;
	setp.num.f64 	%p563, %fd484, %fd484;
	@%p563 bra 	$L__BB2_298;
	mov.f64 	%fd1340, 0d4000000000000000;
	add.rn.f64 	%fd1610, %fd484, %fd1340;
	bra.uni 	$L__BB2_300;
$L__BB2_298:
	setp.neu.f64 	%p564, %fd485, 0d7FF0000000000000;
	@%p564 bra 	$L__BB2_300;
	setp.lt.s32 	%p567, %r694, 0;
	selp.b32 	%r732, 0, 2146435072, %p567;
	and.b32  	%r733, %r694, 2147483647;
	setp.ne.s32 	%p568, %r733, 1071644672;
	or.b32  	%r734, %r732, -2147483648;
	selp.b32 	%r735, %r734, %r732, %p568;
	selp.b32 	%r736, %r735, %r732, %p556;
	selp.b32 	%r737, %r736, %r732, %p558;
	mov.b32 	%r738, 0;
	mov.b64 	%fd1610, {%r738, %r737};
$L__BB2_300:
	setp.eq.f64 	%p570, %fd484, 0d3FF0000000000000;
	mul.f64 	%fd1341, %fd1610, 0d3FF1555555555555;
	selp.f64 	%fd492, 0d3FF1555555555555, %fd1341, %p570;
	sub.f64 	%fd493, %fd451, %fd453;
	{
	.reg .b32 %temp; 
	mov.b64 	{%temp, %r54}, %fd493;
	}
	abs.f64 	%fd494, %fd493;
	{ // callseq 117, 0
	.param .b64 param0;
	st.param.f64 	[param0], %fd494;
	.param .b64 param1;
	st.param.f64 	[param1], 0d4000000000000000;
	.param .b64 retval0;
	call.uni (retval0), 
	__internal_accurate_pow, 
	(
	param0, 
	param1
	);
	ld.param.f64 	%fd1342, [retval0];
	} // callseq 117
	setp.lt.s32 	%p571, %r54, 0;
	neg.f64 	%fd1344, %fd1342;
	selp.f64 	%fd1345, %fd1344, %fd1342, %p556;
	selp.f64 	%fd1612, %fd1345, %fd1342, %p571;
	setp.neu.f64 	%p572, %fd493, 0d0000000000000000;
	@%p572 bra 	$L__BB2_302;
	selp.b32 	%r740, %r54, 0, %p556;
	setp.lt.s32 	%p574, %r694, 0;
	or.b32  	%r741, %r740, 2146435072;
	selp.b32 	%r742, %r741, %r740, %p574;
	mov.b32 	%r743, 0;
	mov.b64 	%fd1612, {%r743, %r742};
$L__BB2_302:
	add.f64 	%fd1346, %fd493, 0d4000000000000000;
	{
	.reg .b32 %temp; 
	mov.b64 	{%temp, %r744}, %fd1346;
	}
	and.b32  	%r745, %r744, 2146435072;
	setp.ne.s32 	%p575, %r745, 2146435072;
	@%p575 bra 	$L__BB2_307;
	setp.num.f64 	%p576, %fd493, %fd493;
	@%p576 bra 	$L__BB2_305;
	mov.f64 	%fd1347, 0d4000000000000000;
	add.rn.f64 	%fd1612, %fd493, %fd1347;
	bra.uni 	$L__BB2_307;
$L__BB2_305:
	setp.neu.f64 	%p577, %fd494, 0d7FF0000000000000;
	@%p577 bra 	$L__BB2_307;
	setp.lt.s32 	%p580, %r694, 0;
	selp.b32 	%r747, 0, 2146435072, %p580;
	and.b32  	%r748, %r694, 2147483647;
	setp.ne.s32 	%p581, %r748, 1071644672;
	or.b32  	%r749, %r747, -2147483648;
	selp.b32 	%r750, %r749, %r747, %p581;
	selp.b32 	%r751, %r750, %r747, %p556;
	selp.b32 	%r752, %r751, %r747, %p571;
	mov.b32 	%r753, 0;
	mov.b64 	%fd1612, {%r753, %r752};
$L__BB2_307:
	setp.eq.f64 	%p583, %fd493, 0d3FF0000000000000;
	mul.f64 	%fd1348, %fd1612, 0d3FD0000000000000;
	selp.f64 	%fd1349, 0d3FD0000000000000, %fd1348, %p583;
	add.f64 	%fd501, %fd492, %fd1349;
	add.f64 	%fd502, %fd453, %fd453;
	sub.f64 	%fd1350, %fd452, %fd502;
	add.f64 	%fd503, %fd454, %fd1350;
	{
	.reg .b32 %temp; 
	mov.b64 	{%temp, %r55}, %fd503;
	}
	abs.f64 	%fd504, %fd503;
	{ // callseq 118, 0
	.param .b64 param0;
	st.param.f64 	[param0], %fd504;
	.param .b64 param1;
	st.param.f64 	[param1], 0d4000000000000000;
	.param .b64 retval0;
	call.uni (retval0), 
	__internal_accurate_pow, 
	(
	param0, 
	param1
	);
	ld.param.f64 	%fd1351, [retval0];
	} // callseq 118
	setp.lt.s32 	%p584, %r55, 0;
	neg.f64 	%fd1353, %fd1351;
	selp.f64 	%fd1354, %fd1353, %fd1351, %p556;
	selp.f64 	%fd1614, %fd1354, %fd1351, %p584;
	setp.neu.f64 	%p585, %fd503, 0d0000000000000000;
	@%p585 bra 	$L__BB2_309;
	selp.b32 	%r755, %r55, 0, %p556;
	setp.lt.s32 	%p587, %r694, 0;
	or.b32  	%r756, %r755, 2146435072;
	selp.b32 	%r757, %r756, %r755, %p587;
	mov.b32 	%r758, 0;
	mov.b64 	%fd1614, {%r758, %r757};
$L__BB2_309:
	add.f64 	%fd1355, %fd503, 0d4000000000000000;
	{
	.reg .b32 %temp; 
	mov.b64 	{%temp, %r759}, %fd1355;
	}
	and.b32  	%r760, %r759, 2146435072;
	setp.ne.s32 	%p588, %r760, 2146435072;
	@%p588 bra 	$L__BB2_314;
	setp.num.f64 	%p589, %fd503, %fd503;
	@%p589 bra 	$L__BB2_312;
	mov.f64 	%fd1356, 0d4000000000000000;
	add.rn.f64 	%fd1614, %fd503, %fd1356;
	bra.uni 	$L__BB2_314;
$L__BB2_312:
	setp.neu.f64 	%p590, %fd504, 0d7FF0000000000000;
	@%p590 bra 	$L__BB2_314;
	setp.lt.s32 	%p593, %r694, 0;
	selp.b32 	%r762, 0, 2146435072, %p593;
	and.b32  	%r763, %r694, 2147483647;
	setp.ne.s32 	%p594, %r763, 1071644672;
	or.b32  	%r764, %r762, -2147483648;
	selp.b32 	%r765, %r764, %r762, %p594;
	selp.b32 	%r766, %r765, %r762, %p556;
	selp.b32 	%r767, %r766, %r762, %p584;
	mov.b32 	%r768, 0;
	mov.b64 	%fd1614, {%r768, %r767};
$L__BB2_314:
	setp.eq.f64 	%p596, %fd503, 0d3FF0000000000000;
	mul.f64 	%fd1357, %fd1614, 0d3FF1555555555555;
	selp.f64 	%fd511, 0d3FF1555555555555, %fd1357, %p596;
	fma.rn.f64 	%fd1358, %fd453, 0dC010000000000000, %fd473;
	add.f64 	%fd512, %fd454, %fd1358;
	{
	.reg .b32 %temp; 
	mov.b64 	{%temp, %r56}, %fd512;
	}
	abs.f64 	%fd513, %fd512;
	{ // callseq 119, 0
	.param .b64 param0;
	st.param.f64 	[param0], %fd513;
	.param .b64 param1;
	st.param.f64 	[param1], 0d4000000000000000;
	.param .b64 retval0;
	call.uni (retval0), 
	__internal_accurate_pow, 
	(
	param0, 
	param1
	);
	ld.param.f64 	%fd1359, [retval0];
	} // callseq 119
	setp.lt.s32 	%p597, %r56, 0;
	neg.f64 	%fd1361, %fd1359;
	selp.f64 	%fd1362, %fd1361, %fd1359, %p556;
	selp.f64 	%fd1616, %fd1362, %fd1359, %p597;
	setp.neu.f64 	%p598, %fd512, 0d0000000000000000;
	@%p598 bra 	$L__BB2_316;
	selp.b32 	%r770, %r56, 0, %p556;
	setp.lt.s32 	%p600, %r694, 0;
	or.b32  	%r771, %r770, 2146435072;
	selp.b32 	%r772, %r771, %r770, %p600;
	mov.b32 	%r773, 0;
	mov.b64 	%fd1616, {%r773, %r772};
$L__BB2_316:
	add.f64 	%fd1363, %fd512, 0d4000000000000000;
	{
	.reg .b32 %temp; 
	mov.b64 	{%temp, %r774}, %fd1363;
	}
	and.b32  	%r775, %r774, 2146435072;
	setp.ne.s32 	%p601, %r775, 2146435072;
	@%p601 bra 	$L__BB2_321;
	setp.num.f64 	%p602, %fd512, %fd512;
	@%p602 bra 	$L__BB2_319;
	mov.f64 	%fd1364, 0d4000000000000000;
	add.rn.f64 	%fd1616, %fd512, %fd1364;
	bra.uni 	$L__BB2_321;
$L__BB2_319:
	setp.neu.f64 	%p603, %fd513, 0d7FF0000000000000;
	@%p603 bra 	$L__BB2_321;
	setp.lt.s32 	%p606, %r694, 0;
	selp.b32 	%r777, 0, 2146435072, %p606;
	and.b32  	%r778, %r694, 2147483647;
	setp.ne.s32 	%p607, %r778, 1071644672;
	or.b32  	%r779, %r777, -2147483648;
	selp.b32 	%r780, %r779, %r777, %p607;
	selp.b32 	%r781, %r780, %r777, %p556;
	selp.b32 	%r782, %r781, %r777, %p597;
	mov.b32 	%r783, 0;
	mov.b64 	%fd1616, {%r783, %r782};
$L__BB2_321:
	setp.eq.f64 	%p609, %fd512, 0d3FF0000000000000;
	mul.f64 	%fd1365, %fd1616, 0d3FD0000000000000;
	selp.f64 	%fd1366, 0d3FD0000000000000, %fd1365, %p609;
	add.f64 	%fd520, %fd511, %fd1366;
	add.f64 	%fd521, %fd482, 0d3EB0C6F7A0B5ED8D;
	{
	.reg .b32 %temp; 
	mov.b64 	{%temp, %r57}, %fd521;
	}
	abs.f64 	%fd522, %fd521;
	{ // callseq 120, 0
	.param .b64 param0;
	st.param.f64 	[param0], %fd522;
	.param .b64 param1;
	st.param.f64 	[param1], 0d4000000000000000;
	.param .b64 retval0;
	call.uni (retval0), 
	__internal_accurate_pow, 
	(
	param0, 
	param1
	);
	ld.param.f64 	%fd1367, [retval0];
	} // callseq 120
	setp.lt.s32 	%p610, %r57, 0;
	neg.f64 	%fd1369, %fd1367;
	selp.f64 	%fd1370, %fd1369, %fd1367, %p556;
	selp.f64 	%fd1618, %fd1370, %fd1367, %p610;
	setp.neu.f64 	%p611, %fd521, 0d0000000000000000;
	@%p611 bra 	$L__BB2_323;
	selp.b32 	%r785, %r57, 0, %p556;
	setp.lt.s32 	%p613, %r694, 0;
	or.b32  	%r786, %r785, 2146435072;
	selp.b32 	%r787, %r786, %r785, %p613;
	mov.b32 	%r788, 0;
	mov.b64 	%fd1618, {%r788, %r787};
$L__BB2_323:
	add.f64 	%fd1371, %fd521, 0d4000000000000000;
	{
	.reg .b32 %temp; 
	mov.b64 	{%temp, %r789}, %fd1371;
	}
	and.b32  	%r790, %r789, 2146435072;
	setp.ne.s32 	%p614, %r790, 2146435072;
	@%p614 bra 	$L__BB2_328;
	setp.num.f64 	%p615, %fd521, %fd521;
	@%p615 bra 	$L__BB2_326;
	mov.f64 	%fd1372, 0d4000000000000000;
	add.rn.f64 	%fd1618, %fd521, %fd1372;
	bra.uni 	$L__BB2_328;
$L__BB2_326:
	setp.neu.f64 	%p616, %fd522, 0d7FF0000000000000;
	@%p616 bra 	$L__BB2_328;
	setp.lt.s32 	%p619, %r694, 0;
	selp.b32 	%r792, 0, 2146435072, %p619;
	and.b32  	%r793, %r694, 2147483647;
	setp.ne.s32 	%p620, %r793, 1071644672;
	or.b32  	%r794, %r792, -2147483648;
	selp.b32 	%r795, %r794, %r792, %p620;
	selp.b32 	%r796, %r795, %r792, %p556;
	selp.b32 	%r797, %r796, %r792, %p610;
	mov.b32 	%r798, 0;
	mov.b64 	%fd1618, {%r798, %r797};
$L__BB2_328:
	setp.eq.f64 	%p622, %fd521, 0d3FF0000000000000;
	mov.f64 	%fd1373, 0d3FB999999999999A;
	div.rn.f64 	%fd1374, %fd1373, %fd1618;
	selp.f64 	%fd529, 0d3FB999999999999A, %fd1374, %p622;
	add.f64 	%fd530, %fd501, 0d3EB0C6F7A0B5ED8D;
	{
	.reg .b32 %temp; 
	mov.b64 	{%temp, %r58}, %fd530;
	}
	abs.f64 	%fd531, %fd530;
	{ // callseq 121, 0
	.param .b64 param0;
	st.param.f64 	[param0], %fd531;
	.param .b64 param1;
	st.param.f64 	[param1], 0d4000000000000000;
	.param .b64 retval0;
	call.uni (retval0), 
	__internal_accurate_pow, 
	(
	param0, 
	param1
	);
	ld.param.f64 	%fd1375, [retval0];
	} // callseq 121
	setp.lt.s32 	%p623, %r58, 0;
	neg.f64 	%fd1377, %fd1375;
	selp.f64 	%fd1378, %fd1377, %fd1375, %p556;
	selp.f64 	%fd1620, %fd1378, %fd1375, %p623;
	setp.neu.f64 	%p624, %fd530, 0d0000000000000000;
	@%p624 bra 	$L__BB2_330;
	selp.b32 	%r800, %r58, 0, %p556;
	setp.lt.s32 	%p626, %r694, 0;
	or.b32  	%r801, %r800, 2146435072;
	selp.b32 	%r802, %r801, %r800, %p626;
	mov.b32 	%r803, 0;
	mov.b64 	%fd1620, {%r803, %r802};
$L__BB2_330:
	add.f64 	%fd1379, %fd530, 0d4000000000000000;
	{
	.reg .b32 %temp; 
	mov.b64 	{%temp, %r804}, %fd1379;
	}
	and.b32  	%r805, %r804, 2146435072;
	setp.ne.s32 	%p627, %r805, 2146435072;
	@%p627 bra 	$L__BB2_335;
	setp.num.f64 	%p628, %fd530, %fd530;
	@%p628 bra 	$L__BB2_333;
	mov.f64 	%fd1380, 0d4000000000000000;
	add.rn.f64 	%fd1620, %fd530, %fd1380;
	bra.uni 	$L__BB2_335;
$L__BB2_333:
	setp.neu.f64 	%p629, %fd531, 0d7FF0000000000000;
	@%p629 bra 	$L__BB2_335;
	setp.lt.s32 	%p632, %r694, 0;
	selp.b32 	%r807, 0, 2146435072, %p632;
	and.b32  	%r808, %r694, 2147483647;
	setp.ne.s32 	%p633, %r808, 1071644672;
	or.b32  	%r809, %r807, -2147483648;
	selp.b32 	%r810, %r809, %r807, %p633;
	selp.b32 	%r811, %r810, %r807, %p556;
	selp.b32 	%r812, %r811, %r807, %p623;
	mov.b32 	%r813, 0;
	mov.b64 	%fd1620, {%r813, %r812};
$L__BB2_335:
	setp.eq.f64 	%p635, %fd530, 0d3FF0000000000000;
	mov.f64 	%fd1381, 0d3FE3333333333333;
	div.rn.f64 	%fd1382, %fd1381, %fd1620;
	selp.f64 	%fd538, 0d3FE3333333333333, %fd1382, %p635;
	add.f64 	%fd539, %fd520, 0d3EB0C6F7A0B5ED8D;
	{
	.reg .b32 %temp; 
	mov.b64 	{%temp, %r59}, %fd539;
	}
	abs.f64 	%fd540, %fd539;
	{ // callseq 122, 0
	.param .b64 param0;
	st.param.f64 	[param0], %fd540;
	.param .b64 param1;
	st.param.f64 	[param1], 0d4000000000000000;
	.param .b64 retval0;
	call.uni (retval0), 
	__internal_accurate_pow, 
	(
	param0, 
	param1
	);
	ld.param.f64 	%fd1383, [retval0];
	} // callseq 122
	setp.lt.s32 	%p636, %r59, 0;
	neg.f64 	%fd1385, %fd1383;
	selp.f64 	%fd1386, %fd1385, %fd1383, %p556;
	selp.f64 	%fd1622, %fd1386, %fd1383, %p636;
	setp.neu.f64 	%p637, %fd539, 0d0000000000000000;
	@%p637 bra 	$L__BB2_337;
	selp.b32 	%r815, %r59, 0, %p556;
	setp.lt.s32 	%p639, %r694, 0;
	or.b32  	%r816, %r815, 2146435072;
	selp.b32 	%r817, %r816, %r815, %p639;
	mov.b32 	%r818, 0;
	mov.b64 	%fd1622, {%r818, %r817};
$L__BB2_337:
	add.f64 	%fd1387, %fd539, 0d4000000000000000;
	{
	.reg .b32 %temp; 
	mov.b64 	{%temp, %r819}, %fd1387;
	}
	and.b32  	%r820, %r819, 2146435072;
	setp.ne.s32 	%p640, %r820, 2146435072;
	@%p640 bra 	$L__BB2_342;
	setp.num.f64 	%p641, %fd539, %fd539;
	@%p641 bra 	$L__BB2_340;
	mov.f64 	%fd1388, 0d4000000000000000;
	add.rn.f64 	%fd1622, %fd539, %fd1388;
	bra.uni 	$L__BB2_342;
$L__BB2_340:
	setp.neu.f64 	%p642, %fd540, 0d7FF0000000000000;
	@%p642 bra 	$L__BB2_342;
	setp.lt.s32 	%p645, %r694, 0;
	selp.b32 	%r822, 0, 2146435072, %p645;
	and.b32  	%r823, %r694, 2147483647;
	setp.ne.s32 	%p646, %r823, 1071644672;
	or.b32  	%r824, %r822, -2147483648;
	selp.b32 	%r825, %r824, %r822, %p646;
	selp.b32 	%r826, %r825, %r822, %p556;
	selp.b32 	%r827, %r826, %r822, %p636;
	mov.b32 	%r828, 0;
	mov.b64 	%fd1622, {%r828, %r827};
$L__BB2_342:
	mul.f64 	%fd1389, %fd454, 0d3FC5555555555555;
	setp.eq.f64 	%p648, %fd539, 0d3FF0000000000000;
	mov.f64 	%fd1390, 0d3FD3333333333333;
	div.rn.f64 	%fd1391, %fd1390, %fd1622;
	selp.f64 	%fd1392, 0d3FD3333333333333, %fd1391, %p648;
	add.f64 	%fd1393, %fd529, %fd538;
	add.f64 	%fd1394, %fd1393, %fd1392;
	div.rn.f64 	%fd1395, %fd529, %fd1394;
	div.rn.f64 	%fd1396, %fd538, %fd1394;
	div.rn.f64 	%fd1397, %fd1392, %fd1394;
	mul.f64 	%fd1398, %fd460, %fd1396;
	fma.rn.f64 	%fd1399, %fd456, %fd1395, %fd1398;
	sub.f64 	%fd1400, %fd463, %fd1389;
	fma.rn.f64 	%fd1654, %fd1400, %fd1397, %fd1399;
	mul.f64 	%fd1401, %fd454, 0dBFF2AAAAAAAAAAAB;
	fma.rn.f64 	%fd1402, %fd455, 0d3FD5555555555555, %fd1401;
	fma.rn.f64 	%fd548, %fd453, 0d3FFD555555555555, %fd1402;
	sub.f64 	%fd1403, %fd462, %fd1389;
	add.f64 	%fd549, %fd461, %fd1403;
	add.f64 	%fd1404, %fd458, %fd459;
	sub.f64 	%fd550, %fd1404, %fd457;
	add.f64 	%fd1405, %fd454, %fd454;
	sub.f64 	%fd1406, %fd455, %fd1405;
	add.f64 	%fd551, %fd453, %fd1406;
	{
	.reg .b32 %temp; 
	mov.b64 	{%temp, %r60}, %fd551;
	}
	abs.f64 	%fd552, %fd551;
	{ // callseq 123, 0
	.param .b64 param0;
	st.param.f64 	[param0], %fd552;
	.param .b64 param1;
	st.param.f64 	[param1], 0d4000000000000000;
	.param .b64 retval0;
	call.uni (retval0), 
	__internal_accurate_pow, 
	(
	param0, 
	param1
	);
	ld.param.f64 	%fd1407, [retval0];
	} // callseq 123
	setp.lt.s32 	%p649, %r60, 0;
	neg.f64 	%fd1409, %fd1407;
	selp.f64 	%fd1410, %fd1409, %fd1407, %p556;
	selp.f64 	%fd1624, %fd1410, %fd1407, %p649;
	setp.neu.f64 	%p650, %fd551, 0d0000000000000000;
	@%p650 bra 	$L__BB2_344;
	setp.eq.s32 	%p651, %r51, 1062207488;
	selp.b32 	%r830, %r60, 0, %p651;
	setp.lt.s32 	%p652, %r694, 0;
	or.b32  	%r831, %r830, 2146435072;
	selp.b32 	%r832, %r831, %r830, %p652;
	mov.b32 	%r833, 0;
	mov.b64 	%fd1624, {%r833, %r832};
$L__BB2_344:
	add.f64 	%fd1411, %fd551, 0d4000000000000000;
	{
	.reg .b32 %temp; 
	mov.b64 	{%temp, %r834}, %fd1411;
	}
	and.b32  	%r835, %r834, 2146435072;
	setp.ne.s32 	%p653, %r835, 2146435072;
	@%p653 bra 	$L__BB2_349;
	setp.num.f64 	%p654, %fd551, %fd551;
	@%p654 bra 	$L__BB2_347;
	mov.f64 	%fd1412, 0d4000000000000000;
	add.rn.f64 	%fd1624, %fd551, %fd1412;
	bra.uni 	$L__BB2_349;
$L__BB2_347:
	setp.neu.f64 	%p655, %fd552, 0d7FF0000000000000;
	@%p655 bra 	$L__BB2_349;
	setp.lt.s32 	%p656, %r60, 0;
	setp.eq.s32 	%p657, %r51, 1062207488;
	setp.lt.s32 	%p658, %r694, 0;
	selp.b32 	%r837, 0, 2146435072, %p658;
	and.b32  	%r838, %r694, 2147483647;
	setp.ne.s32 	%p659, %r838, 1071644672;
	or.b32  	%r839, %r837, -2147483648;
	selp.b32 	%r840, %r839, %r837, %p659;
	selp.b32 	%r841, %r840, %r837, %p657;
	selp.b32 	%r842, %r841, %r837, %p656;
	mov.b32 	%r843, 0;
	mov.b64 	%fd1624, {%r843, %r842};
$L__BB2_349:
	setp.eq.s32 	%p660, %r51, 1062207488;
	setp.eq.f64 	%p661, %fd551, 0d3FF0000000000000;
	mul.f64 	%fd1413, %fd1624, 0d3FF1555555555555;
	selp.f64 	%fd559, 0d3FF1555555555555, %fd1413, %p661;
	fma.rn.f64 	%fd1414, %fd454, 0dC010000000000000, %fd455;
	mul.f64 	%fd560, %fd453, 0d4008000000000000;
	add.f64 	%fd561, %fd560, %fd1414;
	{
	.reg .b32 %temp; 
	mov.b64 	{%temp, %r61}, %fd561;
	}
	abs.f64 	%fd562, %fd561;
	{ // callseq 124, 0
	.param .b64 param0;
	st.param.f64 	[param0], %fd562;
	.param .b64 param1;
	st.param.f64 	[param1], 0d4000000000000000;
	.param .b64 retval0;
	call.uni (retval0), 
	__internal_accurate_pow, 
	(
	param0, 
	param1
	);
	ld.param.f64 	%fd1415, [retval0];
	} // callseq 124
	setp.lt.s32 	%p662, %r61, 0;
	neg.f64 	%fd1417, %fd1415;
	selp.f64 	%fd1418, %fd1417, %fd1415, %p660;
	selp.f64 	%fd1626, %fd1418, %fd1415, %p662;
	setp.neu.f64 	%p663, %fd561, 0d0000000000000000;
	@%p663 bra 	$L__BB2_351;
	setp.eq.s32 	%p664, %r51, 1062207488;
	selp.b32 	%r845, %r61, 0, %p664;
	setp.lt.s32 	%p665, %r694, 0;
	or.b32  	%r846, %r845, 2146435072;
	selp.b32 	%r847, %r846, %r845, %p665;
	mov.b32 	%r848, 0;
	mov.b64 	%fd1626, {%r848, %r847};
$L__BB2_351:
	add.f64 	%fd1419, %fd561, 0d4000000000000000;
	{
	.reg .b32 %temp; 
	mov.b64 	{%temp, %r849}, %fd1419;
	}
	and.b32  	%r850, %r849, 2146435072;
	setp.ne.s32 	%p666, %r850, 2146435072;
	@%p666 bra 	$L__BB2_356;
	setp.num.f64 	%p667, %fd561, %fd561;
	@%p667 bra 	$L__BB2_354;
	mov.f64 	%fd1420, 0d4000000000000000;
	add.rn.f64 	%fd1626, %fd561, %fd1420;
	bra.uni 	$L__BB2_356;
$L__BB2_354:
	setp.neu.f64 	%p668, %fd562, 0d7FF0000000000000;
	@%p668 bra 	$L__BB2_356;
	setp.lt.s32 	%p669, %r61, 0;
	setp.eq.s32 	%p670, %r51, 1062207488;
	setp.lt.s32 	%p671, %r694, 0;
	selp.b32 	%r852, 0, 2146435072, %p671;
	and.b32  	%r853, %r694, 2147483647;
	setp.ne.s32 	%p672, %r853, 1071644672;
	or.b32  	%r854, %r852, -2147483648;
	selp.b32 	%r855, %r854, %r852, %p672;
	selp.b32 	%r856, %r855, %r852, %p670;
	selp.b32 	%r857, %r856, %r852, %p669;
	mov.b32 	%r858, 0;
	mov.b64 	%fd1626, {%r858, %r857};
$L__BB2_356:
	setp.eq.s32 	%p673, %r51, 1062207488;
	setp.eq.f64 	%p674, %fd561, 0d3FF0000000000000;
	mul.f64 	%fd1421, %fd1626, 0d3FD0000000000000;
	selp.f64 	%fd1422, 0d3FD0000000000000, %fd1421, %p674;
	add.f64 	%fd569, %fd559, %fd1422;
	sub.f64 	%fd1423, %fd454, %fd502;
	add.f64 	%fd570, %fd452, %fd1423;
	{
	.reg .b32 %temp; 
	mov.b64 	{%temp, %r62}, %fd570;
	}
	abs.f64 	%fd571, %fd570;
	{ // callseq 125, 0
	.param .b64 param0;
	st.param.f64 	[param0], %fd571;
	.param .b64 param1;
	st.param.f64 	[param1], 0d4000000000000000;
	.param .b64 retval0;
	call.uni (retval0), 
	__internal_accurate_pow, 
	(
	param0, 
	param1
	);
	ld.param.f64 	%fd1424, [retval0];
	} // callseq 125
	setp.lt.s32 	%p675, %r62, 0;
	neg.f64 	%fd1426, %fd1424;
	selp.f64 	%fd1427, %fd1426, %fd1424, %p673;
	selp.f64 	%fd1628, %fd1427, %fd1424, %p675;
	setp.neu.f64 	%p676, %fd570, 0d0000000000000000;
	@%p676 bra 	$L__BB2_358;
	setp.eq.s32 	%p677, %r51, 1062207488;
	selp.b32 	%r860, %r62, 0, %p677;
	setp.lt.s32 	%p678, %r694, 0;
	or.b32  	%r861, %r860, 2146435072;
	selp.b32 	%r862, %r861, %r860, %p678;
	mov.b32 	%r863, 0;
	mov.b64 	%fd1628, {%r863, %r862};
$L__BB2_358:
	add.f64 	%fd1428, %fd570, 0d4000000000000000;
	{
	.reg .b32 %temp; 
	mov.b64 	{%temp, %r864}, %fd1428;
	}
	and.b32  	%r865, %r864, 2146435072;
	setp.ne.s32 	%p679, %r865, 2146435072;
	@%p679 bra 	$L__BB2_363;
	setp.num.f64 	%p680, %fd570, %fd570;
	@%p680 bra 	$L__BB2_361;
	mov.f64 	%fd1429, 0d4000000000000000;
	add.rn.f64 	%fd1628, %fd570, %fd1429;
	bra.uni 	$L__BB2_363;
$L__BB2_361:
	setp.neu.f64 	%p681, %fd571, 0d7FF0000000000000;
	@%p681 bra 	$L__BB2_363;
	setp.lt.s32 	%p682, %r62, 0;
	setp.eq.s32 	%p683, %r51, 1062207488;
	setp.lt.s32 	%p684, %r694, 0;
	selp.b32 	%r867, 0, 2146435072, %p684;
	and.b32  	%r868, %r694, 2147483647;
	setp.ne.s32 	%p685, %r868, 1071644672;
	or.b32  	%r869, %r867, -2147483648;
	selp.b32 	%r870, %r869, %r867, %p685;
	selp.b32 	%r871, %r870, %r867, %p683;
	selp.b32 	%r872, %r871, %r867, %p682;
	mov.b32 	%r873, 0;
	mov.b64 	%fd1628, {%r873, %r872};
$L__BB2_363:
	setp.eq.s32 	%p686, %r51, 1062207488;
	setp.eq.f64 	%p687, %fd570, 0d3FF0000000000000;
	mul.f64 	%fd1430, %fd1628, 0d3FF1555555555555;
	selp.f64 	%fd578, 0d3FF1555555555555, %fd1430, %p687;
	sub.f64 	%fd579, %fd454, %fd452;
	{
	.reg .b32 %temp; 
	mov.b64 	{%temp, %r63}, %fd579;
	}
	abs.f64 	%fd580, %fd579;
	{ // callseq 126, 0
	.param .b64 param0;
	st.param.f64 	[param0], %fd580;
	.param .b64 param1;
	st.param.f64 	[param1], 0d4000000000000000;
	.param .b64 retval0;
	call.uni (retval0), 
	__internal_accurate_pow, 
	(
	param0, 
	param1
	);
	ld.param.f64 	%fd1431, [retval0];
	} // callseq 126
	setp.lt.s32 	%p688, %r63, 0;
	neg.f64 	%fd1433, %fd1431;
	selp.f64 	%fd1434, %fd1433, %fd1431, %p686;
	selp.f64 	%fd1630, %fd1434, %fd1431, %p688;
	setp.neu.f64 	%p689, %fd579, 0d0000000000000000;
	@%p689 bra 	$L__BB2_365;
	setp.eq.s32 	%p690, %r51, 1062207488;
	selp.b32 	%r875, %r63, 0, %p690;
	setp.lt.s32 	%p691, %r694, 0;
	or.b32  	%r876, %r875, 2146435072;
	selp.b32 	%r877, %r876, %r875, %p691;
	mov.b32 	%r878, 0;
	mov.b64 	%fd1630, {%r878, %r877};
$L__BB2_365:
	add.f64 	%fd1435, %fd579, 0d4000000000000000;
	{
	.reg .b32 %temp; 
	mov.b64 	{%temp, %r879}, %fd1435;
	}
	and.b32  	%r880, %r879, 2146435072;
	setp.ne.s32 	%p692, %r880, 2146435072;
	@%p692 bra 	$L__BB2_370;
	setp.num.f64 	%p693, %fd579, %fd579;
	@%p693 bra 	$L__BB2_368;
	mov.f64 	%fd1436, 0d4000000000000000;
	add.rn.f64 	%fd1630, %fd579, %fd1436;
	bra.uni 	$L__BB2_370;
$L__BB2_368:
	setp.neu.f64 	%p694, %fd580, 0d7FF0000000000000;
	@%p694 bra 	$L__BB2_370;
	setp.lt.s32 	%p695, %r63, 0;
	setp.eq.s32 	%p696, %r51, 1062207488;
	setp.lt.s32 	%p697, %r694, 0;
	selp.b32 	%r882, 0, 2146435072, %p697;
	and.b32  	%r883, %r694, 2147483647;
	setp.ne.s32 	%p698, %r883, 1071644672;
	or.b32  	%r884, %r882, -2147483648;
	selp.b32 	%r885, %r884, %r882, %p698;
	selp.b32 	%r886, %r885, %r882, %p696;
	selp.b32 	%r887, %r886, %r882, %p695;
	mov.b32 	%r888, 0;
	mov.b64 	%fd1630, {%r888, %r887};
$L__BB2_370:
	setp.eq.s32 	%p699, %r51, 1062207488;
	setp.eq.f64 	%p700, %fd579, 0d3FF0000000000000;
	mul.f64 	%fd1437, %fd1630, 0d3FD0000000000000;
	selp.f64 	%fd1438, 0d3FD0000000000000, %fd1437, %p700;
	add.f64 	%fd587, %fd578, %fd1438;
	sub.f64 	%fd1439, %fd453, %fd483;
	add.f64 	%fd588, %fd451, %fd1439;
	{
	.reg .b32 %temp; 
	mov.b64 	{%temp, %r64}, %fd588;
	}
	abs.f64 	%fd589, %fd588;
	{ // callseq 127, 0
	.param .b64 param0;
	st.param.f64 	[param0], %fd589;
	.param .b64 param1;
	st.param.f64 	[param1], 0d4000000000000000;
	.param .b64 retval0;
	call.uni (retval0), 
	__internal_accurate_pow, 
	(
	param0, 
	param1
	);
	ld.param.f64 	%fd1440, [retval0];
	} // callseq 127
	setp.lt.s32 	%p701, %r64, 0;
	neg.f64 	%fd1442, %fd1440;
	selp.f64 	%fd1443, %fd1442, %fd1440, %p699;
	selp.f64 	%fd1632, %fd1443, %fd1440, %p701;
	setp.neu.f64 	%p702, %fd588, 0d0000000000000000;
	@%p702 bra 	$L__BB2_372;
	setp.eq.s32 	%p703, %r51, 1062207488;
	selp.b32 	%r890, %r64, 0, %p703;
	setp.lt.s32 	%p704, %r694, 0;
	or.b32  	%r891, %r890, 2146435072;
	selp.b32 	%r892, %r891, %r890, %p704;
	mov.b32 	%r893, 0;
	mov.b64 	%fd1632, {%r893, %r892};
$L__BB2_372:
	add.f64 	%fd1444, %fd588, 0d4000000000000000;
	{
	.reg .b32 %temp; 
	mov.b64 	{%temp, %r894}, %fd1444;
	}
	and.b32  	%r895, %r894, 2146435072;
	setp.ne.s32 	%p705, %r895, 2146435072;
	@%p705 bra 	$L__BB2_377;
	setp.num.f64 	%p706, %fd588, %fd588;
	@%p706 bra 	$L__BB2_375;
	mov.f64 	%fd1445, 0d4000000000000000;
	add.rn.f64 	%fd1632, %fd588, %fd1445;
	bra.uni 	$L__BB2_377;
$L__BB2_375:
	setp.neu.f64 	%p707, %fd589, 0d7FF0000000000000;
	@%p707 bra 	$L__BB2_377;
	setp.lt.s32 	%p708, %r64, 0;
	setp.eq.s32 	%p709, %r51, 1062207488;
	setp.lt.s32 	%p710, %r694, 0;
	selp.b32 	%r897, 0, 2146435072, %p710;
	and.b32  	%r898, %r694, 2147483647;
	setp.ne.s32 	%p711, %r898, 1071644672;
	or.b32  	%r899, %r897, -2147483648;
	selp.b32 	%r900, %r899, %r897, %p711;
	selp.b32 	%r901, %r900, %r897, %p709;
	selp.b32 	%r902, %r901, %r897, %p708;
	mov.b32 	%r903, 0;
	mov.b64 	%fd1632, {%r903, %r902};
$L__BB2_377:
	setp.eq.s32 	%p712, %r51, 1062207488;
	setp.eq.f64 	%p713, %fd588, 0d3FF0000000000000;
	mul.f64 	%fd1446, %fd1632, 0d3FF1555555555555;
	selp.f64 	%fd596, 0d3FF1555555555555, %fd1446, %p713;
	fma.rn.f64 	%fd1447, %fd452, 0dC010000000000000, %fd560;
	add.f64 	%fd597, %fd451, %fd1447;
	{
	.reg .b32 %temp; 
	mov.b64 	{%temp, %r65}, %fd597;
	}
	abs.f64 	%fd598, %fd597;
	{ // callseq 128, 0
	.param .b64 param0;
	st.param.f64 	[param0], %fd598;
	.param .b64 param1;
	st.param.f64 	[param1], 0d4000000000000000;
	.param .b64 retval0;
	call.uni (retval0), 
	__internal_accurate_pow, 
	(
	param0, 
	param1
	);
	ld.param.f64 	%fd1448, [retval0];
	} // callseq 128
	setp.lt.s32 	%p714, %r65, 0;
	neg.f64 	%fd1450, %fd1448;
	selp.f64 	%fd1451, %fd1450, %fd1448, %p712;
	selp.f64 	%fd1634, %fd1451, %fd1448, %p714;
	setp.neu.f64 	%p715, %fd597, 0d0000000000000000;
	@%p715 bra 	$L__BB2_379;
	setp.eq.s32 	%p716, %r51, 1062207488;
	selp.b32 	%r905, %r65, 0, %p716;
	setp.lt.s32 	%p717, %r694, 0;
	or.b32  	%r906, %r905, 2146435072;
	selp.b32 	%r907, %r906, %r905, %p717;
	mov.b32 	%r908, 0;
	mov.b64 	%fd1634, {%r908, %r907};
$L__BB2_379:
	add.f64 	%fd1452, %fd597, 0d4000000000000000;
	{
	.reg .b32 %temp; 
	mov.b64 	{%temp, %r909}, %fd1452;
	}
	and.b32  	%r910, %r909, 2146435072;
	setp.ne.s32 	%p718, %r910, 2146435072;
	@%p718 bra 	$L__BB2_384;
	setp.num.f64 	%p719, %fd597, %fd597;
	@%p719 bra 	$L__BB2_382;
	mov.f64 	%fd1453, 0d4000000000000000;
	add.rn.f64 	%fd1634, %fd597, %fd1453;
	bra.uni 	$L__BB2_384;
$L__BB2_382:
	setp.neu.f64 	%p720, %fd598, 0d7FF0000000000000;
	@%p720 bra 	$L__BB2_384;
	setp.lt.s32 	%p721, %r65, 0;
	setp.eq.s32 	%p722, %r51, 1062207488;
	setp.lt.s32 	%p723, %r694, 0;
	selp.b32 	%r912, 0, 2146435072, %p723;
	and.b32  	%r913, %r694, 2147483647;
	setp.ne.s32 	%p724, %r913, 1071644672;
	or.b32  	%r914, %r912, -2147483648;
	selp.b32 	%r915, %r914, %r912, %p724;
	selp.b32 	%r916, %r915, %r912, %p722;
	selp.b32 	%r917, %r916, %r912, %p721;
	mov.b32 	%r918, 0;
	mov.b64 	%fd1634, {%r918, %r917};
$L__BB2_384:
	setp.eq.s32 	%p725, %r51, 1062207488;
	setp.eq.f64 	%p726, %fd597, 0d3FF0000000000000;
	mul.f64 	%fd1454, %fd1634, 0d3FD0000000000000;
	selp.f64 	%fd1455, 0d3FD0000000000000, %fd1454, %p726;
	add.f64 	%fd605, %fd596, %fd1455;
	add.f64 	%fd606, %fd569, 0d3EB0C6F7A0B5ED8D;
	{
	.reg .b32 %temp; 
	mov.b64 	{%temp, %r66}, %fd606;
	}
	abs.f64 	%fd607, %fd606;
	{ // callseq 129, 0
	.param .b64 param0;
	st.param.f64 	[param0], %fd607;
	.param .b64 param1;
	st.param.f64 	[param1], 0d4000000000000000;
	.param .b64 retval0;
	call.uni (retval0), 
	__internal_accurate_pow, 
	(
	param0, 
	param1
	);
	ld.param.f64 	%fd1456, [retval0];
	} // callseq 129
	setp.lt.s32 	%p727, %r66, 0;
	neg.f64 	%fd1458, %fd1456;
	selp.f64 	%fd1459, %fd1458, %fd1456, %p725;
	selp.f64 	%fd1636, %fd1459, %fd1456, %p727;
	setp.neu.f64 	%p728, %fd606, 0d0000000000000000;
	@%p728 bra 	$L__BB2_386;
	setp.eq.s32 	%p729, %r51, 1062207488;
	selp.b32 	%r920, %r66, 0, %p729;
	setp.lt.s32 	%p730, %r694, 0;
	or.b32  	%r921, %r920, 2146435072;
	selp.b32 	%r922, %r921, %r920, %p730;
	mov.b32 	%r923, 0;
	mov.b64 	%fd1636, {%r923, %r922};
$L__BB2_386:
	add.f64 	%fd1460, %fd606, 0d4000000000000000;
	{
	.reg .b32 %temp; 
	mov.b64 	{%temp, %r924}, %fd1460;
	}
	and.b32  	%r925, %r924, 2146435072;
	setp.ne.s32 	%p731, %r925, 2146435072;
	@%p731 bra 	$L__BB2_391;
	setp.num.f64 	%p732, %fd606, %fd606;
	@%p732 bra 	$L__BB2_389;
	mov.f64 	%fd1461, 0d4000000000000000;
	add.rn.f64 	%fd1636, %fd606, %fd1461;
	bra.uni 	$L__BB2_391;
$L__BB2_389:
	setp.neu.f64 	%p733, %fd607, 0d7FF0000000000000;
	@%p733 bra 	$L__BB2_391;
	setp.lt.s32 	%p734, %r66, 0;
	setp.eq.s32 	%p735, %r51, 1062207488;
	setp.lt.s32 	%p736, %r694, 0;
	selp.b32 	%r927, 0, 2146435072, %p736;
	and.b32  	%r928, %r694, 2147483647;
	setp.ne.s32 	%p737, %r928, 1071644672;
	or.b32  	%r929, %r927, -2147483648;
	selp.b32 	%r930, %r929, %r927, %p737;
	selp.b32 	%r931, %r930, %r927, %p735;
	selp.b32 	%r932, %r931, %r927, %p734;
	mov.b32 	%r933, 0;
	mov.b64 	%fd1636, {%r933, %r932};
$L__BB2_391:
	setp.eq.s32 	%p738, %r51, 1062207488;
	setp.eq.f64 	%p739, %fd606, 0d3FF0000000000000;
	mov.f64 	%fd1462, 0d3FB999999999999A;
	div.rn.f64 	%fd1463, %fd1462, %fd1636;
	selp.f64 	%fd614, 0d3FB999999999999A, %fd1463, %p739;
	add.f64 	%fd615, %fd587, 0d3EB0C6F7A0B5ED8D;
	{
	.reg .b32 %temp; 
	mov.b64 	{%temp, %r67}, %fd615;
	}
	abs.f64 	%fd616, %fd615;
	{ // callseq 130, 0
	.param .b64 param0;
	st.param.f64 	[param0], %fd616;
	.param .b64 param1;
	st.param.f64 	[param1], 0d4000000000000000;
	.param .b64 retval0;
	call.uni (retval0), 
	__internal_accurate_pow, 
	(
	param0, 
	param1
	);
	ld.param.f64 	%fd1464, [retval0];
	} // callseq 130
	setp.lt.s32 	%p740, %r67, 0;
	neg.f64 	%fd1466, %fd1464;
	selp.f64 	%fd1467, %fd1466, %fd1464, %p738;
	selp.f64 	%fd1638, %fd1467, %fd1464, %p740;
	setp.neu.f64 	%p741, %fd615, 0d0000000000000000;
	@%p741 bra 	$L__BB2_393;
	setp.eq.s32 	%p742, %r51, 1062207488;
	selp.b32 	%r935, %r67, 0, %p742;
	setp.lt.s32 	%p743, %r694, 0;
	or.b32  	%r936, %r935, 2146435072;
	selp.b32 	%r937, %r936, %r935, %p743;
	mov.b32 	%r938, 0;
	mov.b64 	%fd1638, {%r938, %r937};
$L__BB2_393:
	add.f64 	%fd1468, %fd615, 0d4000000000000000;
	{
	.reg .b32 %temp; 
	mov.b64 	{%temp, %r939}, %fd1468;
	}
	and.b32  	%r940, %r939, 2146435072;
	setp.ne.s32 	%p744, %r940, 2146435072;
	@%p744 bra 	$L__BB2_398;
	setp.num.f64 	%p745, %fd615, %fd615;
	@%p745 bra 	$L__BB2_396;
	mov.f64 	%fd1469, 0d4000000000000000;
	add.rn.f64 	%fd1638, %fd615, %fd1469;
	bra.uni 	$L__BB2_398;
$L__BB2_396:
	setp.neu.f64 	%p746, %fd616, 0d7FF0000000000000;
	@%p746 bra 	$L__BB2_398;
	setp.lt.s32 	%p747, %r67, 0;
	setp.eq.s32 	%p748, %r51, 1062207488;
	setp.lt.s32 	%p749, %r694, 0;
	selp.b32 	%r942, 0, 2146435072, %p749;
	and.b32  	%r943, %r694, 2147483647;
	setp.ne.s32 	%p750, %r943, 1071644672;
	or.b32  	%r944, %r942, -2147483648;
	selp.b32 	%r945, %r944, %r942, %p750;
	selp.b32 	%r946, %r945, %r942, %p748;
	selp.b32 	%r947, %r946, %r942, %p747;
	mov.b32 	%r948, 0;
	mov.b64 	%fd1638, {%r948, %r947};
$L__BB2_398:
	setp.eq.s32 	%p751, %r51, 1062207488;
	setp.eq.f64 	%p752, %fd615, 0d3FF0000000000000;
	mov.f64 	%fd1470, 0d3FE3333333333333;
	div.rn.f64 	%fd1471, %fd1470, %fd1638;
	selp.f64 	%fd623, 0d3FE3333333333333, %fd1471, %p752;
	add.f64 	%fd624, %fd605, 0d3EB0C6F7A0B5ED8D;
	{
	.reg .b32 %temp; 
	mov.b64 	{%temp, %r68}, %fd624;
	}
	abs.f64 	%fd625, %fd624;
	{ // callseq 131, 0
	.param .b64 param0;
	st.param.f64 	[param0], %fd625;
	.param .b64 param1;
	st.param.f64 	[param1], 0d4000000000000000;
	.param .b64 retval0;
	call.uni (retval0), 
	__internal_accurate_pow, 
	(
	param0, 
	param1
	);
	ld.param.f64 	%fd1472, [retval0];
	} // callseq 131
	setp.lt.s32 	%p753, %r68, 0;
	neg.f64 	%fd1474, %fd1472;
	selp.f64 	%fd1475, %fd1474, %fd1472, %p751;
	selp.f64 	%fd1640, %fd1475, %fd1472, %p753;
	setp.neu.f64 	%p754, %fd624, 0d0000000000000000;
	@%p754 bra 	$L__BB2_400;
	setp.eq.s32 	%p755, %r51, 1062207488;
	selp.b32 	%r950, %r68, 0, %p755;
	setp.lt.s32 	%p756, %r694, 0;
	or.b32  	%r951, %r950, 2146435072;
	selp.b32 	%r952, %r951, %r950, %p756;
	mov.b32 	%r953, 0;
	mov.b64 	%fd1640, {%r953, %r952};
$L__BB2_400:
	add.f64 	%fd1476, %fd624, 0d4000000000000000;
	{
	.reg .b32 %temp; 
	mov.b64 	{%temp, %r954}, %fd1476;
	}
	and.b32  	%r955, %r954, 2146435072;
	setp.ne.s32 	%p757, %r955, 2146435072;
	@%p757 bra 	$L__BB2_405;
	setp.num.f64 	%p758, %fd624, %fd624;
	@%p758 bra 	$L__BB2_403;
	mov.f64 	%fd1477, 0d4000000000000000;
	add.rn.f64 	%fd1640, %fd624, %fd1477;
	bra.uni 	$L__BB2_405;
$L__BB2_403:
	setp.neu.f64 	%p759, %fd625, 0d7FF0000000000000;
	@%p759 bra 	$L__BB2_405;
	setp.lt.s32 	%p760, %r68, 0;
	setp.eq.s32 	%p761, %r51, 1062207488;
	setp.lt.s32 	%p762, %r694, 0;
	selp.b32 	%r957, 0, 2146435072, %p762;
	and.b32  	%r958, %r694, 2147483647;
	setp.ne.s32 	%p763, %r958, 1071644672;
	or.b32  	%r959, %r957, -2147483648;
	selp.b32 	%r960, %r959, %r957, %p763;
	selp.b32 	%r961, %r960, %r957, %p761;
	selp.b32 	%r962, %r961, %r957, %p760;
	mov.b32 	%r963, 0;
	mov.b64 	%fd1640, {%r963, %r962};
$L__BB2_405:
	setp.eq.f64 	%p764, %fd624, 0d3FF0000000000000;
	mov.f64 	%fd1478, 0d3FD3333333333333;
	div.rn.f64 	%fd1479, %fd1478, %fd1640;
	selp.f64 	%fd1480, 0d3FD3333333333333, %fd1479, %p764;
	add.f64 	%fd1481, %fd614, %fd623;
	add.f64 	%fd1482, %fd1481, %fd1480;
	div.rn.f64 	%fd1483, %fd614, %fd1482;
	div.rn.f64 	%fd1484, %fd623, %fd1482;
	div.rn.f64 	%fd1485, %fd1480, %fd1482;
	mul.f64 	%fd1486, %fd549, %fd1484;
	fma.rn.f64 	%fd1487, %fd548, %fd1483, %fd1486;
	fma.rn.f64 	%fd1653, %fd550, %fd1485, %fd1487;
	bra.uni 	$L__BB2_413;
$L__BB2_406:
	ld.global.f64 	%fd1650, [%rd5];
	setp.geu.f64 	%p522, %fd1642, %fd661;
	@%p522 bra 	$L__BB2_408;
	add.f64 	%fd1643, %fd661, %fd661;
	mov.f64 	%fd1641, %fd661;
	bra.uni 	$L__BB2_409;
$L__BB2_408:
	add.f64 	%fd1641, %fd661, %fd661;
	mul.f64 	%fd1643, %fd661, 0d4008000000000000;
	mov.f64 	%fd1642, %fd661;
	mov.f64 	%fd1644, %fd1645;
	mov.f64 	%fd1645, %fd1646;
	mov.f64 	%fd1646, %fd448;
$L__BB2_409:
	setp.geu.f64 	%p523, %fd10, %fd661;
	@%p523 bra 	$L__BB2_411;
	neg.f64 	%fd1647, %fd10;
	neg.f64 	%fd1648, %fd661;
	mul.f64 	%fd1649, %fd661, 0dC000000000000000;
	bra.uni 	$L__BB2_412;
$L__BB2_411:
	neg.f64 	%fd1647, %fd661;
	mul.f64 	%fd1648, %fd661, 0dC000000000000000;
	mul.f64 	%fd1649, %fd661, 0dC008000000000000;
	mov.f64 	%fd1650, %fd1651;
	mov.f64 	%fd1651, %fd1652;
	mov.f64 	%fd1652, %fd443;
$L__BB2_412:
	sub.f64 	%fd1235, %fd1646, %fd1645;
	sub.f64 	%fd1236, %fd1643, %fd1641;
	div.rn.f64 	%fd1237, %fd1235, %fd1236;
	sub.f64 	%fd1238, %fd1645, %fd1644;
	sub.f64 	%fd1239, %fd1641, %fd1642;
	div.rn.f64 	%fd1240, %fd1238, %fd1239;
	sub.f64 	%fd1241, %fd1644, %fd11;
	div.rn.f64 	%fd1242, %fd1241, %fd1642;
	sub.f64 	%fd1243, %fd11, %fd1650;
	mov.f64 	%fd1244, 0d0000000000000000;
	sub.f64 	%fd1245, %fd1244, %fd1647;
	div.rn.f64 	%fd1246, %fd1243, %fd1245;
	sub.f64 	%fd1247, %fd1650, %fd1651;
	sub.f64 	%fd1248, %fd1647, %fd1648;
	div.rn.f64 	%fd1249, %fd1247, %fd1248;
	sub.f64 	%fd1250, %fd1651, %fd1652;
	sub.f64 	%fd1251, %fd1648, %fd1649;
	div.rn.f64 	%fd1252, %fd1250, %fd1251;
	sub.f64 	%fd1253, %fd1237, %fd1240;
	sub.f64 	%fd1254, %fd1643, %fd1642;
	div.rn.f64 	%fd1255, %fd1253, %fd1254;
	sub.f64 	%fd1256, %fd1240, %fd1242;
	div.rn.f64 	%fd1257, %fd1256, %fd1641;
	sub.f64 	%fd1258, %fd1242, %fd1246;
	sub.f64 	%fd1259, %fd1642, %fd1647;
	div.rn.f64 	%fd1260, %fd1258, %fd1259;
	sub.f64 	%fd1261, %fd1246, %fd1249;
	sub.f64 	%fd1262, %fd1244, %fd1648;
	div.rn.f64 	%fd1263, %fd1261, %fd1262;
	sub.f64 	%fd1264, %fd1249, %fd1252;
	sub.f64 	%fd1265, %fd1647, %fd1649;
	div.rn.f64 	%fd1266, %fd1264, %fd1265;
	sub.f64 	%fd1267, %fd1255, %fd1257;
	div.rn.f64 	%fd1268, %fd1267, %fd1643;
	sub.f64 	%fd1269, %fd1257, %fd1260;
	sub.f64 	%fd1270, %fd1641, %fd1647;
	div.rn.f64 	%fd1271, %fd1269, %fd1270;
	sub.f64 	%fd1272, %fd1260, %fd1263;
	sub.f64 	%fd1273, %fd1642, %fd1648;
	div.rn.f64 	%fd1274, %fd1272, %fd1273;
	sub.f64 	%fd1275, %fd1263, %fd1266;
	sub.f64 	%fd1276, %fd1244, %fd1649;
	div.rn.f64 	%fd1277, %fd1275, %fd1276;
	mul.f64 	%fd1278, %fd1245, %fd1262;
	abs.f64 	%fd1279, %fd1274;
	abs.f64 	%fd1280, %fd1277;
	setp.lt.f64 	%p524, %fd1279, %fd1280;
	selp.f64 	%fd1281, %fd1274, %fd1277, %p524;
	mul.f64 	%fd1282, %fd1278, %fd1281;
	sub.f64 	%fd1283, %fd1244, %fd1642;
	mul.f64 	%fd1284, %fd1283, %fd1245;
	abs.f64 	%fd1285, %fd1271;
	setp.lt.f64 	%p525, %fd1279, %fd1285;
	selp.f64 	%fd1286, %fd1274, %fd1271, %p525;
	mul.f64 	%fd1287, %fd1284, %fd1286;
	abs.f64 	%fd1288, %fd1263;
	abs.f64 	%fd1289, %fd1260;
	setp.lt.f64 	%p526, %fd1288, %fd1289;
	selp.f64 	%fd1290, %fd1282, %fd1287, %p526;
	sub.f64 	%fd1291, %fd1244, %fd1641;
	mul.f64 	%fd1292, %fd1291, %fd1283;
	abs.f64 	%fd1293, %fd1268;
	setp.lt.f64 	%p527, %fd1285, %fd1293;
	selp.f64 	%fd1294, %fd1271, %fd1268, %p527;
	mul.f64 	%fd1295, %fd1292, %fd1294;
	abs.f64 	%fd1296, %fd1257;
	setp.lt.f64 	%p528, %fd1289, %fd1296;
	selp.f64 	%fd1297, %fd1287, %fd1295, %p528;
	mul.f64 	%fd1298, %fd1260, %fd1263;
	setp.lt.f64 	%p529, %fd1298, 0d0000000000000000;
	selp.f64 	%fd1299, %fd1263, %fd1260, %p526;
	selp.f64 	%fd1300, 0d0000000000000000, %fd1299, %p529;
	fma.rn.f64 	%fd1301, %fd1245, %fd1300, %fd1246;
	add.f64 	%fd1654, %fd1301, %fd1290;
	mul.f64 	%fd1302, %fd1257, %fd1260;
	setp.lt.f64 	%p530, %fd1302, 0d0000000000000000;
	selp.f64 	%fd1303, %fd1260, %fd1257, %p528;
	selp.f64 	%fd1304, 0d0000000000000000, %fd1303, %p530;
	fma.rn.f64 	%fd1305, %fd1283, %fd1304, %fd1242;
	add.f64 	%fd1653, %fd1305, %fd1297;
$L__BB2_413:
	ld.param.u64 	%rd107, [_Z11extend_stepPdPKdS1_S1_S1_S1_S1_S1_S1_S1_S1_S1_S1_S1_S1_S1_S1_S1_iiidddi_param_5];
	ld.param.u64 	%rd106, [_Z11extend_stepPdPKdS1_S1_S1_S1_S1_S1_S1_S1_S1_S1_S1_S1_S1_S1_S1_S1_iiidddi_param_4];
	ld.param.u64 	%rd105, [_Z11extend_stepPdPKdS1_S1_S1_S1_S1_S1_S1_S1_S1_S1_S1_S1_S1_S1_S1_S1_iiidddi_param_3];
	ld.param.u64 	%rd104, [_Z11extend_stepPdPKdS1_S1_S1_S1_S1_S1_S1_S1_S1_S1_S1_S1_S1_S1_S1_S1_iiidddi_param_1];
	cvta.to.global.u64 	%rd91, %rd105;
	add.s64 	%rd93, %rd91, %rd88;
	ld.global.f64 	%fd1488, [%rd93];
	setp.gt.f64 	%p765, %fd1488, 0d0000000000000000;
	selp.f64 	%fd1489, 0d0000000000000000, %fd1488, %p765;
	max.f64 	%fd1490, %fd1488, 0d0000000000000000;
	mul.f64 	%fd1491, %fd1554, %fd1490;
	fma.rn.f64 	%fd1492, %fd1553, %fd1489, %fd1491;
	cvta.to.global.u64 	%rd94, %rd106;
	add.s64 	%rd95, %rd94, %rd88;
	ld.global.f64 	%fd1493, [%rd95];
	setp.gt.f64 	%p766, %fd1493, 0d0000000000000000;
	selp.f64 	%fd1494, 0d0000000000000000, %fd1493, %p766;
	fma.rn.f64 	%fd1495, %fd1603, %fd1494, %fd1492;
	max.f64 	%fd1496, %fd1493, 0d0000000000000000;
	fma.rn.f64 	%fd1497, %fd1604, %fd1496, %fd1495;
	cvta.to.global.u64 	%rd96, %rd107;
	add.s64 	%rd97, %rd96, %rd88;
	ld.global.f64 	%fd1498, [%rd97];
	setp.gt.f64 	%p767, %fd1498, 0d0000000000000000;
	selp.f64 	%fd1499, 0d0000000000000000, %fd1498, %p767;
	fma.rn.f64 	%fd1500, %fd1653, %fd1499, %fd1497;
	max.f64 	%fd1501, %fd1498, 0d0000000000000000;
	fma.rn.f64 	%fd1502, %fd1654, %fd1501, %fd1500;
	cvta.to.global.u64 	%rd98, %rd104;
	add.s64 	%rd99, %rd98, %rd88;
	ld.global.f64 	%fd1503, [%rd99];
	mul.f64 	%fd1504, %fd1503, %fd1502;
	add.s64 	%rd100, %rd1, %rd88;
	st.global.f64 	[%rd100], %fd1504;
$L__BB2_414:
	ret;

}
.func  (.param .b64 func_retval0) __internal_accurate_pow(
	.param .b64 __internal_accurate_pow_param_0,
	.param .b64 __internal_accurate_pow_param_1
)
{
	.reg .pred 	%p<8>;
	.reg .b32 	%r<49>;
	.reg .b32 	%f<3>;
	.reg .b64 	%fd<109>;

	ld.param.f64 	%fd10, [__internal_accurate_pow_param_0];
	ld.param.f64 	%fd11, [__internal_accurate_pow_param_1];
	{
	.reg .b32 %temp; 
	mov.b64 	{%temp, %r46}, %fd10;
	}
	{
	.reg .b32 %temp; 
	mov.b64 	{%r45, %temp}, %fd10;
	}
	shr.u32 	%r47, %r46, 20;
	setp.gt.u32 	%p1, %r46, 1048575;
	@%p1 bra 	$L__BB3_2;
	mul.f64 	%fd12, %fd10, 0d4350000000000000;
	{
	.reg .b32 %temp; 
	mov.b64 	{%temp, %r46}, %fd12;
	}
	{
	.reg .b32 %temp; 
	mov.b64 	{%r45, %temp}, %fd12;
	}
	shr.u32 	%r16, %r46, 20;
	add.s32 	%r47, %r16, -54;
$L__BB3_2:
	add.s32 	%r48, %r47, -1023;
	and.b32  	%r17, %r46, -2146435073;
	or.b32  	%r18, %r17, 1072693248;
	mov.b64 	%fd107, {%r45, %r18};
	setp.lt.u32 	%p2, %r18, 1073127583;
	@%p2 bra 	$L__BB3_4;
	{
	.reg .b32 %temp; 
	mov.b64 	{%r19, %temp}, %fd107;
	}
	{
	.reg .b32 %temp; 
	mov.b64 	{%temp, %r20}, %fd107;
	}
	add.s32 	%r21, %r20, -1048576;
	mov.b64 	%fd107, {%r19, %r21};
	add.s32 	%r48, %r47, -1022;
$L__BB3_4:
	add.f64 	%fd13, %fd107, 0dBFF0000000000000;
	add.f64 	%fd14, %fd107, 0d3FF0000000000000;
	rcp.approx.ftz.f64 	%fd15, %fd14;
	neg.f64 	%fd16, %fd14;
	fma.rn.f64 	%fd17, %fd16, %fd15, 0d3FF0000000000000;
	fma.rn.f64 	%fd18, %fd17, %fd17, %fd17;
	fma.rn.f64 	%fd19, %fd18, %fd15, %fd15;
	mul.f64 	%fd20, %fd13, %fd19;
	fma.rn.f64 	%fd21, %fd13, %fd19, %fd20;
	mul.f64 	%fd22, %fd21, %fd21;
	fma.rn.f64 	%fd23, %fd22, 0d3EB0F5FF7D2CAFE2, 0d3ED0F5D241AD3B5A;
	fma.rn.f64 	%fd24, %fd23, %fd22, 0d3EF3B20A75488A3F;
	fma.rn.f64 	%fd25, %fd24, %fd22, 0d3F1745CDE4FAECD5;
	fma.rn.f64 	%fd26, %fd25, %fd22, 0d3F3C71C7258A578B;
	fma.rn.f64 	%fd27, %fd26, %fd22, 0d3F6249249242B910;
	fma.rn.f64 	%fd28, %fd27, %fd22, 0d3F89999999999DFB;
	sub.f64 	%fd29, %fd13, %fd21;
	add.f64 	%fd30, %fd29, %fd29;
	neg.f64 	%fd31, %fd21;
	fma.rn.f64 	%fd32, %fd31, %fd13, %fd30;
	mul.f64 	%fd33, %fd19, %fd32;
	fma.rn.f64 	%fd34, %fd22, %fd28, 0d3FB5555555555555;
	mov.f64 	%fd35, 0d3FB5555555555555;
	sub.f64 	%fd36, %fd35, %fd34;
	fma.rn.f64 	%fd37, %fd22, %fd28, %fd36;
	add.f64 	%fd38, %fd37, 0dBC46A4CB00B9E7B0;
	add.f64 	%fd39, %fd34, %fd38;
	sub.f64 	%fd40, %fd34, %fd39;
	add.f64 	%fd41, %fd38, %fd40;
	mul.rn.f64 	%fd42, %fd21, %fd21;
	neg.f64 	%fd43, %fd42;
	fma.rn.f64 	%fd44, %fd21, %fd21, %fd43;
	{
	.reg .b32 %temp; 
	mov.b64 	{%r22, %temp}, %fd33;
	}
	{
	.reg .b32 %temp; 
	mov.b64 	{%temp, %r23}, %fd33;
	}
	add.s32 	%r24, %r23, 1048576;
	mov.b64 	%fd45, {%r22, %r24};
	fma.rn.f64 	%fd46, %fd21, %fd45, %fd44;
	mul.rn.f64 	%fd47, %fd42, %fd21;
	neg.f64 	%fd48, %fd47;
	fma.rn.f64 	%fd49, %fd42, %fd21, %fd48;
	fma.rn.f64 	%fd50, %fd42, %fd33, %fd49;
	fma.rn.f64 	%fd51, %fd46, %fd21, %fd50;
	mul.rn.f64 	%fd52, %fd39, %fd47;
	neg.f64 	%fd53, %fd52;
	fma.rn.f64 	%fd54, %fd39, %fd47, %fd53;
	fma.rn.f64 	%fd55, %fd39, %fd51, %fd54;
	fma.rn.f64 	%fd56, %fd41, %fd47, %fd55;
	add.f64 	%fd57, %fd52, %fd56;
	sub.f64 	%fd58, %fd52, %fd57;
	add.f64 	%fd59, %fd56, %fd58;
	add.f64 	%fd60, %fd21, %fd57;
	sub.f64 	%fd61, %fd21, %fd60;
	add.f64 	%fd62, %fd57, %fd61;
	add.f64 	%fd63, %fd59, %fd62;
	add.f64 	%fd64, %fd33, %fd63;
	add.f64 	%fd65, %fd60, %fd64;
	sub.f64 	%fd66, %fd60, %fd65;
	add.f64 	%fd67, %fd64, %fd66;
	xor.b32  	%r25, %r48, -2147483648;
	mov.b32 	%r26, 1127219200;
	mov.b64 	%fd68, {%r25, %r26};
	mov.b32 	%r27, -2147483648;
	mov.b64 	%fd69, {%r27, %r26};
	sub.f64 	%fd70, %fd68, %fd69;
	fma.rn.f64 	%fd71, %fd70, 0d3FE62E42FEFA39EF, %fd65;
	fma.rn.f64 	%fd72, %fd70, 0dBFE62E42FEFA39EF, %fd71;
	sub.f64 	%fd73, %fd72, %fd65;
	sub.f64 	%fd74, %fd67, %fd73;
	fma.rn.f64 	%fd75, %fd70, 0d3C7ABC9E3B39803F, %fd74;
	add.f64 	%fd76, %fd71, %fd75;
	sub.f64 	%fd77, %fd71, %fd76;
	add.f64 	%fd78, %fd75, %fd77;
	{
	.reg .b32 %temp; 
	mov.b64 	{%temp, %r28}, %fd11;
	}
	{
	.reg .b32 %temp; 
	mov.b64 	{%r29, %temp}, %fd11;
	}
	shl.b32 	%r30, %r28, 1;
	setp.gt.u32 	%p3, %r30, -33554433;
	and.b32  	%r31, %r28, -15728641;
	selp.b32 	%r32, %r31, %r28, %p3;
	mov.b64 	%fd79, {%r29, %r32};
	mul.rn.f64 	%fd80, %fd76, %fd79;
	neg.f64 	%fd81, %fd80;
	fma.rn.f64 	%fd82, %fd76, %fd79, %fd81;
	fma.rn.f64 	%fd83, %fd78, %fd79, %fd82;
	add.f64 	%fd4, %fd80, %fd83;
	sub.f64 	%fd84, %fd80, %fd4;
	add.f64 	%fd5, %fd83, %fd84;
	fma.rn.f64 	%fd85, %fd4, 0d3FF71547652B82FE, 0d4338000000000000;
	{
	.reg .b32 %temp; 
	mov.b64 	{%r13, %temp}, %fd85;
	}
	mov.f64 	%fd86, 0dC338000000000000;
	add.rn.f64 	%fd87, %fd85, %fd86;
	fma.rn.f64 	%fd88, %fd87, 0dBFE62E42FEFA39EF, %fd4;
	fma.rn.f64 	%fd89, %fd87, 0dBC7ABC9E3B39803F, %fd88;
	fma.rn.f64 	%fd90, %fd89, 0d3E5ADE1569CE2BDF, 0d3E928AF3FCA213EA;
	fma.rn.f64 	%fd91, %fd90, %fd89, 0d3EC71DEE62401315;
	fma.rn.f64 	%fd92, %fd91, %fd89, 0d3EFA01997C89EB71;
	fma.rn.f64 	%fd93, %fd92, %fd89, 0d3F2A01A014761F65;
	fma.rn.f64 	%fd94, %fd93, %fd89, 0d3F56C16C1852B7AF;
	fma.rn.f64 	%fd95, %fd94, %fd89, 0d3F81111111122322;
	fma.rn.f64 	%fd96, %fd95, %fd89, 0d3FA55555555502A1;
	fma.rn.f64 	%fd97, %fd96, %fd89, 0d3FC5555555555511;
	fma.rn.f64 	%fd98, %fd97, %fd89, 0d3FE000000000000B;
	fma.rn.f64 	%fd99, %fd98, %fd89, 0d3FF0000000000000;
	fma.rn.f64 	%fd100, %fd99, %fd89, 0d3FF0000000000000;
	{
	.reg .b32 %temp; 
	mov.b64 	{%r14, %temp}, %fd100;
	}
	{
	.reg .b32 %temp; 
	mov.b64 	{%temp, %r15}, %fd100;
	}
	shl.b32 	%r33, %r13, 20;
	add.s32 	%r34, %r33, %r15;
	mov.b64 	%fd108, {%r14, %r34};
	{
	.reg .b32 %temp; 
	mov.b64 	{%temp, %r35}, %fd4;
	}
	mov.b32 	%f2, %r35;
	abs.f32 	%f1, %f2;
	setp.lt.f32 	%p4, %f1, 0f4086232B;
	@%p4 bra 	$L__BB3_7;
	setp.lt.f64 	%p5, %fd4, 0d0000000000000000;
	add.f64 	%fd101, %fd4, 0d7FF0000000000000;
	selp.f64 	%fd108, 0d0000000000000000, %fd101, %p5;
	setp.geu.f32 	%p6, %f1, 0f40874800;
	@%p6 bra 	$L__BB3_7;
	shr.u32 	%r36, %r13, 31;
	add.s32 	%r37, %r13, %r36;
	shr.s32 	%r38, %r37, 1;
	shl.b32 	%r39, %r38, 20;
	add.s32 	%r40, %r15, %r39;
	mov.b64 	%fd102, {%r14, %r40};
	sub.s32 	%r41, %r13, %r38;
	shl.b32 	%r42, %r41, 20;
	add.s32 	%r43, %r42, 1072693248;
	mov.b32 	%r44, 0;
	mov.b64 	%fd103, {%r44, %r43};
	mul.f64 	%fd108, %fd103, %fd102;
$L__BB3_7:
	abs.f64 	%fd104, %fd108;
	setp.eq.f64 	%p7, %fd104, 0d7FF0000000000000;
	fma.rn.f64 	%fd105, %fd108, %fd5, %fd108;
	selp.f64 	%fd106, %fd108, %fd105, %p7;
	st.param.f64 	[func_retval0], %fd106;
	ret;

}


// ===== COMPILED SASS (sm_100) =====

	.target	sm_100

	.elftype	@"ET_EXEC"


//--------------------- .note.nv.tkinfo           --------------------------
	.section	.note.nv.tkinfo,"",@"SHT_NOTE"
	.sectionflags	@"SHF_NOTE_NV_TKINFO"
	.tkinfo
        /*0018*/ 	.word	0x00000002
        /*0030*/ 	.string	""
        /*0030*/ 	.string	"ptxas"
        /*0030*/ 	.string	"Cuda compilation tools, release 13.0, V13.0.88"
        /*0030*/ 	.string	"Build cuda_13.0.r13.0/compiler.36424714_0"
        /*0030*/ 	.string	"-arch sm_100 -m 64 "



//--------------------- .note.nv.cuinfo           --------------------------
	.section	.note.nv.cuinfo,"",@"SHT_NOTE"
	.sectionflags	@"SHF_NOTE_NV_CUINFO"
        /*0018*/ 	.short	0x0002
        /*001a*/ 	.short	0x0064
        /*001c*/ 	.short	0x0082
	.zero		2


//--------------------- .nv.info                  --------------------------
	.section	.nv.info,"",@"SHT_CUDA_INFO"
	.align	4


	//----- nvinfo : EIATTR_REGCOUNT
	.align		4
        /*0000*/ 	.byte	0x04, 0x2f
        /*0002*/ 	.short	(.L_1 - .L_0)
	.align		4
.L_0:
        /*0004*/ 	.word	index@(_Z13upwind_normalPdS_S_PKdS1_S1_S1_S1_S1_S1_iiidddi)
        /*0008*/ 	.word	0x0000004a


	//----- nvinfo : EIATTR_FRAME_SIZE
	.align		4
.L_1:
        /*000c*/ 	.byte	0x04, 0x11
        /*000e*/ 	.short	(.L_3 - .L_2)
	.align		4
.L_2:
        /*0010*/ 	.word	index@($_Z13upwind_normalPdS_S_PKdS1_S1_S1_S1_S1_S1_iiidddi$__internal_accurate_pow)
        /*0014*/ 	.word	0x00000000


	//----- nvinfo : EIATTR_FRAME_SIZE
	.align		4
.L_3:
        /*0018*/ 	.byte	0x04, 0x11
        /*001a*/ 	.short	(.L_5 - .L_4)
	.align		4
.L_4:
        /*001c*/ 	.word	index@($__internal_2_$__cuda_sm20_div_rn_f64_full)
        /*0020*/ 	.word	0x00000000


	//----- nvinfo : EIATTR_FRAME_SIZE
	.align		4
.L_5:
        /*0024*/ 	.byte	0x04, 0x11
        /*0026*/ 	.short	(.L_7 - .L_6)
	.align		4
.L_6:
        /*0028*/ 	.word	index@(_Z13upwind_normalPdS_S_PKdS1_S1_S1_S1_S1_S1_iiidddi)
        /*002c*/ 	.word	0x00000000


	//----- nvinfo : EIATTR_REGCOUNT
	.align		4
.L_7:
        /*0030*/ 	.byte	0x04, 0x2f
        /*0032*/ 	.short	(.L_9 - .L_8)
	.align		4
.L_8:
        /*0034*/ 	.word	index@(_Z20boundary_interpolatePdS_S_S_S_S_PKdS1_S1_S1_S1_S1_S1_iiidddi)
        /*0038*/ 	.word	0x0000003e


	//----- nvinfo : EIATTR_FRAME_SIZE
	.align		4
.L_9:
        /*003c*/ 	.byte	0x04, 0x11
        /*003e*/ 	.short	(.L_11 - .L_10)
	.align		4
.L_10:
        /*0040*/ 	.word	index@($_Z20boundary_interpolatePdS_S_S_S_S_PKdS1_S1_S1_S1_S1_S1_iiidddi$__internal_accurate_pow)
        /*0044*/ 	.word	0x00000000


	//----- nvinfo : EIATTR_FRAME_SIZE
	.align		4
.L_11:
        /*0048*/ 	.byte	0x04, 0x11
        /*004a*/ 	.short	(.L_13 - .L_12)
	.align		4
.L_12:
        /*004c*/ 	.word	index@($__internal_1_$__cuda_sm20_div_rn_f64_full)
        /*0050*/ 	.word	0x00000000


	//----- nvinfo : EIATTR_FRAME_SIZE
	.align		4
.L_13:
        /*0054*/ 	.byte	0x04, 0x11
        /*0056*/ 	.short	(.L_15 - .L_14)
	.align		4
.L_14:
        /*0058*/ 	.word	index@(_Z20boundary_interpolatePdS_S_S_S_S_PKdS1_S1_S1_S1_S1_S1_iiidddi)
        /*005c*/ 	.word	0x00000000


	//----- nvinfo : EIATTR_REGCOUNT
	.align		4
.L_15:
        /*0060*/ 	.byte	0x04, 0x2f
        /*0062*/ 	.short	(.L_17 - .L_16)
	.align		4
.L_16:
        /*0064*/ 	.word	index@(_Z11extend_stepPdPKdS1_S1_S1_S1_S1_S1_S1_S1_S1_S1_S1_S1_S1_S1_S1_S1_iiidddi)
        /*0068*/ 	.word	0x00000050


	//----- nvinfo : EIATTR_FRAME_SIZE
	.align		4
.L_17:
        /*006c*/ 	.byte	0x04, 0x11
        /*006e*/ 	.short	(.L_19 - .L_18)
	.align		4
.L_18:
        /*0070*/ 	.word	index@($_Z11extend_stepPdPKdS1_S1_S1_S1_S1_S1_S1_S1_S1_S1_S1_S1_S1_S1_S1_S1_iiidddi$__internal_accurate_pow)
        /*0074*/ 	.word	0x00000000


	//----- nvinfo : EIATTR_FRAME_SIZE
	.align		4
.L_19:
        /*0078*/ 	.byte	0x04, 0x11
        /*007a*/ 	.short	(.L_21 - .L_20)
	.align		4
.L_20:
        /*007c*/ 	.word	index@($__internal_0_$__cuda_sm20_div_rn_f64_full)
        /*0080*/ 	.word	0x00000000


	//----- nvinfo : EIATTR_FRAME_SIZE
	.align		4
.L_21:
        /*0084*/ 	.byte	0x04, 0x11
        /*0086*/ 	.short	(.L_23 - .L_22)
	.align		4
.L_22:
        /*0088*/ 	.word	index@(_Z11extend_stepPdPKdS1_S1_S1_S1_S1_S1_S1_S1_S1_S1_S1_S1_S1_S1_S1_S1_iiidddi)
        /*008c*/ 	.word	0x00000000


	//----- nvinfo : EIATTR_MIN_STACK_SIZE
	.align		4
.L_23:
        /*0090*/ 	.byte	0x04, 0x12
        /*0092*/ 	.short	(.L_25 - .L_24)
	.align		4
.L_24:
        /*0094*/ 	.word	index@(_Z11extend_stepPdPKdS1_S1_S1_S1_S1_S1_S1_S1_S1_S1_S1_S1_S1_S1_S1_S1_iiidddi)
        /*0098*/ 	.word	0x00000000


	//----- nvinfo : EIATTR_MIN_STACK_SIZE
	.align		4
.L_25:
        /*009c*/ 	.byte	0x04, 0x12
        /*009e*/ 	.short	(.L_27 - .L_26)
	.align		4
.L_26:
        /*00a0*/ 	.word	index@(_Z20boundary_interpolatePdS_S_S_S_S_PKdS1_S1_S1_S1_S1_S1_iiidddi)
        /*00a4*/ 	.word	0x00000000


	//----- nvinfo : EIATTR_MIN_STACK_SIZE
	.align		4
.L_27:
        /*00a8*/ 	.byte	0x04, 0x12
        /*00aa*/ 	.short	(.L_29 - .L_28)
	.align		4
.L_28:
        /*00ac*/ 	.word	index@(_Z13upwind_normalPdS_S_PKdS1_S1_S1_S1_S1_S1_iiidddi)
        /*00b0*/ 	.word	0x00000000
.L_29:


//--------------------- .nv.compat                --------------------------
	.section	.nv.compat,"",@"SHT_CUDA_COMPAT_INFO"
	.align	4
        /*0000*/ 	.byte	0x02, 0x09, 0x00, 0x00, 0x02, 0x02, 0x01, 0x00, 0x02, 0x05, 0x05, 0x00, 0x03, 0x07, 0x01, 0x01
        /*0010*/ 	.byte	0x02, 0x03, 0x00, 0x00, 0x02, 0x06, 0x01, 0x00, 0x04, 0x0b, 0x08, 0x00, 0x01, 0x00, 0x00, 0x00
        /*0020*/ 	.byte	0x00, 0x00, 0x00, 0x00


//--------------------- .nv.info._Z11extend_stepPdPKdS1_S1_S1_S1_S1_S1_S1_S1_S1_S1_S1_S1_S1_S1_S1_S1_iiidddi --------------------------
	.section	.nv.info._Z11extend_stepPdPKdS1_S1_S1_S1_S1_S1_S1_S1_S1_S1_S1_S1_S1_S1_S1_S1_iiidddi,"",@"SHT_CUDA_INFO"
	.sectionflags	@""
	.align	4


	//----- nvinfo : EIATTR_CUDA_API_VERSION
	.align		4
        /*0000*/ 	.byte	0x04, 0x37
        /*0002*/ 	.short	(.L_31 - .L_30)
.L_30:
        /*0004*/ 	.word	0x00000082


	//----- nvinfo : EIATTR_KPARAM_INFO
	.align		4
.L_31:
        /*0008*/ 	.byte	0x04, 0x17
        /*000a*/ 	.short	(.L_33 - .L_32)
.L_32:
        /*000c*/ 	.word	0x00000000
        /*0010*/ 	.short	0x0018
        /*0012*/ 	.short	0x00b8
        /*0014*/ 	.byte	0x00, 0xf0, 0x11, 0x00


	//----- nvinfo : EIATTR_KPARAM_INFO
	.align		4
.L_33:
        /*0018*/ 	.byte	0x04, 0x17
        /*001a*/ 	.short	(.L_35 - .L_34)
.L_34:
        /*001c*/ 	.word	0x00000000
        /*0020*/ 	.short	0x0017
        /*0022*/ 	.short	0x00b0
        /*0024*/ 	.byte	0x00, 0xf0, 0x21, 0x00


	//----- nvinfo : EIATTR_KPARAM_INFO
	.align		4
.L_35:
        /*0028*/ 	.byte	0x04, 0x17
        /*002a*/ 	.short	(.L_37 - .L_36)
.L_36:
        /*002c*/ 	.word	0x00000000
        /*0030*/ 	.short	0x0016
        /*0032*/ 	.short	0x00a8
        /*0034*/ 	.byte	0x00, 0xf0, 0x21, 0x00


	//----- nvinfo : EIATTR_KPARAM_INFO
	.align		4
.L_37:
        /*0038*/ 	.byte	0x04, 0x17
        /*003a*/ 	.short	(.L_39 - .L_38)
.L_38:
        /*003c*/ 	.word	0x00000000
        /*0040*/ 	.short	0x0015
        /*0042*/ 	.short	0x00a0
        /*0044*/ 	.byte	0x00, 0xf0, 0x21, 0x00


	//----- nvinfo : EIATTR_KPARAM_INFO
	.align		4
.L_39:
        /*0048*/ 	.byte	0x04, 0x17
        /*004a*/ 	.short	(.L_41 - .L_40)
.L_40:
        /*004c*/ 	.word	0x00000000
        /*0050*/ 	.short	0x0014
        /*0052*/ 	.short	0x0098
        /*0054*/ 	.byte	0x00, 0xf0, 0x11, 0x00


	//----- nvinfo : EIATTR_KPARAM_INFO
	.align		4
.L_41:
        /*0058*/ 	.byte	0x04, 0x17
        /*005a*/ 	.short	(.L_43 - .L_42)
.L_42:
        /*005c*/ 	.word	0x00000000
        /*0060*/ 	.short	0x0013
        /*0062*/ 	.short	0x0094
        /*0064*/ 	.byte	0x00, 0xf0, 0x11, 0x00


	//----- nvinfo : EIATTR_KPARAM_INFO
	.align		4
.L_43:
        /*0068*/ 	.byte	0x04, 0x17
        /*006a*/ 	.short	(.L_45 - .L_44)
.L_44:
        /*006c*/ 	.word	0x00000000
        /*0070*/ 	.short	0x0012
        /*0072*/ 	.short	0x0090
        /*0074*/ 	.byte	0x00, 0xf0, 0x11, 0x00


	//----- nvinfo : EIATTR_KPARAM_INFO
	.align		4
.L_45:
        /*0078*/ 	.byte	0x04, 0x17
        /*007a*/ 	.short	(.L_47 - .L_46)
.L_46:
        /*007c*/ 	.word	0x00000000
        /*0080*/ 	.short	0x0011
        /*0082*/ 	.short	0x0088
        /*0084*/ 	.byte	0x00, 0xf5, 0x21, 0x00


	//----- nvinfo : EIATTR_KPARAM_INFO
	.align		4
.L_47:
        /*0088*/ 	.byte	0x04, 0x17
        /*008a*/ 	.short	(.L_49 - .L_48)
.L_48:
        /*008c*/ 	.word	0x00000000
        /*0090*/ 	.short	0x0010
        /*0092*/ 	.short	0x0080
        /*0094*/ 	.byte	0x00, 0xf5, 0x21, 0x00


	//----- nvinfo : EIATTR_KPARAM_INFO
	.align		4
.L_49:
        /*0098*/ 	.byte	0x04, 0x17
        /*009a*/ 	.short	(.L_51 - .L_50)
.L_50:
        /*009c*/ 	.word	0x00000000
        /*00a0*/ 	.short	0x000f
        /*00a2*/ 	.short	0x0078
        /*00a4*/ 	.byte	0x00, 0xf5, 0x21, 0x00


	//----- nvinfo : EIATTR_KPARAM_INFO
	.align		4
.L_51:
        /*00a8*/ 	.byte	0x04, 0x17
        /*00aa*/ 	.short	(.L_53 - .L_52)
.L_52:
        /*00ac*/ 	.word	0x00000000
        /*00b0*/ 	.short	0x000e
        /*00b2*/ 	.short	0x0070
        /*00b4*/ 	.byte	0x00, 0xf5, 0x21, 0x00


	//----- nvinfo : EIATTR_KPARAM_INFO
	.align		4
.L_53:
        /*00b8*/ 	.byte	0x04, 0x17
        /*00ba*/ 	.short	(.L_55 - .L_54)
.L_54:
        /*00bc*/ 	.word	0x00000000
        /*00c0*/ 	.short	0x000d
        /*00c2*/ 	.short	0x0068
        /*00c4*/ 	.byte	0x00, 0xf5, 0x21, 0x00


	//----- nvinfo : EIATTR_KPARAM_INFO
	.align		4
.L_55:
        /*00c8*/ 	.byte	0x04, 0x17
        /*00ca*/ 	.short	(.L_57 - .L_56)
.L_56:
        /*00cc*/ 	.word	0x00000000
        /*00d0*/ 	.short	0x000c
        /*00d2*/ 	.short	0x0060
        /*00d4*/ 	.byte	0x00, 0xf5, 0x21, 0x00


	//----- nvinfo : EIATTR_KPARAM_INFO
	.align		4
.L_57:
        /*00d8*/ 	.byte	0x04, 0x17
        /*00da*/ 	.short	(.L_59 - .L_58)
.L_58:
        /*00dc*/ 	.word	0x00000000
        /*00e0*/ 	.short	0x000b
        /*00e2*/ 	.short	0x0058
        /*00e4*/ 	.byte	0x00, 0xf5, 0x21, 0x00


	//----- nvinfo : EIATTR_KPARAM_INFO
	.align		4
.L_59:
        /*00e8*/ 	.byte	0x04, 0x17
        /*00ea*/ 	.short	(.L_61 - .L_60)
.L_60:
        /*00ec*/ 	.word	0x00000000
        /*00f0*/ 	.short	0x000a
        /*00f2*/ 	.short	0x0050
        /*00f4*/ 	.byte	0x00, 0xf5, 0x21, 0x00


	//----- nvinfo : EIATTR_KPARAM_INFO
	.align		4
.L_61:
        /*00f8*/ 	.byte	0x04, 0x17
        /*00fa*/ 	.short	(.L_63 - .L_62)
.L_62:
        /*00fc*/ 	.word	0x00000000
        /*0100*/ 	.short	0x0009
        /*0102*/ 	.short	0x0048
        /*0104*/ 	.byte	0x00, 0xf5, 0x21, 0x00


	//----- nvinfo : EIATTR_KPARAM_INFO
	.align		4
.L_63:
        /*0108*/ 	.byte	0x04, 0x17
        /*010a*/ 	.short	(.L_65 - .L_64)
.L_64:
        /*010c*/ 	.word	0x00000000
        /*0110*/ 	.short	0x0008
        /*0112*/ 	.short	0x0040
        /*0114*/ 	.byte	0x00, 0xf5, 0x21, 0x00


	//----- nvinfo : EIATTR_KPARAM_INFO
	.align		4
.L_65:
        /*0118*/ 	.byte	0x04, 0x17
        /*011a*/ 	.short	(.L_67 - .L_66)
.L_66:
        /*011c*/ 	.word	0x00000000
        /*0120*/ 	.short	0x0007
        /*0122*/ 	.short	0x0038
        /*0124*/ 	.byte	0x00, 0xf5, 0x21, 0x00


	//----- nvinfo : EIATTR_KPARAM_INFO
	.align		4
.L_67:
        /*0128*/ 	.byte	0x04, 0x17
        /*012a*/ 	.short	(.L_69 - .L_68)
.L_68:
        /*012c*/ 	.word	0x00000000
        /*0130*/ 	.short	0x0006
        /*0132*/ 	.short	0x0030
        /*0134*/ 	.byte	0x00, 0xf5, 0x21, 0x00


	//----- nvinfo : EIATTR_KPARAM_INFO
	.align		4
.L_69:
        /*0138*/ 	.byte	0x04, 0x17
        /*013a*/ 	.short	(.L_71 - .L_70)
.L_70:
        /*013c*/ 	.word	0x00000000
        /*0140*/ 	.short	0x0005
        /*0142*/ 	.short	0x0028
        /*0144*/ 	.byte	0x00, 0xf5, 0x21, 0x00


	//----- nvinfo : EIATTR_KPARAM_INFO
	.align		4
.L_71:
        /*0148*/ 	.byte	0x04, 0x17
        /*014a*/ 	.short	(.L_73 - .L_72)
.L_72:
        /*014c*/ 	.word	0x00000000
        /*0150*/ 	.short	0x0004
        /*0152*/ 	.short	0x0020
        /*0154*/ 	.byte	0x00, 0xf5, 0x21, 0x00


	//----- nvinfo : EIATTR_KPARAM_INFO
	.align		4
.L_73:
        /*0158*/ 	.byte	0x04, 0x17
        /*015a*/ 	.short	(.L_75 - .L_74)
.L_74:
        /*015c*/ 	.word	0x00000000
        /*0160*/ 	.short	0x0003
        /*0162*/ 	.short	0x0018
        /*0164*/ 	.byte	0x00, 0xf5, 0x21, 0x00


	//----- nvinfo : EIATTR_KPARAM_INFO
	.align		4
.L_75:
        /*0168*/ 	.byte	0x04, 0x17
        /*016a*/ 	.short	(.L_77 - .L_76)
.L_76:
        /*016c*/ 	.word	0x00000000
        /*0170*/ 	.short	0x0002
        /*0172*/ 	.short	0x0010
        /*0174*/ 	.byte	0x00, 0xf5, 0x21, 0x00


	//----- nvinfo : EIATTR_KPARAM_INFO
	.align		4
.L_77:
        /*0178*/ 	.byte	0x04, 0x17
        /*017a*/ 	.short	(.L_79 - .L_78)
.L_78:
        /*017c*/ 	.word	0x00000000
        /*0180*/ 	.short	0x0001
        /*0182*/ 	.short	0x0008
        /*0184*/ 	.byte	0x00, 0xf5, 0x21, 0x00


	//----- nvinfo : EIATTR_KPARAM_INFO
	.align		4
.L_79:
        /*0188*/ 	.byte	0x04, 0x17
        /*018a*/ 	.short	(.L_81 - .L_80)
.L_80:
        /*018c*/ 	.word	0x00000000
        /*0190*/ 	.short	0x0000
        /*0192*/ 	.short	0x0000
        /*0194*/ 	.byte	0x00, 0xf5, 0x21, 0x00


	//----- nvinfo : EIATTR_SPARSE_MMA_MASK
	.align		4
.L_81:
        /*0198*/ 	.byte	0x03, 0x50
        /*019a*/ 	.short	0x0000


	//----- nvinfo : EIATTR_MAXREG_COUNT
	.align		4
        /*019c*/ 	.byte	0x03, 0x1b
        /*019e*/ 	.short	0x00ff


	//----- nvinfo : EIATTR_MERCURY_ISA_VERSION
	.align		4
        /*01a0*/ 	.byte	0x03, 0x5f
        /*01a2*/ 	.short	0x0101


	//----- nvinfo : EIATTR_VRC_CTA_INIT_COUNT
	.align		4
        /*01a4*/ 	.byte	0x02, 0x4a
	.zero		1
	.zero		1


	//----- nvinfo : EIATTR_EXIT_INSTR_OFFSETS
	.align		4
        /*01a8*/ 	.byte	0x04, 0x1c
        /*01aa*/ 	.short	(.L_83 - .L_82)


	//   ....[0]....
.L_82:
        /*01ac*/ 	.word	0x00000120


	//   ....[1]....
        /*01b0*/ 	.word	0x00000690


	//   ....[2]....
        /*01b4*/ 	.word	0x000133c0


	//----- nvinfo : EIATTR_CRS_STACK_SIZE
	.align		4
.L_83:
        /*01b8*/ 	.byte	0x04, 0x1e
        /*01ba*/ 	.short	(.L_85 - .L_84)
.L_84:
        /*01bc*/ 	.word	0x00000000


	//----- nvinfo : EIATTR_CBANK_PARAM_SIZE
	.align		4
.L_85:
        /*01c0*/ 	.byte	0x03, 0x19
        /*01c2*/ 	.short	0x00bc


	//----- nvinfo : EIATTR_PARAM_CBANK
	.align		4
        /*01c4*/ 	.byte	0x04, 0x0a
        /*01c6*/ 	.short	(.L_87 - .L_86)
	.align		4
.L_86:
        /*01c8*/ 	.word	index@(.nv.constant0._Z11extend_stepPdPKdS1_S1_S1_S1_S1_S1_S1_S1_S1_S1_S1_S1_S1_S1_S1_S1_iiidddi)
        /*01cc*/ 	.short	0x0380
        /*01ce*/ 	.short	0x00bc


	//----- nvinfo : EIATTR_SW_WAR
	.align		4
.L_87:
        /*01d0*/ 	.byte	0x04, 0x36
        /*01d2*/ 	.short	(.L_89 - .L_88)
.L_88:
        /*01d4*/ 	.word	0x00000008
.L_89:


//--------------------- .nv.info._Z20boundary_interpolatePdS_S_S_S_S_PKdS1_S1_S1_S1_S1_S1_iiidddi --------------------------
	.section	.nv.info._Z20boundary_interpolatePdS_S_S_S_S_PKdS1_S1_S1_S1_S1_S1_iiidddi,"",@"SHT_CUDA_INFO"
	.sectionflags	@""
	.align	4


	//----- nvinfo : EIATTR_CUDA_API_VERSION
	.align		4
        /*0000*/ 	.byte	0x04, 0x37
        /*0002*/ 	.short	(.L_91 - .L_90)
.L_90:
        /*0004*/ 	.word	0x00000082


	//----- nvinfo : EIATTR_KPARAM_INFO
	.align		4
.L_91:
        /*0008*/ 	.byte	0x04, 0x17
        /*000a*/ 	.short	(.L_93 - .L_92)
.L_92:
        /*000c*/ 	.word	0x00000000
        /*0010*/ 	.short	0x0013
        /*0012*/ 	.short	0x0090
        /*0014*/ 	.byte	0x00, 0xf0, 0x11, 0x00


	//----- nvinfo : EIATTR_KPARAM_INFO
	.align		4
.L_93:
        /*0018*/ 	.byte	0x04, 0x17
        /*001a*/ 	.short	(.L_95 - .L_94)
.L_94:
        /*001c*/ 	.word	0x00000000
        /*0020*/ 	.short	0x0012
        /*0022*/ 	.short	0x0088
        /*0024*/ 	.byte	0x00, 0xf0, 0x21, 0x00


	//----- nvinfo : EIATTR_KPARAM_INFO
	.align		4
.L_95:
        /*0028*/ 	.byte	0x04, 0x17
        /*002a*/ 	.short	(.L_97 - .L_96)
.L_96:
        /*002c*/ 	.word	0x00000000
        /*0030*/ 	.short	0x0011
        /*0032*/ 	.short	0x0080
        /*0034*/ 	.byte	0x00, 0xf0, 0x21, 0x00


	//----- nvinfo : EIATTR_KPARAM_INFO
	.align		4
.L_97:
        /*0038*/ 	.byte	0x04, 0x17
        /*003a*/ 	.short	(.L_99 - .L_98)
.L_98:
        /*003c*/ 	.word	0x00000000
        /*0040*/ 	.short	0x0010
        /*0042*/ 	.short	0x0078
        /*0044*/ 	.byte	0x00, 0xf0, 0x21, 0x00


	//----- nvinfo : EIATTR_KPARAM_INFO
	.align		4
.L_99:
        /*0048*/ 	.byte	0x04, 0x17
        /*004a*/ 	.short	(.L_101 - .L_100)
.L_100:
        /*004c*/ 	.word	0x00000000
        /*0050*/ 	.short	0x000f
        /*0052*/ 	.short	0x0070
        /*0054*/ 	.byte	0x00, 0xf0, 0x11, 0x00


	//----- nvinfo : EIATTR_KPARAM_INFO
	.align		4
.L_101:
        /*0058*/ 	.byte	0x04, 0x17
        /*005a*/ 	.short	(.L_103 - .L_102)
.L_102:
        /*005c*/ 	.word	0x00000000
        /*0060*/ 	.short	0x000e
        /*0062*/ 	.short	0x006c
        /*0064*/ 	.byte	0x00, 0xf0, 0x11, 0x00


	//----- nvinfo : EIATTR_KPARAM_INFO
	.align		4
.L_103:
        /*0068*/ 	.byte	0x04, 0x17
        /*006a*/ 	.short	(.L_105 - .L_104)
.L_104:
        /*006c*/ 	.word	0x00000000
        /*0070*/ 	.short	0x000d
        /*0072*/ 	.short	0x0068
        /*0074*/ 	.byte	0x00, 0xf0, 0x11, 0x00


	//----- nvinfo : EIATTR_KPARAM_INFO
	.align		4
.L_105:
        /*0078*/ 	.byte	0x04, 0x17
        /*007a*/ 	.short	(.L_107 - .L_106)
.L_106:
        /*007c*/ 	.word	0x00000000
        /*0080*/ 	.short	0x000c
        /*0082*/ 	.short	0x0060
        /*0084*/ 	.byte	0x00, 0xf5, 0x21, 0x00


	//----- nvinfo : EIATTR_KPARAM_INFO
	.align		4
.L_107:
        /*0088*/ 	.byte	0x04, 0x17
        /*008a*/ 	.short	(.L_109 - .L_108)
.L_108:
        /*008c*/ 	.word	0x00000000
        /*0090*/ 	.short	0x000b
        /*0092*/ 	.short	0x0058
        /*0094*/ 	.byte	0x00, 0xf5, 0x21, 0x00


	//----- nvinfo : EIATTR_KPARAM_INFO
	.align		4
.L_109:
        /*0098*/ 	.byte	0x04, 0x17
        /*009a*/ 	.short	(.L_111 - .L_110)
.L_110:
        /*009c*/ 	.word	0x00000000
        /*00a0*/ 	.short	0x000a
        /*00a2*/ 	.short	0x0050
        /*00a4*/ 	.byte	0x00, 0xf5, 0x21, 0x00


	//----- nvinfo : EIATTR_KPARAM_INFO
	.align		4
.L_111:
        /*00a8*/ 	.byte	0x04, 0x17
        /*00aa*/ 	.short	(.L_113 - .L_112)
.L_112:
        /*00ac*/ 	.word	0x00000000
        /*00b0*/ 	.short	0x0009
        /*00b2*/ 	.short	0x0048
        /*00b4*/ 	.byte	0x00, 0xf5, 0x21, 0x00


	//----- nvinfo : EIATTR_KPARAM_INFO
	.align		4
.L_113:
        /*00b8*/ 	.byte	0x04, 0x17
        /*00ba*/ 	.short	(.L_115 - .L_114)
.L_114:
        /*00bc*/ 	.word	0x00000000
        /*00c0*/ 	.short	0x0008
        /*00c2*/ 	.short	0x0040
        /*00c4*/ 	.byte	0x00, 0xf5, 0x21, 0x00


	//----- nvinfo : EIATTR_KPARAM_INFO
	.align		4
.L_115:
        /*00c8*/ 	.byte	0x04, 0x17
        /*00ca*/ 	.short	(.L_117 - .L_116)
.L_116:
        /*00cc*/ 	.word	0x00000000
        /*00d0*/ 	.short	0x0007
        /*00d2*/ 	.short	0x0038
        /*00d4*/ 	.byte	0x00, 0xf5, 0x21, 0x00


	//----- nvinfo : EIATTR_KPARAM_INFO
	.align		4
.L_117:
        /*00d8*/ 	.byte	0x04, 0x17
        /*00da*/ 	.short	(.L_119 - .L_118)
.L_118:
        /*00dc*/ 	.word	0x00000000
        /*00e0*/ 	.short	0x0006
        /*00e2*/ 	.short	0x0030
        /*00e4*/ 	.byte	0x00, 0xf5, 0x21, 0x00


	//----- nvinfo : EIATTR_KPARAM_INFO
	.align		4
.L_119:
        /*00e8*/ 	.byte	0x04, 0x17
        /*00ea*/ 	.short	(.L_121 - .L_120)
.L_120:
        /*00ec*/ 	.word	0x00000000
        /*00f0*/ 	.short	0x0005
        /*00f2*/ 	.short	0x0028
        /*00f4*/ 	.byte	0x00, 0xf5, 0x21, 0x00


	//----- nvinfo : EIATTR_KPARAM_INFO
	.align		4
.L_121:
        /*00f8*/ 	.byte	0x04, 0x17
        /*00fa*/ 	.short	(.L_123 - .L_122)
.L_122:
        /*00fc*/ 	.word	0x00000000
        /*0100*/ 	.short	0x0004
        /*0102*/ 	.short	0x0020
        /*0104*/ 	.byte	0x00, 0xf5, 0x21, 0x00


	//----- nvinfo : EIATTR_KPARAM_INFO
	.align		4
.L_123:
        /*0108*/ 	.byte	0x04, 0x17
        /*010a*/ 	.short	(.L_125 - .L_124)
.L_124:
        /*010c*/ 	.word	0x00000000
        /*0110*/ 	.short	0x0003
        /*0112*/ 	.short	0x0018
        /*0114*/ 	.byte	0x00, 0xf5, 0x21, 0x00


	//----- nvinfo : EIATTR_KPARAM_INFO
	.align		4
.L_125:
        /*0118*/ 	.byte	0x04, 0x17
        /*011a*/ 	.short	(.L_127 - .L_126)
.L_126:
        /*011c*/ 	.word	0x00000000
        /*0120*/ 	.short	0x0002
        /*0122*/ 	.short	0x0010
        /*0124*/ 	.byte	0x00, 0xf5, 0x21, 0x00


	//----- nvinfo : EIATTR_KPARAM_INFO
	.align		4
.L_127:
        /*0128*/ 	.byte	0x04, 0x17
        /*012a*/ 	.short	(.L_129 - .L_128)
.L_128:
        /*012c*/ 	.word	0x00000000
        /*0130*/ 	.short	0x0001
        /*0132*/ 	.short	0x0008
        /*0134*/ 	.byte	0x00, 0xf5, 0x21, 0x00


	//----- nvinfo : EIATTR_KPARAM_INFO
	.align		4
.L_129:
        /*0138*/ 	.byte	0x04, 0x17
        /*013a*/ 	.short	(.L_131 - .L_130)
.L_130:
        /*013c*/ 	.word	0x00000000
        /*0140*/ 	.short	0x0000
        /*0142*/ 	.short	0x0000
        /*0144*/ 	.byte	0x00, 0xf5, 0x21, 0x00


	//----- nvinfo : EIATTR_SPARSE_MMA_MASK
	.align		4
.L_131:
        /*0148*/ 	.byte	0x03, 0x50
        /*014a*/ 	.short	0x0000


	//----- nvinfo : EIATTR_MAXREG_COUNT
	.align		4
        /*014c*/ 	.byte	0x03, 0x1b
        /*014e*/ 	.short	0x00ff


	//----- nvinfo : EIATTR_MERCURY_ISA_VERSION
	.align		4
        /*0150*/ 	.byte	0x03, 0x5f
        /*0152*/ 	.short	0x0101


	//----- nvinfo : EIATTR_VRC_CTA_INIT_COUNT
	.align		4
        /*0154*/ 	.byte	0x02, 0x4a
	.zero		1
	.zero		1


	//----- nvinfo : EIATTR_EXIT_INSTR_OFFSETS
	.align		4
        /*0158*/ 	.byte	0x04, 0x1c
        /*015a*/ 	.short	(.L_133 - .L_132)


	//   ....[0]....
.L_132:
        /*015c*/ 	.word	0x00000120


	//   ....[1]....
        /*0160*/ 	.word	0x00005650


	//   ....[2]....
        /*0164*/ 	.word	0x00006350


	//----- nvinfo : EIATTR_CRS_STACK_SIZE
	.align		4
.L_133:
        /*0168*/ 	.byte	0x04, 0x1e
        /*016a*/ 	.short	(.L_135 - .L_134)
.L_134:
        /*016c*/ 	.word	0x00000000


	//----- nvinfo : EIATTR_CBANK_PARAM_SIZE
	.align		4
.L_135:
        /*0170*/ 	.byte	0x03, 0x19
        /*0172*/ 	.short	0x0094


	//----- nvinfo : EIATTR_PARAM_CBANK
	.align		4
        /*0174*/ 	.byte	0x04, 0x0a
        /*0176*/ 	.short	(.L_137 - .L_136)
	.align		4
.L_136:
        /*0178*/ 	.word	index@(.nv.constant0._Z20boundary_interpolatePdS_S_S_S_S_PKdS1_S1_S1_S1_S1_S1_iiidddi)
        /*017c*/ 	.short	0x0380
        /*017e*/ 	.short	0x0094


	//----- nvinfo : EIATTR_SW_WAR
	.align		4
.L_137:
        /*0180*/ 	.byte	0x04, 0x36
        /*0182*/ 	.short	(.L_139 - .L_138)
.L_138:
        /*0184*/ 	.word	0x00000008
.L_139:


//--------------------- .nv.info._Z13upwind_normalPdS_S_PKdS1_S1_S1_S1_S1_S1_iiidddi --------------------------
	.section	.nv.info._Z13upwind_normalPdS_S_PKdS1_S1_S1_S1_S1_S1_iiidddi,"",@"SHT_CUDA_INFO"
	.sectionflags	@""
	.align	4


	//----- nvinfo : EIATTR_CUDA_API_VERSION
	.align		4
        /*0000*/ 	.byte	0x04, 0x37
        /*0002*/ 	.short	(.L_141 - .L_140)
.L_140:
        /*0004*/ 	.word	0x00000082


	//----- nvinfo : EIATTR_KPARAM_INFO
	.align		4
.L_141:
        /*0008*/ 	.byte	0x04, 0x17
        /*000a*/ 	.short	(.L_143 - .L_142)
.L_142:
        /*000c*/ 	.word	0x00000000
        /*0010*/ 	.short	0x0010
        /*0012*/ 	.short	0x0078
        /*0014*/ 	.byte	0x00, 0xf0, 0x11, 0x00


	//----- nvinfo : EIATTR_KPARAM_INFO
	.align		4
.L_143:
        /*0018*/ 	.byte	0x04, 0x17
        /*001a*/ 	.short	(.L_145 - .L_144)
.L_144:
        /*001c*/ 	.word	0x00000000
        /*0020*/ 	.short	0x000f
        /*0022*/ 	.short	0x0070
        /*0024*/ 	.byte	0x00, 0xf0, 0x21, 0x00


	//----- nvinfo : EIATTR_KPARAM_INFO
	.align		4
.L_145:
        /*0028*/ 	.byte	0x04, 0x17
        /*002a*/ 	.short	(.L_147 - .L_146)
.L_146:
        /*002c*/ 	.word	0x00000000
        /*0030*/ 	.short	0x000e
        /*0032*/ 	.short	0x0068
        /*0034*/ 	.byte	0x00, 0xf0, 0x21, 0x00


	//----- nvinfo : EIATTR_KPARAM_INFO
	.align		4
.L_147:
        /*0038*/ 	.byte	0x04, 0x17
        /*003a*/ 	.short	(.L_149 - .L_148)
.L_148:
        /*003c*/ 	.word	0x00000000
        /*0040*/ 	.short	0x000d
        /*0042*/ 	.short	0x0060
        /*0044*/ 	.byte	0x00, 0xf0, 0x21, 0x00


	//----- nvinfo : EIATTR_KPARAM_INFO
	.align		4
.L_149:
        /*0048*/ 	.byte	0x04, 0x17
        /*004a*/ 	.short	(.L_151 - .L_150)
.L_150:
        /*004c*/ 	.word	0x00000000
        /*0050*/ 	.short	0x000c
        /*0052*/ 	.short	0x0058
        /*0054*/ 	.byte	0x00, 0xf0, 0x11, 0x00


	//----- nvinfo : EIATTR_KPARAM_INFO
	.align		4
.L_151:
        /*0058*/ 	.byte	0x04, 0x17
        /*005a*/ 	.short	(.L_153 - .L_152)
.L_152:
        /*005c*/ 	.word	0x00000000
        /*0060*/ 	.short	0x000b
        /*0062*/ 	.short	0x0054
        /*0064*/ 	.byte	0x00, 0xf0, 0x11, 0x00


	//----- nvinfo : EIATTR_KPARAM_INFO
	.align		4
.L_153:
        /*0068*/ 	.byte	0x04, 0x17
        /*006a*/ 	.short	(.L_155 - .L_154)
.L_154:
        /*006c*/ 	.word	0x00000000
        /*0070*/ 	.short	0x000a
        /*0072*/ 	.short	0x0050
        /*0074*/ 	.byte	0x00, 0xf0, 0x11, 0x00


	//----- nvinfo : EIATTR_KPARAM_INFO
	.align		4
.L_155:
        /*0078*/ 	.byte	0x04, 0x17
        /*007a*/ 	.short	(.L_157 - .L_156)
.L_156:
        /*007c*/ 	.word	0x00000000
        /*0080*/ 	.short	0x0009
        /*0082*/ 	.short	0x0048
        /*0084*/ 	.byte	0x00, 0xf5, 0x21, 0x00


	//----- nvinfo : EIATTR_KPARAM_INFO
	.align		4
.L_157:
        /*0088*/ 	.byte	0x04, 0x17
        /*008a*/ 	.short	(.L_159 - .L_158)
.L_158:
        /*008c*/ 	.word	0x00000000
        /*0090*/ 	.short	0x0008
        /*0092*/ 	.short	0x0040
        /*0094*/ 	.byte	0x00, 0xf5, 0x21, 0x00


	//----- nvinfo : EIATTR_KPARAM_INFO
	.align		4
.L_159:
        /*0098*/ 	.byte	0x04, 0x17
        /*009a*/ 	.short	(.L_161 - .L_160)
.L_160:
        /*009c*/ 	.word	0x00000000
        /*00a0*/ 	.short	0x0007
        /*00a2*/ 	.short	0x0038
        /*00a4*/ 	.byte	0x00, 0xf5, 0x21, 0x00


	//----- nvinfo : EIATTR_KPARAM_INFO
	.align		4
.L_161:
        /*00a8*/ 	.byte	0x04, 0x17
        /*00aa*/ 	.short	(.L_163 - .L_162)
.L_162:
        /*00ac*/ 	.word	0x00000000
        /*00b0*/ 	.short	0x0006
        /*00b2*/ 	.short	0x0030
        /*00b4*/ 	.byte	0x00, 0xf5, 0x21, 0x00


	//----- nvinfo : EIATTR_KPARAM_INFO
	.align		4
.L_163:
        /*00b8*/ 	.byte	0x04, 0x17
        /*00ba*/ 	.short	(.L_165 - .L_164)
.L_164:
        /*00bc*/ 	.word	0x00000000
        /*00c0*/ 	.short	0x0005
        /*00c2*/ 	.short	0x0028
        /*00c4*/ 	.byte	0x00, 0xf5, 0x21, 0x00


	//----- nvinfo : EIATTR_KPARAM_INFO
	.align		4
.L_165:
        /*00c8*/ 	.byte	0x04, 0x17
        /*00ca*/ 	.short	(.L_167 - .L_166)
.L_166:
        /*00cc*/ 	.word	0x00000000
        /*00d0*/ 	.short	0x0004
        /*00d2*/ 	.short	0x0020
        /*00d4*/ 	.byte	0x00, 0xf5, 0x21, 0x00


	//----- nvinfo : EIATTR_KPARAM_INFO
	.align		4
.L_167:
        /*00d8*/ 	.byte	0x04, 0x17
        /*00da*/ 	.short	(.L_169 - .L_168)
.L_168:
        /*00dc*/ 	.word	0x00000000
        /*00e0*/ 	.short	0x0003
        /*00e2*/ 	.short	0x0018
        /*00e4*/ 	.byte	0x00, 0xf5, 0x21, 0x00


	//----- nvinfo : EIATTR_KPARAM_INFO
	.align		4
.L_169:
        /*00e8*/ 	.byte	0x04, 0x17
        /*00ea*/ 	.short	(.L_171 - .L_170)
.L_170:
        /*00ec*/ 	.word	0x00000000
        /*00f0*/ 	.short	0x0002
        /*00f2*/ 	.short	0x0010
        /*00f4*/ 	.byte	0x00, 0xf5, 0x21, 0x00


	//----- nvinfo : EIATTR_KPARAM_INFO
	.align		4
.L_171:
        /*00f8*/ 	.byte	0x04, 0x17
        /*00fa*/ 	.short	(.L_173 - .L_172)
.L_172:
        /*00fc*/ 	.word	0x00000000
        /*0100*/ 	.short	0x0001
        /*0102*/ 	.short	0x0008
        /*0104*/ 	.byte	0x00, 0xf5, 0x21, 0x00


	//----- nvinfo : EIATTR_KPARAM_INFO
	.align		4
.L_173:
        /*0108*/ 	.byte	0x04, 0x17
        /*010a*/ 	.short	(.L_175 - .L_174)
.L_174:
        /*010c*/ 	.word	0x00000000
        /*0110*/ 	.short	0x0000
        /*0112*/ 	.short	0x0000
        /*0114*/ 	.byte	0x00, 0xf5, 0x21, 0x00


	//----- nvinfo : EIATTR_SPARSE_MMA_MASK
	.align		4
.L_175:
        /*0118*/ 	.byte	0x03, 0x50
        /*011a*/ 	.short	0x0000


	//----- nvinfo : EIATTR_MAXREG_COUNT
	.align		4
        /*011c*/ 	.byte	0x03, 0x1b
        /*011e*/ 	.short	0x00ff


	//----- nvinfo : EIATTR_MERCURY_ISA_VERSION
	.align		4
        /*0120*/ 	.byte	0x03, 0x5f
        /*0122*/ 	.short	0x0101


	//----- nvinfo : EIATTR_VRC_CTA_INIT_COUNT
	.align		4
        /*0124*/ 	.byte	0x02, 0x4a
	.zero		1
	.zero		1


	//----- nvinfo : EIATTR_EXIT_INSTR_OFFSETS
	.align		4
        /*0128*/ 	.byte	0x04, 0x1c
        /*012a*/ 	.short	(.L_177 - .L_176)


	//   ....[0]....
.L_176:
        /*012c*/ 	.word	0x00000120


	//   ....[1]....
        /*0130*/ 	.word	0x00012b80


	//----- nvinfo : EIATTR_CRS_STACK_SIZE
	.align		4
.L_177:
        /*0134*/ 	.byte	0x04, 0x1e
        /*0136*/ 	.short	(.L_179 - .L_178)
.L_178:
        /*0138*/ 	.word	0x00000000


	//----- nvinfo : EIATTR_CBANK_PARAM_SIZE
	.align		4
.L_179:
        /*013c*/ 	.byte	0x03, 0x19
        /*013e*/ 	.short	0x007c


	//----- nvinfo : EIATTR_PARAM_CBANK
	.align		4
        /*0140*/ 	.byte	0x04, 0x0a
        /*0142*/ 	.short	(.L_181 - .L_180)
	.align		4
.L_180:
        /*0144*/ 	.word	index@(.nv.constant0._Z13upwind_normalPdS_S_PKdS1_S1_S1_S1_S1_S1_iiidddi)
        /*0148*/ 	.short	0x0380
        /*014a*/ 	.short	0x007c


	//----- nvinfo : EIATTR_SW_WAR
	.align		4
.L_181:
        /*014c*/ 	.byte	0x04, 0x36
        /*014e*/ 	.short	(.L_183 - .L_182)
.L_182:
        /*0150*/ 	.word	0x00000008
.L_183:


//--------------------- .nv.callgraph             --------------------------
	.section	.nv.callgraph,"",@"SHT_CUDA_CALLGRAPH"
	.align	4
	.sectionentsize	8
	.align		4
        /*0000*/ 	.word	0x00000000
	.align		4
        /*0004*/ 	.word	0xffffffff
	.align		4
        /*0008*/ 	.word	0x00000000
	.align		4
        /*000c*/ 	.word	0xfffffffe
	.align		4
        /*0010*/ 	.word	0x00000000
	.align		4
        /*0014*/ 	.word	0xfffffffd
	.align		4
        /*0018*/ 	.word	0x00000000
	.align		4
        /*001c*/ 	.word	0xfffffffc


//--------------------- .text._Z11extend_stepPdPKdS1_S1_S1_S1_S1_S1_S1_S1_S1_S1_S1_S1_S1_S1_S1_S1_iiidddi --------------------------
	.section	.text._Z11extend_stepPdPKdS1_S1_S1_S1_S1_S1_S1_S1_S1_S1_S1_S1_S1_S1_S1_S1_iiidddi,"ax",@progbits
	.align	128
        .global         _Z11extend_stepPdPKdS1_S1_S1_S1_S1_S1_S1_S1_S1_S1_S1_S1_S1_S1_S1_S1_iiidddi
        .type           _Z11extend_stepPdPKdS1_S1_S1_S1_S1_S1_S1_S1_S1_S1_S1_S1_S1_S1_S1_S1_iiidddi,@function
        .size           _Z11extend_stepPdPKdS1_S1_S1_S1_S1_S1_S1_S1_S1_S1_S1_S1_S1_S1_S1_S1_iiidddi,(.L_x_869 - _Z11extend_stepPdPKdS1_S1_S1_S1_S1_S1_S1_S1_S1_S1_S1_S1_S1_S1_S1_S1_iiidddi)
        .other          _Z11extend_stepPdPKdS1_S1_S1_S1_S1_S1_S1_S1_S1_S1_S1_S1_S1_S1_S1_S1_iiidddi,@"STO_CUDA_ENTRY STV_DEFAULT"
_Z11extend_stepPdPKdS1_S1_S1_S1_S1_S1_S1_S1_S1_S1_S1_S1_S1_S1_S1_S1_iiidddi:
.text._Z11extend_stepPdPKdS1_S1_S1_S1_S1_S1_S1_S1_S1_S1_S1_S1_S1_S1_S1_S1_iiidddi:
[----:B------:R-:W-:Y:S01]  /*0000*/  LDC R1, c[0x0][0x37c] ;  /* 0x0000df00ff017b82 */ /* 0x000fe20000000800 */
[----:B------:R-:W0:Y:S07]  /*0010*/  S2R R0, SR_TID.Y ;  /* 0x0000000000007919 */ /* 0x000e2e0000002200 */
[----:B------:R-:W1:Y:S01]  /*0020*/  LDC R24, c[0x0][0x360] ;  /* 0x0000d800ff187b82 */ /* 0x000e620000000800 */
[----:B------:R-:W2:Y:S01]  /*0030*/  LDCU.64 UR6, c[0x0][0x410] ;  /* 0x00008200ff0677ac */ /* 0x000ea20008000a00 */
[----:B------:R-:W1:Y:S01]  /*0040*/  S2R R3, SR_TID.X ;  /* 0x0000000000037919 */ /* 0x000e620000002100 */
[----:B------:R-:W3:Y:S01]  /*0050*/  LDCU UR4, c[0x0][0x418] ;  /* 0x00008300ff0477ac */ /* 0x000ee20008000800 */
[----:B------:R-:W4:Y:S04]  /*0060*/  S2R R7, SR_TID.Z ;  /* 0x0000000000077919 */ /* 0x000f280000002300 */
[----:B------:R-:W0:Y:S08]  /*0070*/  S2UR UR8, SR_CTAID.Y ;  /* 0x00000000000879c3 */ /* 0x000e300000002600 */
[----:B------:R-:W0:Y:S08]  /*0080*/  LDC R5, c[0x0][0x364] ;  /* 0x0000d900ff057b82 */ /* 0x000e300000000800 */
[----:B------:R-:W1:Y:S08]  /*0090*/  S2UR UR5, SR_CTAID.X ;  /* 0x00000000000579c3 */ /* 0x000e700000002500 */
[----:B------:R-:W4:Y:S08]  /*00a0*/  S2UR UR9, SR_CTAID.Z ;  /* 0x00000000000979c3 */ /* 0x000f300000002700 */
[----:B------:R-:W4:Y:S01]  /*00b0*/  LDC R16, c[0x0][0x368] ;  /* 0x0000da00ff107b82 */ /* 0x000f220000000800 */
[----:B0-----:R-:W-:-:S05]  /*00c0*/  IMAD R5, R5, UR8, R0 ;  /* 0x0000000805057c24 */ /* 0x001fca000f8e0200 */
[----:B--2---:R-:W-:Y:S01]  /*00d0*/  ISETP.GE.AND P0, PT, R5, UR7, PT ;  /* 0x0000000705007c0c */ /* 0x004fe2000bf06270 */
[----:B-1----:R-:W-:-:S05]  /*00e0*/  IMAD R24, R24, UR5, R3 ;  /* 0x0000000518187c24 */ /* 0x002fca000f8e0203 */
[----:B------:R-:W-:Y:S01]  /*00f0*/  ISETP.GE.OR P0, PT, R24, UR6, P0 ;  /* 0x0000000618007c0c */ /* 0x000fe20008706670 */
[----:B----4-:R-:W-:-:S05]  /*0100*/  IMAD R16, R16, UR9, R7 ;  /* 0x0000000910107c24 */ /* 0x010fca000f8e0207 */
[----:B---3--:R-:W-:-:S13]  /*0110*/  ISETP.GE.OR P0, PT, R16, UR4, P0 ;  /* 0x0000000410007c0c */ /* 0x008fda0008706670 */
[----:B------:R-:W-:Y:S05]  /*0120*/  @P0 EXIT ;  /* 0x000000000000094d */ /* 0x000fea0003800000 */
[----:B------:R-:W0:Y:S01]  /*0130*/  I2F.F64.U32 R6, R5 ;  /* 0x0000000500067312 */ /* 0x000e220000201800 */
[----:B------:R-:W-:Y:S01]  /*0140*/  UIADD3 UR5, UPT, UPT, UR7, -0x1, URZ ;  /* 0xffffffff07057890 */ /* 0x000fe2000fffe0ff */
[----:B------:R-:W-:Y:S01]  /*0150*/  IMAD.MOV.U32 R0, RZ, RZ, RZ ;  /* 0x000000ffff007224 */ /* 0x000fe200078e00ff */
[----:B------:R-:W-:-:S05]  /*0160*/  UIADD3 UR4, UPT, UPT, UR4, -0x1, URZ ;  /* 0xffffffff04047890 */ /* 0x000fca000fffe0ff */
[----:B------:R-:W1:Y:S01]  /*0170*/  I2F.F64 R2, R24 ;  /* 0x0000001800027312 */ /* 0x000e620000201c00 */
[----:B0-----:R-:W-:-:S07]  /*0180*/  DSETP.MAX.AND P2, P3, RZ, R6, PT ;  /* 0x00000006ff00722a */ /* 0x001fce0003b4f000 */
[----:B------:R-:W0:Y:S01]  /*0190*/  I2F.F64.U32 R8, R16 ;  /* 0x0000001000087312 */ /* 0x000e220000201800 */
[----:B------:R-:W-:Y:S02]  /*01a0*/  IMAD.MOV.U32 R13, RZ, RZ, R6 ;  /* 0x000000ffff0d7224 */ /* 0x000fe400078e0006 */
[----:B------:R-:W-:Y:S01]  /*01b0*/  IMAD.MOV.U32 R6, RZ, RZ, RZ ;  /* 0x000000ffff067224 */ /* 0x000fe200078e00ff */
[----:B------:R-:W-:Y:S01]  /*01c0*/  FSEL R17, R0, R7, P2 ;  /* 0x0000000700117208 */ /* 0x000fe20001000000 */
[----:B-1----:R-:W-:Y:S01]  /*01d0*/  DSETP.MAX.AND P0, P1, RZ, R2, PT ;  /* 0x00000002ff00722a */ /* 0x002fe2000390f000 */
[----:B------:R-:W-:Y:S02]  /*01e0*/  IMAD.MOV.U32 R11, RZ, RZ, R2 ;  /* 0x000000ffff0b7224 */ /* 0x000fe400078e0002 */
[----:B------:R-:W-:Y:S01]  /*01f0*/  SEL R6, R6, R13, P2 ;  /* 0x0000000d06067207 */ /* 0x000fe20001000000 */
[----:B------:R-:W-:Y:S01]  /*0200*/  IMAD.MOV.U32 R15, RZ, RZ, R3 ;  /* 0x000000ffff0f7224 */ /* 0x000fe200078e0003 */
[----:B------:R-:W-:Y:S01]  /*0210*/  I2F.F64.U32 R52, UR4 ;  /* 0x0000000400347d12 */ /* 0x000fe20008201800 */
[----:B------:R-:W-:Y:S01]  /*0220*/  @P3 LOP3.LUT R17, R7, 0x80000, RZ, 0xfc, !PT ;  /* 0x0008000007113812 */ /* 0x000fe200078efcff */
[----:B0-----:R-:W-:Y:S01]  /*0230*/  DSETP.MAX.AND P4, P5, RZ, R8, PT ;  /* 0x00000008ff00722a */ /* 0x001fe20003d8f000 */
[----:B------:R-:W-:Y:S01]  /*0240*/  MOV R19, R9 ;  /* 0x0000000900137202 */ /* 0x000fe20000000f00 */
[----:B------:R-:W-:-:S04]  /*0250*/  IMAD.MOV.U32 R13, RZ, RZ, R8 ;  /* 0x000000ffff0d7224 */ /* 0x000fc800078e0008 */
[----:B------:R-:W0:Y:S01]  /*0260*/  I2F.F64.U32 R2, UR5 ;  /* 0x0000000500027d12 */ /* 0x000e220008201800 */
[----:B------:R-:W-:Y:S01]  /*0270*/  UIADD3 UR5, UPT, UPT, UR6, -0x1, URZ ;  /* 0xffffffff06057890 */ /* 0x000fe2000fffe0ff */
[----:B------:R-:W-:Y:S01]  /*0280*/  IMAD.MOV.U32 R7, RZ, RZ, R17 ;  /* 0x000000ffff077224 */ /* 0x000fe200078e0011 */
[----:B------:R-:W-:Y:S01]  /*0290*/  FSEL R21, R0, R19, P4 ;  /* 0x0000001300157208 */ /* 0x000fe20002000000 */
[----:B------:R-:W-:-:S05]  /*02a0*/  IMAD.MOV.U32 R8, RZ, RZ, RZ ;  /* 0x000000ffff087224 */ /* 0x000fca00078e00ff */
[----:B------:R-:W-:Y:S01]  /*02b0*/  SEL R8, R8, R13, P4 ;  /* 0x0000000d08087207 */ /* 0x000fe20002000000 */
[----:B------:R-:W1:Y:S01]  /*02c0*/  I2F.F64 R50, UR5 ;  /* 0x0000000500327d12 */ /* 0x000e620008201c00 */
[----:B------:R-:W-:Y:S01]  /*02d0*/  @P5 LOP3.LUT R21, R19, 0x80000, RZ, 0xfc, !PT ;  /* 0x0008000013155812 */ /* 0x000fe200078efcff */
[----:B------:R-:W2:Y:S01]  /*02e0*/  LDCU.64 UR4, c[0x0][0x358] ;  /* 0x00006b00ff0477ac */ /* 0x000ea20008000a00 */
[----:B------:R-:W3:Y:S01]  /*02f0*/  LDC.64 R18, c[0x0][0x420] ;  /* 0x00010800ff127b82 */ /* 0x000ee20000000a00 */
[----:B0-----:R-:W-:Y:S02]  /*0300*/  DSETP.GT.AND P2, PT, R6, R2, PT ;  /* 0x000000020600722a */ /* 0x001fe40003f44000 */
[----:B------:R-:W-:-:S04]  /*0310*/  IMAD.MOV.U32 R9, RZ, RZ, R21 ;  /* 0x000000ffff097224 */ /* 0x000fc800078e0015 */
[----:B------:R-:W-:Y:S01]  /*0320*/  FSEL R12, R2, R6, P2 ;  /* 0x00000006020c7208 */ /* 0x000fe20001000000 */
[----:B------:R-:W-:Y:S01]  /*0330*/  IMAD.MOV.U32 R6, RZ, RZ, RZ ;  /* 0x000000ffff067224 */ /* 0x000fe200078e00ff */
[----:B------:R-:W-:Y:S01]  /*0340*/  FSEL R13, R3, R7, P2 ;  /* 0x00000007030d7208 */ /* 0x000fe20001000000 */
[----:B------:R-:W-:Y:S01]  /*0350*/  DSETP.GT.AND P2, PT, R8, R52, PT ;  /* 0x000000340800722a */ /* 0x000fe20003f44000 */
[----:B------:R-:W-:Y:S02]  /*0360*/  FSEL R7, R0, R15, P0 ;  /* 0x0000000f00077208 */ /* 0x000fe40000000000 */
[----:B------:R-:W-:Y:S02]  /*0370*/  SEL R6, R6, R11, P0 ;  /* 0x0000000b06067207 */ /* 0x000fe40000000000 */
[----:B------:R-:W-:Y:S02]  /*0380*/  @P1 LOP3.LUT R7, R15, 0x80000, RZ, 0xfc, !PT ;  /* 0x000800000f071812 */ /* 0x000fe400078efcff */
[----:B------:R-:W-:Y:S01]  /*0390*/  FSEL R20, R52, R8, P2 ;  /* 0x0000000834147208 */ /* 0x000fe20001000000 */
[----:B------:R-:W-:Y:S01]  /*03a0*/  F2I.F64.TRUNC R15, R12 ;  /* 0x0000000c000f7311 */ /* 0x000fe2000030d100 */
[----:B------:R-:W-:-:S02]  /*03b0*/  FSEL R21, R53, R9, P2 ;  /* 0x0000000935157208 */ /* 0x000fc40001000000 */
[----:B-1----:R-:W-:Y:S01]  /*03c0*/  DSETP.GT.AND P0, PT, R6, R50, PT ;  /* 0x000000320600722a */ /* 0x002fe20003f04000 */
[----:B------:R-:W0:Y:S04]  /*03d0*/  LDC.64 R8, c[0x0][0x3b0] ;  /* 0x0000ec00ff087b82 */ /* 0x000e280000000a00 */
[----:B------:R-:W1:Y:S01]  /*03e0*/  F2I.F64.TRUNC R4, R20 ;  /* 0x0000001400047311 */ /* 0x000e62000030d100 */
[----:B------:R-:W-:Y:S02]  /*03f0*/  FSEL R10, R50, R6, P0 ;  /* 0x00000006320a7208 */ /* 0x000fe40000000000 */
[----:B------:R-:W-:-:S05]  /*0400*/  FSEL R11, R51, R7, P0 ;  /* 0x00000007330b7208 */ /* 0x000fca0000000000 */
[----:B------:R-:W4:Y:S01]  /*0410*/  F2I.F64.TRUNC R14, R10 ;  /* 0x0000000a000e7311 */ /* 0x000f22000030d100 */
[----:B-1----:R-:W-:-:S04]  /*0420*/  IMAD R25, R4, UR7, R15 ;  /* 0x0000000704197c24 */ /* 0x002fc8000f8e020f */
[----:B----4-:R-:W-:-:S04]  /*0430*/  IMAD R0, R25, UR6, R14 ;  /* 0x0000000619007c24 */ /* 0x010fc8000f8e020e */
[----:B0-----:R-:W-:-:S05]  /*0440*/  IMAD.WIDE R8, R0, 0x8, R8 ;  /* 0x0000000800087825 */ /* 0x001fca00078e0208 */
[----:B--2---:R-:W2:Y:S01]  /*0450*/  LDG.E.64 R72, desc[UR4][R8.64] ;  /* 0x0000000408487981 */ /* 0x004ea2000c1e1b00 */
[----:B------:R-:W-:Y:S01]  /*0460*/  UMOV UR8, 0xa0b5ed8d ;  /* 0xa0b5ed8d00087882 */ /* 0x000fe20000000000 */
[----:B------:R-:W-:Y:S01]  /*0470*/  UMOV UR9, 0x3eb0c6f7 ;  /* 0x3eb0c6f700097882 */ /* 0x000fe20000000000 */
[----:B------:R-:W-:Y:S01]  /*0480*/  BSSY.RECONVERGENT B0, `(.L_x_0) ;  /* 0x000001d000007945 */ /* 0x000fe20003800200 */
[----:B---3--:R-:W-:-:S08]  /*0490*/  DMUL R6, R18, UR8 ;  /* 0x0000000812067c28 */ /* 0x008fd00008000000 */
[----:B--2---:R-:W-:-:S14]  /*04a0*/  DSETP.GEU.AND P0, PT, R72, R6, PT ;  /* 0x000000064800722a */ /* 0x004fdc0003f0e000 */
[----:B------:R-:W-:Y:S05]  /*04b0*/  @!P0 BRA `(.L_x_1) ;  /* 0x0000000000648947 */ /* 0x000fea0003800000 */
[----:B------:R-:W0:Y:S02]  /*04c0*/  LDC.64 R54, c[0x0][0x3b8] ;  /* 0x0000ee00ff367b82 */ /* 0x000e240000000a00 */
[----:B0-----:R-:W-:-:S06]  /*04d0*/  IMAD.WIDE R54, R0, 0x8, R54 ;  /* 0x0000000800367825 */ /* 0x001fcc00078e0236 */
[----:B------:R-:W2:Y:S02]  /*04e0*/  LDG.E.64 R54, desc[UR4][R54.64] ;  /* 0x0000000436367981 */ /* 0x000ea4000c1e1b00 */
[----:B--2---:R-:W-:-:S14]  /*04f0*/  DSETP.GEU.AND P0, PT, R54, R6, PT ;  /* 0x000000063600722a */ /* 0x004fdc0003f0e000 */
[----:B------:R-:W-:Y:S05]  /*0500*/  @!P0 BRA `(.L_x_1) ;  /* 0x0000000000508947 */ /* 0x000fea0003800000 */
[----:B------:R-:W0:Y:S02]  /*0510*/  LDC.64 R8, c[0x0][0x3c0] ;  /* 0x0000f000ff087b82 */ /* 0x000e240000000a00 */
[----:B0-----:R-:W-:-:S05]  /*0520*/  IMAD.WIDE R8, R0, 0x8, R8 ;  /* 0x0000000800087825 */ /* 0x001fca00078e0208 */
[----:B------:R-:W2:Y:S02]  /*0530*/  LDG.E.64 R44, desc[UR4][R8.64] ;  /* 0x00000004082c7981 */ /* 0x000ea4000c1e1b00 */
        /* <DEDUP_REMOVED lines=16> */
[----:B------:R-:W-:Y:S05]  /*0640*/  @P0 BRA `(.L_x_2) ;  /* 0x0000000000140947 */ /* 0x000fea0003800000 */
.L_x_1:
[----:B------:R-:W-:Y:S05]  /*0650*/  BSYNC.RECONVERGENT B0 ;  /* 0x0000000000007941 */ /* 0x000fea0003800200 */
.L_x_0:
[----:B------:R-:W0:Y:S02]  /*0660*/  LDC.64 R2, c[0x0][0x380] ;  /* 0x0000e000ff027b82 */ /* 0x000e240000000a00 */
[----:B0-----:R-:W-:-:S05]  /*0670*/  IMAD.WIDE R2, R0, 0x8, R2 ;  /* 0x0000000800027825 */ /* 0x001fca00078e0202 */
[----:B------:R-:W-:Y:S01]  /*0680*/  STG.E.64 desc[UR4][R2.64], RZ ;  /* 0x000000ff02007986 */ /* 0x000fe2000c101b04 */
[----:B------:R-:W-:Y:S05]  /*0690*/  EXIT ;  /* 0x000000000000794d */ /* 0x000fea0003800000 */
.L_x_2:
[C---:B------:R-:W-:Y:S01]  /*06a0*/  IADD3 R6, PT, PT, R5.reuse, 0x1, RZ ;  /* 0x0000000105067810 */ /* 0x040fe20007ffe0ff */
[C---:B------:R-:W-:Y:S02]  /*06b0*/  VIADD R12, R5.reuse, 0xffffffff ;  /* 0xffffffff050c7836 */ /* 0x040fe40000000000 */
[C---:B------:R-:W-:Y:S02]  /*06c0*/  VIADD R8, R5.reuse, 0x2 ;  /* 0x0000000205087836 */ /* 0x040fe40000000000 */
[----:B------:R-:W-:Y:S01]  /*06d0*/  VIADD R10, R5, 0x3 ;  /* 0x00000003050a7836 */ /* 0x000fe20000000000 */
[----:B------:R-:W0:Y:S08]  /*06e0*/  I2F.F64.U32 R6, R6 ;  /* 0x0000000600067312 */ /* 0x000e300000201800 */
[----:B------:R-:W1:Y:S01]  /*06f0*/  I2F.F64 R12, R12 ;  /* 0x0000000c000c7312 */ /* 0x000e620000201c00 */
[----:B0-----:R-:W-:-:S07]  /*0700*/  DSETP.MAX.AND P0, P5, RZ, R6, PT ;  /* 0x00000006ff00722a */ /* 0x001fce0003d0f000 */
[----:B------:R-:W0:Y:S01]  /*0710*/  I2F.F64.U32 R8, R8 ;  /* 0x0000000800087312 */ /* 0x000e220000201800 */
[----:B------:R-:W-:Y:S02]  /*0720*/  IMAD.MOV.U32 R17, RZ, RZ, R6 ;  /* 0x000000ffff117224 */ /* 0x000fe400078e0006 */
[----:B------:R-:W-:Y:S01]  /*0730*/  IMAD.MOV.U32 R20, RZ, RZ, R7 ;  /* 0x000000ffff147224 */ /* 0x000fe200078e0007 */
[----:B------:R-:W-:Y:S01]  /*0740*/  CS2R R6, SRZ ;  /* 0x0000000000067805 */ /* 0x000fe2000001ff00 */
[----:B-1----:R-:W-:-:S03]  /*0750*/  IMAD.MOV.U32 R28, RZ, RZ, R13 ;  /* 0x000000ffff1c7224 */ /* 0x002fc600078e000d */
[----:B------:R-:W1:Y:S02]  /*0760*/  I2F.F64.U32 R10, R10 ;  /* 0x0000000a000a7312 */ /* 0x000e640000201800 */
[----:B------:R-:W-:Y:S01]  /*0770*/  SEL R6, R6, R17, P0 ;  /* 0x0000001106067207 */ /* 0x000fe20000000000 */
[----:B------:R-:W-:Y:S01]  /*0780*/  IMAD.MOV.U32 R17, RZ, RZ, R12 ;  /* 0x000000ffff117224 */ /* 0x000fe200078e000c */
[----:B------:R-:W-:Y:S01]  /*0790*/  FSEL R7, R7, R20, P0 ;  /* 0x0000001407077208 */ /* 0x000fe20000000000 */
[----:B------:R-:W-:Y:S01]  /*07a0*/  DSETP.MAX.AND P1, P0, RZ, R12, PT ;  /* 0x0000000cff00722a */ /* 0x000fe2000382f000 */
[----:B------:R-:W-:Y:S01]  /*07b0*/  @P5 LOP3.LUT R7, R20, 0x80000, RZ, 0xfc, !PT ;  /* 0x0008000014075812 */ /* 0x000fe200078efcff */
[C---:B------:R-:W-:Y:S01]  /*07c0*/  VIADD R12, R5.reuse, 0xfffffffe ;  /* 0xfffffffe050c7836 */ /* 0x040fe20000000000 */
[----:B0-----:R-:W-:Y:S01]  /*07d0*/  DSETP.MAX.AND P6, P4, RZ, R8, PT ;  /* 0x00000008ff00722a */ /* 0x001fe20003ccf000 */
[----:B------:R-:W-:Y:S01]  /*07e0*/  MOV R21, R8 ;  /* 0x0000000800157202 */ /* 0x000fe20000000f00 */
[----:B------:R-:W-:-:S02]  /*07f0*/  VIADD R20, R5, 0xfffffffd ;  /* 0xfffffffd05147836 */ /* 0x000fc40000000000 */
[----:B------:R-:W-:Y:S01]  /*0800*/  IMAD.MOV.U32 R8, RZ, RZ, RZ ;  /* 0x000000ffff087224 */ /* 0x000fe200078e00ff */
[----:B------:R-:W0:Y:S01]  /*0810*/  I2F.F64 R12, R12 ;  /* 0x0000000c000c7312 */ /* 0x000e220000201c00 */
[----:B------:R-:W-:Y:S01]  /*0820*/  IMAD.MOV.U32 R5, RZ, RZ, RZ ;  /* 0x000000ffff057224 */ /* 0x000fe200078e00ff */
[----:B-1----:R-:W-:Y:S01]  /*0830*/  DSETP.MAX.AND P3, P2, RZ, R10, PT ;  /* 0x0000000aff00722a */ /* 0x002fe20003a6f000 */
[----:B------:R-:W-:Y:S01]  /*0840*/  IMAD.MOV.U32 R23, RZ, RZ, R10 ;  /* 0x000000ffff177224 */ /* 0x000fe200078e000a */
[----:B------:R-:W-:Y:S01]  /*0850*/  MOV R10, RZ ;  /* 0x000000ff000a7202 */ /* 0x000fe20000000f00 */
[----:B------:R-:W-:Y:S01]  /*0860*/  IMAD.MOV.U32 R26, RZ, RZ, R11 ;  /* 0x000000ffff1a7224 */ /* 0x000fe200078e000b */
[----:B------:R-:W-:Y:S01]  /*0870*/  DSETP.GT.AND P5, PT, R6, R2, PT ;  /* 0x000000020600722a */ /* 0x000fe20003fa4000 */
[----:B------:R-:W-:Y:S02]  /*0880*/  FSEL R11, R8, R9, P6 ;  /* 0x00000009080b7208 */ /* 0x000fe40003000000 */
[----:B------:R-:W-:-:S02]  /*0890*/  SEL R10, R10, R21, P6 ;  /* 0x000000150a0a7207 */ /* 0x000fc40003000000 */
[----:B------:R-:W1:Y:S01]  /*08a0*/  I2F.F64 R20, R20 ;  /* 0x0000001400147312 */ /* 0x000e620000201c00 */
[----:B------:R-:W-:Y:S02]  /*08b0*/  @P4 LOP3.LUT R11, R9, 0x80000, RZ, 0xfc, !PT ;  /* 0x00080000090b4812 */ /* 0x000fe400078efcff */
[----:B------:R-:W-:Y:S01]  /*08c0*/  SEL R8, R8, R23, P3 ;  /* 0x0000001708087207 */ /* 0x000fe20001800000 */
[----:B0-----:R-:W-:Y:S01]  /*08d0*/  IMAD.MOV.U32 R27, RZ, RZ, R12 ;  /* 0x000000ffff1b7224 */ /* 0x001fe200078e000c */
[----:B------:R-:W-:Y:S01]  /*08e0*/  FSEL R9, R5, R26, P3 ;  /* 0x0000001a05097208 */ /* 0x000fe20001800000 */
[----:B------:R-:W-:Y:S01]  /*08f0*/  DSETP.MAX.AND P3, P4, RZ, R12, PT ;  /* 0x0000000cff00722a */ /* 0x000fe20003c6f000 */
[----:B------:R-:W-:Y:S01]  /*0900*/  FSEL R22, R2, R6, P5 ;  /* 0x0000000602167208 */ /* 0x000fe20002800000 */
[----:B------:R-:W-:Y:S01]  /*0910*/  IMAD.MOV.U32 R6, RZ, RZ, RZ ;  /* 0x000000ffff067224 */ /* 0x000fe200078e00ff */
[----:B------:R-:W-:Y:S01]  /*0920*/  @P2 LOP3.LUT R9, R26, 0x80000, RZ, 0xfc, !PT ;  /* 0x000800001a092812 */ /* 0x000fe200078efcff */
[----:B------:R-:W-:Y:S01]  /*0930*/  IMAD.MOV.U32 R12, RZ, RZ, RZ ;  /* 0x000000ffff0c7224 */ /* 0x000fe200078e00ff */
[----:B------:R-:W-:Y:S01]  /*0940*/  FSEL R23, R3, R7, P5 ;  /* 0x0000000703177208 */ /* 0x000fe20002800000 */
[----:B------:R-:W-:Y:S01]  /*0950*/  DSETP.GT.AND P5, PT, R10, R2, PT ;  /* 0x000000020a00722a */ /* 0x000fe20003fa4000 */
[----:B------:R-:W-:-:S02]  /*0960*/  FSEL R7, R5, R28, P1 ;  /* 0x0000001c05077208 */ /* 0x000fc40000800000 */
[----:B------:R-:W-:Y:S01]  /*0970*/  SEL R6, R6, R17, P1 ;  /* 0x0000001106067207 */ /* 0x000fe20000800000 */
[----:B-1----:R-:W-:Y:S01]  /*0980*/  IMAD.MOV.U32 R33, RZ, RZ, R20 ;  /* 0x000000ffff217224 */ /* 0x002fe200078e0014 */
[----:B------:R-:W-:Y:S01]  /*0990*/  @P0 LOP3.LUT R7, R28, 0x80000, RZ, 0xfc, !PT ;  /* 0x000800001c070812 */ /* 0x000fe200078efcff */
[----:B------:R-:W-:Y:S01]  /*09a0*/  DSETP.GT.AND P0, PT, R8, R2, PT ;  /* 0x000000020800722a */ /* 0x000fe20003f04000 */
[----:B------:R-:W-:Y:S01]  /*09b0*/  MOV R29, R13 ;  /* 0x0000000d001d7202 */ /* 0x000fe20000000f00 */
[----:B------:R-:W-:Y:S01]  /*09c0*/  IMAD.MOV.U32 R35, RZ, RZ, R21 ;  /* 0x000000ffff237224 */ /* 0x000fe200078e0015 */
[----:B------:R-:W-:Y:S01]  /*09d0*/  FSEL R10, R2, R10, P5 ;  /* 0x0000000a020a7208 */ /* 0x000fe20002800000 */
[----:B------:R-:W0:Y:S01]  /*09e0*/  F2I.F64.TRUNC R23, R22 ;  /* 0x0000001600177311 */ /* 0x000e22000030d100 */
[----:B------:R-:W-:Y:S01]  /*09f0*/  FSEL R11, R3, R11, P5 ;  /* 0x0000000b030b7208 */ /* 0x000fe20002800000 */
[----:B------:R-:W-:Y:S01]  /*0a00*/  DSETP.MAX.AND P2, P5, RZ, R20, PT ;  /* 0x00000014ff00722a */ /* 0x000fe20003d4f000 */
[----:B------:R-:W-:Y:S01]  /*0a10*/  FSEL R31, R12, R29, P3 ;  /* 0x0000001d0c1f7208 */ /* 0x000fe20001800000 */
[----:B------:R-:W-:Y:S01]  /*0a20*/  DSETP.GT.AND P1, PT, R6, R2, PT ;  /* 0x000000020600722a */ /* 0x000fe20003f24000 */
[----:B------:R-:W-:-:S02]  /*0a30*/  FSEL R12, R2, R8, P0 ;  /* 0x00000008020c7208 */ /* 0x000fc40000000000 */
[----:B------:R-:W-:Y:S01]  /*0a40*/  @P4 LOP3.LUT R31, R29, 0x80000, RZ, 0xfc, !PT ;  /* 0x000800001d1f4812 */ /* 0x000fe200078efcff */
[----:B------:R1:W-:Y:S01]  /*0a50*/  F2I.F64.TRUNC R5, R10 ;  /* 0x0000000a00057311 */ /* 0x0003e2000030d100 */
[----:B------:R-:W-:Y:S02]  /*0a60*/  MOV R8, RZ ;  /* 0x000000ff00087202 */ /* 0x000fe40000000f00 */
[C---:B------:R-:W-:Y:S01]  /*0a70*/  FSEL R13, R3.reuse, R9, P0 ;  /* 0x00000009030d7208 */ /* 0x040fe20000000000 */
[----:B------:R-:W-:Y:S01]  /*0a80*/  IMAD.MOV.U32 R9, RZ, RZ, R31 ;  /* 0x000000ffff097224 */ /* 0x000fe200078e001f */
[----:B------:R-:W-:Y:S02]  /*0a90*/  SEL R8, R8, R27, P3 ;  /* 0x0000001b08087207 */ /* 0x000fe40001800000 */
[----:B------:R-:W-:Y:S01]  /*0aa0*/  FSEL R20, R2, R6, P1 ;  /* 0x0000000602147208 */ /* 0x000fe20000800000 */
[----:B------:R-:W-:Y:S01]  /*0ab0*/  IMAD.MOV.U32 R6, RZ, RZ, RZ ;  /* 0x000000ffff067224 */ /* 0x000fe200078e00ff */
[----:B------:R-:W-:Y:S01]  /*0ac0*/  FSEL R21, R3, R7, P1 ;  /* 0x0000000703157208 */ /* 0x000fe20000800000 */
[----:B-1----:R-:W-:Y:S01]  /*0ad0*/  IMAD.MOV.U32 R10, RZ, RZ, RZ ;  /* 0x000000ffff0a7224 */ /* 0x002fe200078e00ff */
[----:B------:R-:W-:Y:S01]  /*0ae0*/  DSETP.GT.AND P0, PT, R8, R2, PT ;  /* 0x000000020800722a */ /* 0x000fe20003f04000 */
[----:B------:R1:W2:Y:S01]  /*0af0*/  F2I.F64.TRUNC R17, R12 ;  /* 0x0000000c00117311 */ /* 0x0002a2000030d100 */
[----:B------:R-:W-:Y:S01]  /*0b00*/  FSEL R11, R6, R35, P2 ;  /* 0x00000023060b7208 */ /* 0x000fe20001000000 */
[----:B0-----:R-:W-:Y:S01]  /*0b10*/  IMAD R23, R4, UR7, R23 ;  /* 0x0000000704177c24 */ /* 0x001fe2000f8e0217 */
[----:B------:R-:W-:Y:S01]  /*0b20*/  SEL R10, R10, R33, P2 ;  /* 0x000000210a0a7207 */ /* 0x000fe20001000000 */
[----:B------:R-:W0:Y:S01]  /*0b30*/  LDC.64 R6, c[0x0][0x390] ;  /* 0x0000e400ff067b82 */ /* 0x000e220000000a00 */
[----:B------:R-:W-:Y:S01]  /*0b40*/  @P5 LOP3.LUT R11, R35, 0x80000, RZ, 0xfc, !PT ;  /* 0x00080000230b5812 */ /* 0x000fe200078efcff */
[----:B------:R-:W-:Y:S01]  /*0b50*/  IMAD R23, R23, UR6, R14 ;  /* 0x0000000617177c24 */ /* 0x000fe2000f8e020e */
[----:B------:R-:W-:Y:S01]  /*0b60*/  FSEL R8, R2, R8, P0 ;  /* 0x0000000802087208 */ /* 0x000fe20000000000 */
[----:B------:R-:W3:Y:S01]  /*0b70*/  F2I.F64.TRUNC R21, R20 ;  /* 0x0000001400157311 */ /* 0x000ee2000030d100 */
[----:B------:R-:W-:-:S02]  /*0b80*/  FSEL R9, R3, R9, P0 ;  /* 0x0000000903097208 */ /* 0x000fc40000000000 */
[----:B------:R-:W-:Y:S01]  /*0b90*/  DSETP.GT.AND P0, PT, R10, R2, PT ;  /* 0x000000020a00722a */ /* 0x000fe20003f04000 */
[----:B-1----:R-:W1:Y:S01]  /*0ba0*/  LDC.64 R12, c[0x0][0x3e0] ;  /* 0x0000f800ff0c7b82 */ /* 0x002e620000000a00 */
[----:B--2---:R-:W-:-:S03]  /*0bb0*/  IMAD R17, R4, UR7, R17 ;  /* 0x0000000704117c24 */ /* 0x004fc6000f8e0211 */
[----:B------:R-:W2:Y:S01]  /*0bc0*/  F2I.F64.TRUNC R9, R8 ;  /* 0x0000000800097311 */ /* 0x000ea2000030d100 */
[----:B------:R-:W-:Y:S01]  /*0bd0*/  FSEL R3, R3, R11, P0 ;  /* 0x0000000b03037208 */ /* 0x000fe20000000000 */
[----:B------:R-:W-:Y:S01]  /*0be0*/  IMAD R11, R4, UR7, R5 ;  /* 0x00000007040b7c24 */ /* 0x000fe2000f8e0205 */
[----:B------:R-:W-:Y:S01]  /*0bf0*/  FSEL R2, R2, R10, P0 ;  /* 0x0000000a02027208 */ /* 0x000fe20000000000 */
[--C-:B------:R-:W-:Y:S02]  /*0c00*/  IMAD R17, R17, UR6, R14.reuse ;  /* 0x0000000611117c24 */ /* 0x100fe4000f8e020e */
[----:B------:R-:W-:Y:S02]  /*0c10*/  IMAD R29, R11, UR6, R14 ;  /* 0x000000060b1d7c24 */ /* 0x000fe4000f8e020e */
[----:B------:R-:W4:Y:S01]  /*0c20*/  F2I.F64.TRUNC R3, R2 ;  /* 0x0000000200037311 */ /* 0x000f22000030d100 */
[----:B---3--:R-:W-:Y:S02]  /*0c30*/  IMAD R21, R4, UR7, R21 ;  /* 0x0000000704157c24 */ /* 0x008fe4000f8e0215 */
[----:B0-----:R-:W-:-:S04]  /*0c40*/  IMAD.WIDE R40, R0, 0x8, R6 ;  /* 0x0000000800287825 */ /* 0x001fc800078e0206 */
[C---:B--2---:R-:W-:Y:S02]  /*0c50*/  IMAD R27, R4.reuse, UR7, R9 ;  /* 0x00000007041b7c24 */ /* 0x044fe4000f8e0209 */
[----:B------:R-:W-:Y:S01]  /*0c60*/  IMAD.WIDE R28, R29, 0x8, R6 ;  /* 0x000000081d1c7825 */ /* 0x000fe200078e0206 */
[----:B------:R-:W5:Y:S03]  /*0c70*/  LDG.E.64 R40, desc[UR4][R40.64] ;  /* 0x0000000428287981 */ /* 0x000f66000c1e1b00 */
[----:B------:R-:W-:Y:S02]  /*0c80*/  IMAD R11, R27, UR6, R14 ;  /* 0x000000061b0b7c24 */ /* 0x000fe4000f8e020e */
[----:B----4-:R-:W-:Y:S01]  /*0c90*/  IMAD R9, R4, UR7, R3 ;  /* 0x0000000704097c24 */ /* 0x010fe2000f8e0203 */
[----:B------:R-:W5:Y:S01]  /*0ca0*/  LDG.E.64 R28, desc[UR4][R28.64] ;  /* 0x000000041c1c7981 */ /* 0x000f62000c1e1b00 */
[----:B-1----:R-:W-:Y:S01]  /*0cb0*/  IMAD.WIDE R4, R0, 0x8, R12 ;  /* 0x0000000800047825 */ /* 0x002fe200078e020c */
[----:B------:R-:W-:Y:S01]  /*0cc0*/  DSETP.MIN.AND P0, P1, R72, R54, PT ;  /* 0x000000364800722a */ /* 0x000fe20003900000 */
[----:B------:R-:W0:Y:S02]  /*0cd0*/  LDC.64 R26, c[0x0][0x3e8] ;  /* 0x0000fa00ff1a7b82 */ /* 0x000e240000000a00 */
[----:B------:R-:W-:-:S02]  /*0ce0*/  IMAD R3, R9, UR6, R14 ;  /* 0x0000000609037c24 */ /* 0x000fc4000f8e020e */
[----:B------:R-:W-:Y:S01]  /*0cf0*/  IMAD R9, R21, UR6, R14 ;  /* 0x0000000615097c24 */ /* 0x000fe2000f8e020e */
[----:B------:R-:W5:Y:S01]  /*0d00*/  LDG.E.64 R4, desc[UR4][R4.64] ;  /* 0x0000000404047981 */ /* 0x000f62000c1e1b00 */
[----:B------:R-:W-:-:S04]  /*0d10*/  IMAD.WIDE R20, R3, 0x8, R6 ;  /* 0x0000000803147825 */ /* 0x000fc800078e0206 */
[--C-:B------:R-:W-:Y:S02]  /*0d20*/  IMAD.WIDE R10, R11, 0x8, R6.reuse ;  /* 0x000000080b0a7825 */ /* 0x100fe400078e0206 */
[----:B------:R-:W5:Y:S02]  /*0d30*/  LDG.E.64 R20, desc[UR4][R20.64] ;  /* 0x0000000414147981 */ /* 0x000f64000c1e1b00 */
[--C-:B------:R-:W-:Y:S02]  /*0d40*/  IMAD.WIDE R2, R23, 0x8, R6.reuse ;  /* 0x0000000817027825 */ /* 0x100fe400078e0206 */
[----:B------:R-:W5:Y:S02]  /*0d50*/  LDG.E.64 R10, desc[UR4][R10.64] ;  /* 0x000000040a0a7981 */ /* 0x000f64000c1e1b00 */
[--C-:B------:R-:W-:Y:S02]  /*0d60*/  IMAD.WIDE R30, R17, 0x8, R6.reuse ;  /* 0x00000008111e7825 */ /* 0x100fe400078e0206 */
[----:B------:R-:W5:Y:S02]  /*0d70*/  LDG.E.64 R2, desc[UR4][R2.64] ;  /* 0x0000000402027981 */ /* 0x000f64000c1e1b00 */
[----:B------:R-:W-:-:S02]  /*0d80*/  IMAD.WIDE R8, R9, 0x8, R6 ;  /* 0x0000000809087825 */ /* 0x000fc400078e0206 */
[----:B------:R-:W5:Y:S01]  /*0d90*/  LDG.E.64 R30, desc[UR4][R30.64] ;  /* 0x000000041e1e7981 */ /* 0x000f62000c1e1b00 */
[----:B------:R-:W-:Y:S01]  /*0da0*/  MOV R17, R55 ;  /* 0x0000003700117202 */ /* 0x000fe20000000f00 */
[----:B------:R-:W-:Y:S02]  /*0db0*/  IMAD.MOV.U32 R12, RZ, RZ, R73 ;  /* 0x000000ffff0c7224 */ /* 0x000fe400078e0049 */
[----:B------:R1:W5:Y:S01]  /*0dc0*/  LDG.E.64 R6, desc[UR4][R8.64] ;  /* 0x0000000408067981 */ /* 0x000362000c1e1b00 */
[----:B------:R-:W-:Y:S02]  /*0dd0*/  IMAD.MOV.U32 R13, RZ, RZ, R54 ;  /* 0x000000ffff0d7224 */ /* 0x000fe400078e0036 */
[----:B-1----:R-:W-:Y:S01]  /*0de0*/  FSEL R9, R12, R17, P0 ;  /* 0x000000110c097208 */ /* 0x002fe20000000000 */
[----:B------:R-:W-:Y:S01]  /*0df0*/  IMAD.MOV.U32 R12, RZ, RZ, R72 ;  /* 0x000000ffff0c7224 */ /* 0x000fe200078e0048 */
[----:B------:R-:W-:-:S04]  /*0e00*/  @P1 LOP3.LUT R9, R17, 0x80000, RZ, 0xfc, !PT ;  /* 0x0008000011091812 */ /* 0x000fc800078efcff */
[----:B------:R-:W-:-:S06]  /*0e10*/  SEL R8, R12, R13, P0 ;  /* 0x0000000d0c087207 */ /* 0x000fcc0000000000 */
[----:B------:R-:W-:Y:S01]  /*0e20*/  DSETP.GEU.AND P0, PT, R8, R18, PT ;  /* 0x000000120800722a */ /* 0x000fe20003f0e000 */
[----:B------:R-:W-:Y:S01]  /*0e30*/  BSSY.RECONVERGENT B1, `(.L_x_3) ;  /* 0x00005c2000017945 */ /* 0x000fe20003800200 */
[----:B------:R-:W-:Y:S02]  /*0e40*/  IMAD.MOV.U32 R12, RZ, RZ, RZ ;  /* 0x000000ffff0c7224 */ /* 0x000fe400078e00ff */
[----:B------:R-:W-:Y:S02]  /*0e50*/  IMAD.MOV.U32 R13, RZ, RZ, 0x40000000 ;  /* 0x40000000ff0d7424 */ /* 0x000fe400078e00ff */
[----:B0-----:R-:W-:-:S08]  /*0e60*/  IMAD.WIDE R26, R0, 0x8, R26 ;  /* 0x00000008001a7825 */ /* 0x001fd000078e021a */
[----:B------:R-:W-:Y:S05]  /*0e70*/  @!P0 BRA `(.L_x_4) ;  /* 0x0000004000088947 */ /* 0x000fea0003800000 */
[----:B------:R-:W0:Y:S01]  /*0e80*/  LDCU UR8, c[0x0][0x424] ;  /* 0x00008480ff0877ac */ /* 0x000e220008000800 */
[----:B-----5:R-:W-:Y:S01]  /*0e90*/  MOV R4, 0x1 ;  /* 0x0000000100047802 */ /* 0x020fe20000000f00 */
[----:B------:R-:W-:Y:S01]  /*0ea0*/  DADD R22, -R20, R10 ;  /* 0x0000000014167229 */ /* 0x000fe2000000010a */
[----:B------:R-:W-:Y:S09]  /*0eb0*/  BSSY.RECONVERGENT B3, `(.L_x_5) ;  /* 0x0000016000037945 */ /* 0x000ff20003800200 */
[----:B------:R-:W-:Y:S01]  /*0ec0*/  FSETP.GEU.AND P1, PT, |R23|, 6.5827683646048100446e-37, PT ;  /* 0x036000001700780b */ /* 0x000fe20003f2e200 */
[----:B0-----:R-:W0:Y:S02]  /*0ed0*/  MUFU.RCP64H R5, UR8 ;  /* 0x0000000800057d08 */ /* 0x001e240008001800 */
[----:B0-----:R-:W-:-:S08]  /*0ee0*/  DFMA R8, R4, -R18, 1 ;  /* 0x3ff000000408742b */ /* 0x001fd00000000812 */
[----:B------:R-:W-:-:S08]  /*0ef0*/  DFMA R8, R8, R8, R8 ;  /* 0x000000080808722b */ /* 0x000fd00000000008 */
[----:B------:R-:W-:-:S08]  /*0f00*/  DFMA R8, R4, R8, R4 ;  /* 0x000000080408722b */ /* 0x000fd00000000004 */
[----:B------:R-:W-:-:S08]  /*0f10*/  DFMA R4, R8, -R18, 1 ;  /* 0x3ff000000804742b */ /* 0x000fd00000000812 */
[----:B------:R-:W-:-:S08]  /*0f20*/  DFMA R4, R8, R4, R8 ;  /* 0x000000040804722b */ /* 0x000fd00000000008 */
[----:B------:R-:W-:-:S08]  /*0f30*/  DMUL R26, R22, R4 ;  /* 0x00000004161a7228 */ /* 0x000fd00000000000 */
[----:B------:R-:W-:-:S08]  /*0f40*/  DFMA R18, R26, -R18, R22 ;  /* 0x800000121a12722b */ /* 0x000fd00000000016 */
[----:B------:R-:W-:-:S10]  /*0f50*/  DFMA R26, R4, R18, R26 ;  /* 0x00000012041a722b */ /* 0x000fd4000000001a */
[----:B------:R-:W-:-:S05]  /*0f60*/  FFMA R4, RZ, UR8, R27 ;  /* 0x00000008ff047c23 */ /* 0x000fca000800001b */
[----:B------:R-:W-:-:S13]  /*0f70*/  FSETP.GT.AND P0, PT, |R4|, 1.469367938527859385e-39, PT ;  /* 0x001000000400780b */ /* 0x000fda0003f04200 */
[----:B------:R-:W-:Y:S05]  /*0f80*/  @P0 BRA P1, `(.L_x_6) ;  /* 0x0000000000200947 */ /* 0x000fea0000800000 */
[----:B------:R-:W0:Y:S01]  /*0f90*/  LDCU.64 UR8, c[0x0][0x420] ;  /* 0x00008400ff0877ac */ /* 0x000e220008000a00 */
[----:B------:R-:W-:Y:S01]  /*0fa0*/  IMAD.MOV.U32 R17, RZ, RZ, R23 ;  /* 0x000000ffff117224 */ /* 0x000fe200078e0017 */
[----:B------:R-:W-:Y:S01]  /*0fb0*/  MOV R18, 0xff0 ;  /* 0x00000ff000127802 */ /* 0x000fe20000000f00 */
[----:B0-----:R-:W-:Y:S02]  /*0fc0*/  IMAD.U32 R20, RZ, RZ, UR8 ;  /* 0x00000008ff147e24 */ /* 0x001fe4000f8e00ff */
[----:B------:R-:W-:-:S07]  /*0fd0*/  IMAD.U32 R19, RZ, RZ, UR9 ;  /* 0x00000009ff137e24 */ /* 0x000fce000f8e00ff */
[----:B------:R-:W-:Y:S05]  /*0fe0*/  CALL.REL.NOINC `($__internal_0_$__cuda_sm20_div_rn_f64_full) ;  /* 0x0000012000f87944 */ /* 0x000fea0003c00000 */
[----:B------:R-:W-:Y:S01]  /*0ff0*/  IMAD.MOV.U32 R26, RZ, RZ, R20 ;  /* 0x000000ffff1a7224 */ /* 0x000fe200078e0014 */
[----:B------:R-:W-:-:S07]  /*1000*/  MOV R27, R17 ;  /* 0x00000011001b7202 */ /* 0x000fce0000000f00 */
.L_x_6:
[----:B------:R-:W-:Y:S05]  /*1010*/  BSYNC.RECONVERGENT B3 ;  /* 0x0000000000037941 */ /* 0x000fea0003800200 */
.L_x_5:
[----:B------:R-:W0:Y:S01]  /*1020*/  LDCU UR8, c[0x0][0x424] ;  /* 0x00008480ff0877ac */ /* 0x000e220008000800 */
[----:B------:R-:W1:Y:S01]  /*1030*/  LDC.64 R8, c[0x0][0x420] ;  /* 0x00010800ff087b82 */ /* 0x000e620000000a00 */
[----:B------:R-:W-:Y:S01]  /*1040*/  IMAD.MOV.U32 R4, RZ, RZ, 0x1 ;  /* 0x00000001ff047424 */ /* 0x000fe200078e00ff */
[----:B------:R-:W-:Y:S01]  /*1050*/  DADD R22, -R10, R6 ;  /* 0x000000000a167229 */ /* 0x000fe20000000106 */
[----:B------:R-:W-:Y:S09]  /*1060*/  BSSY.RECONVERGENT B3, `(.L_x_7) ;  /* 0x0000016000037945 */ /* 0x000ff20003800200 */
[----:B------:R-:W-:Y:S01]  /*1070*/  FSETP.GEU.AND P1, PT, |R23|, 6.5827683646048100446e-37, PT ;  /* 0x036000001700780b */ /* 0x000fe20003f2e200 */
[----:B0-----:R-:W1:Y:S02]  /*1080*/  MUFU.RCP64H R5, UR8 ;  /* 0x0000000800057d08 */ /* 0x001e640008001800 */
[----:B-1----:R-:W-:-:S08]  /*1090*/  DFMA R18, R4, -R8, 1 ;  /* 0x3ff000000412742b */ /* 0x002fd00000000808 */
        /* <DEDUP_REMOVED lines=16> */
[----:B------:R-:W-:Y:S01]  /*11a0*/  MOV R10, R20 ;  /* 0x00000014000a7202 */ /* 0x000fe20000000f00 */
[----:B------:R-:W-:-:S07]  /*11b0*/  IMAD.MOV.U32 R11, RZ, RZ, R17 ;  /* 0x000000ffff0b7224 */ /* 0x000fce00078e0011 */
.L_x_8:
[----:B------:R-:W-:Y:S05]  /*11c0*/  BSYNC.RECONVERGENT B3 ;  /* 0x0000000000037941 */ /* 0x000fea0003800200 */
.L_x_7:
[----:B------:R-:W0:Y:S01]  /*11d0*/  LDCU UR8, c[0x0][0x424] ;  /* 0x00008480ff0877ac */ /* 0x000e220008000800 */
[----:B------:R-:W1:Y:S01]  /*11e0*/  LDC.64 R18, c[0x0][0x420] ;  /* 0x00010800ff127b82 */ /* 0x000e620000000a00 */
[----:B------:R-:W-:Y:S01]  /*11f0*/  IMAD.MOV.U32 R4, RZ, RZ, 0x1 ;  /* 0x00000001ff047424 */ /* 0x000fe200078e00ff */
[----:B------:R-:W-:Y:S01]  /*1200*/  DADD R22, R40, -R6 ;  /* 0x0000000028167229 */ /* 0x000fe20000000806 */
        /* <DEDUP_REMOVED lines=17> */
[----:B0-----:R-:W-:Y:S01]  /*1320*/  IMAD.U32 R20, RZ, RZ, UR8 ;  /* 0x00000008ff147e24 */ /* 0x001fe2000f8e00ff */
[----:B------:R-:W-:-:S07]  /*1330*/  MOV R19, UR9 ;  /* 0x0000000900137c02 */ /* 0x000fce0008000f00 */
[----:B------:R-:W-:Y:S05]  /*1340*/  CALL.REL.NOINC `($__internal_0_$__cuda_sm20_div_rn_f64_full) ;  /* 0x0000012000207944 */ /* 0x000fea0003c00000 */
[----:B------:R-:W-:Y:S02]  /*1350*/  IMAD.MOV.U32 R8, RZ, RZ, R20 ;  /* 0x000000ffff087224 */ /* 0x000fe400078e0014 */
[----:B------:R-:W-:-:S07]  /*1360*/  IMAD.MOV.U32 R9, RZ, RZ, R17 ;  /* 0x000000ffff097224 */ /* 0x000fce00078e0011 */
.L_x_10:
[----:B------:R-:W-:Y:S05]  /*1370*/  BSYNC.RECONVERGENT B3 ;  /* 0x0000000000037941 */ /* 0x000fea0003800200 */
.L_x_9:
        /* <DEDUP_REMOVED lines=20> */
[----:B------:R-:W-:Y:S02]  /*14c0*/  MOV R18, 0x1500 ;  /* 0x0000150000127802 */ /* 0x000fe40000000f00 */
[----:B0-----:R-:W-:Y:S01]  /*14d0*/  MOV R20, UR8 ;  /* 0x0000000800147c02 */ /* 0x001fe20008000f00 */
[----:B------:R-:W-:-:S07]  /*14e0*/  IMAD.U32 R19, RZ, RZ, UR9 ;  /* 0x00000009ff137e24 */ /* 0x000fce000f8e00ff */
[----:B------:R-:W-:Y:S05]  /*14f0*/  CALL.REL.NOINC `($__internal_0_$__cuda_sm20_div_rn_f64_full) ;  /* 0x0000011c00b47944 */ /* 0x000fea0003c00000 */
[----:B------:R-:W-:Y:S02]  /*1500*/  IMAD.MOV.U32 R6, RZ, RZ, R20 ;  /* 0x000000ffff067224 */ /* 0x000fe400078e0014 */
[----:B------:R-:W-:-:S07]  /*1510*/  IMAD.MOV.U32 R7, RZ, RZ, R17 ;  /* 0x000000ffff077224 */ /* 0x000fce00078e0011 */
.L_x_12:
[----:B------:R-:W-:Y:S05]  /*1520*/  BSYNC.RECONVERGENT B3 ;  /* 0x0000000000037941 */ /* 0x000fea0003800200 */
.L_x_11:
        /* <DEDUP_REMOVED lines=19> */
[----:B------:R-:W-:Y:S02]  /*1660*/  MOV R17, R23 ;  /* 0x0000001700117202 */ /* 0x000fe40000000f00 */
[----:B------:R-:W-:Y:S01]  /*1670*/  MOV R18, 0x16b0 ;  /* 0x000016b000127802 */ /* 0x000fe20000000f00 */
[----:B0-----:R-:W-:Y:S02]  /*1680*/  IMAD.U32 R20, RZ, RZ, UR8 ;  /* 0x00000008ff147e24 */ /* 0x001fe4000f8e00ff */
[----:B------:R-:W-:-:S07]  /*1690*/  IMAD.U32 R19, RZ, RZ, UR9 ;  /* 0x00000009ff137e24 */ /* 0x000fce000f8e00ff */
[----:B------:R-:W-:Y:S05]  /*16a0*/  CALL.REL.NOINC `($__internal_0_$__cuda_sm20_div_rn_f64_full) ;  /* 0x0000011c00487944 */ /* 0x000fea0003c00000 */
[----:B------:R-:W-:Y:S02]  /*16b0*/  IMAD.MOV.U32 R4, RZ, RZ, R20 ;  /* 0x000000ffff047224 */ /* 0x000fe400078e0014 */
[----:B------:R-:W-:-:S07]  /*16c0*/  IMAD.MOV.U32 R5, RZ, RZ, R17 ;  /* 0x000000ffff057224 */ /* 0x000fce00078e0011 */
.L_x_14:
[----:B------:R-:W-:Y:S05]  /*16d0*/  BSYNC.RECONVERGENT B3 ;  /* 0x0000000000037941 */ /* 0x000fea0003800200 */
.L_x_13:
[----:B------:R-:W0:Y:S01]  /*16e0*/  LDCU UR8, c[0x0][0x424] ;  /* 0x00008480ff0877ac */ /* 0x000e220008000800 */
[----:B------:R-:W1:Y:S01]  /*16f0*/  LDC.64 R18, c[0x0][0x420] ;  /* 0x00010800ff127b82 */ /* 0x000e620000000a00 */
[----:B------:R-:W-:Y:S01]  /*1700*/  MOV R2, 0x1 ;  /* 0x0000000100027802 */ /* 0x000fe20000000f00 */
        /* <DEDUP_REMOVED lines=23> */
.L_x_16:
[----:B------:R-:W-:Y:S05]  /*1880*/  BSYNC.RECONVERGENT B3 ;  /* 0x0000000000037941 */ /* 0x000fea0003800200 */
.L_x_15:
[C---:B------:R-:W-:Y:S01]  /*1890*/  DADD R18, R10.reuse, R10 ;  /* 0x000000000a127229 */ /* 0x040fe2000000000a */
[----:B------:R-:W-:Y:S01]  /*18a0*/  UMOV UR10, 0x55555555 ;  /* 0x55555555000a7882 */ /* 0x000fe20000000000 */
[----:B------:R-:W-:Y:S01]  /*18b0*/  UMOV UR11, 0x3fc55555 ;  /* 0x3fc55555000b7882 */ /* 0x000fe20000000000 */
[----:B------:R-:W-:Y:S01]  /*18c0*/  UMOV UR8, 0xaaaaaaab ;  /* 0xaaaaaaab00087882 */ /* 0x000fe20000000000 */
[----:B------:R-:W-:Y:S01]  /*18d0*/  UMOV UR9, 0x3ff2aaaa ;  /* 0x3ff2aaaa00097882 */ /* 0x000fe20000000000 */
[----:B------:R-:W-:Y:S01]  /*18e0*/  DMUL R38, R10, UR10 ;  /* 0x0000000a0a267c28 */ /* 0x000fe20008000000 */
[----:B------:R-:W-:Y:S01]  /*18f0*/  UMOV UR12, 0xaaaaaaab ;  /* 0xaaaaaaab000c7882 */ /* 0x000fe20000000000 */
[----:B------:R-:W-:Y:S01]  /*1900*/  UMOV UR13, 0x3feaaaaa ;  /* 0x3feaaaaa000d7882 */ /* 0x000fe20000000000 */
[----:B------:R-:W-:Y:S01]  /*1910*/  DADD R28, -R18, R26 ;  /* 0x00000000121c7229 */ /* 0x000fe2000000011a */
[----:B------:R-:W-:Y:S01]  /*1920*/  UMOV UR11, 0x3ffd5555 ;  /* 0x3ffd5555000b7882 */ /* 0x000fe20000000000 */
[----:B------:R-:W-:Y:S01]  /*1930*/  DMUL R18, R10, -UR8 ;  /* 0x800000080a127c28 */ /* 0x000fe20008000000 */
[----:B------:R-:W-:Y:S01]  /*1940*/  UMOV UR8, 0x55555555 ;  /* 0x5555555500087882 */ /* 0x000fe20000000000 */
[----:B------:R-:W-:Y:S01]  /*1950*/  UMOV UR9, 0x3fd55555 ;  /* 0x3fd5555500097882 */ /* 0x000fe20000000000 */
[----:B------:R-:W-:Y:S01]  /*1960*/  DFMA R30, R8, UR12, -R38 ;  /* 0x0000000c081e7c2b */ /* 0x000fe20008000826 */
[----:B------:R-:W-:Y:S01]  /*1970*/  BSSY.RECONVERGENT B2, `(.L_x_17) ;  /* 0x000000b000027945 */ /* 0x000fe20003800200 */
[----:B------:R-:W-:-:S02]  /*1980*/  DMUL R36, R6, UR8 ;  /* 0x0000000806247c28 */ /* 0x000fc40008000000 */
[----:B------:R-:W-:Y:S02]  /*1990*/  DADD R28, R28, R8 ;  /* 0x000000001c1c7229 */ /* 0x000fe40000000008 */
[----:B------:R-:W-:Y:S02]  /*19a0*/  DFMA R18, R26, UR8, R18 ;  /* 0x000000081a127c2b */ /* 0x000fe40008000012 */
[C---:B------:R-:W-:Y:S02]  /*19b0*/  DMUL R34, R6.reuse, UR12 ;  /* 0x0000000c06227c28 */ /* 0x040fe40008000000 */
[----:B------:R-:W-:Y:S02]  /*19c0*/  DFMA R30, R6, UR8, R30 ;  /* 0x00000008061e7c2b */ /* 0x000fe4000800001e */
[----:B------:R-:W-:Y:S02]  /*19d0*/  DADD R20, -RZ, |R28| ;  /* 0x00000000ff147229 */ /* 0x000fe4000000051c */
[----:B------:R-:W-:Y:S01]  /*19e0*/  DFMA R32, R8, UR10, R18 ;  /* 0x0000000a08207c2b */ /* 0x000fe20008000012 */
[----:B------:R-:W-:-:S07]  /*19f0*/  MOV R18, 0x1a20 ;  /* 0x00001a2000127802 */ /* 0x000fce0000000f00 */
[----:B------:R-:W-:-:S07]  /*1a00*/  IMAD.MOV.U32 R17, RZ, RZ, R21 ;  /* 0x000000ffff117224 */ /* 0x000fce00078e0015 */
[----:B------:R-:W-:Y:S05]  /*1a10*/  CALL.REL.NOINC `($_Z11extend_stepPdPKdS1_S1_S1_S1_S1_S1_S1_S1_S1_S1_S1_S1_S1_S1_S1_S1_iiidddi$__internal_accurate_pow) ;  /* 0x0000012000007944 */ /* 0x000fea0003c00000 */
[----:B------:R-:W-:Y:S05]  /*1a20*/  BSYNC.RECONVERGENT B2 ;  /* 0x0000000000027941 */ /* 0x000fea0003800200 */
.L_x_17:
[----:B------:R-:W-:Y:S01]  /*1a30*/  DADD R18, R28, 2 ;  /* 0x400000001c127429 */ /* 0x000fe20000000000 */
[----:B------:R-:W-:Y:S01]  /*1a40*/  BSSY.RECONVERGENT B2, `(.L_x_18) ;  /* 0x0000011000027945 */ /* 0x000fe20003800200 */
[----:B------:R-:W-:Y:S01]  /*1a50*/  DFMA R56, R10, -4, R26 ;  /* 0xc01000000a38782b */ /* 0x000fe2000000001a */
[----:B------:R-:W-:Y:S01]  /*1a60*/  IMAD.MOV.U32 R21, RZ, RZ, R17 ;  /* 0x000000ffff157224 */ /* 0x000fe200078e0011 */
[----:B------:R-:W-:Y:S02]  /*1a70*/  DMUL R54, R8, 3 ;  /* 0x4008000008367828 */ /* 0x000fe40000000000 */
[----:B------:R-:W-:-:S04]  /*1a80*/  DSETP.NEU.AND P0, PT, R28, RZ, PT ;  /* 0x000000ff1c00722a */ /* 0x000fc80003f0d000 */
[----:B------:R-:W-:Y:S02]  /*1a90*/  LOP3.LUT R18, R19, 0x7ff00000, RZ, 0xc0, !PT ;  /* 0x7ff0000013127812 */ /* 0x000fe400078ec0ff */
[----:B------:R-:W-:Y:S02]  /*1aa0*/  DADD R56, R56, R54 ;  /* 0x0000000038387229 */ /* 0x000fe40000000036 */
[----:B------:R-:W-:-:S06]  /*1ab0*/  ISETP.NE.AND P1, PT, R18, 0x7ff00000, PT ;  /* 0x7ff000001200780c */ /* 0x000fcc0003f25270 */
[----:B------:R-:W-:Y:S01]  /*1ac0*/  DADD R22, -RZ, |R56| ;  /* 0x00000000ff167229 */ /* 0x000fe20000000538 */
[----:B------:R-:W-:-:S06]  /*1ad0*/  @!P0 CS2R R20, SRZ ;  /* 0x0000000000148805 */ /* 0x000fcc000001ff00 */
[----:B------:R-:W-:Y:S05]  /*1ae0*/  @P1 BRA `(.L_x_19) ;  /* 0x0000000000181947 */ /* 0x000fea0003800000 */
[----:B------:R-:W-:-:S14]  /*1af0*/  DSETP.NAN.AND P0, PT, R28, R28, PT ;  /* 0x0000001c1c00722a */ /* 0x000fdc0003f08000 */
[----:B------:R-:W-:Y:S01]  /*1b00*/  @P0 DADD R20, R28, 2 ;  /* 0x400000001c140429 */ /* 0x000fe20000000000 */
[----:B------:R-:W-:Y:S10]  /*1b10*/  @P0 BRA `(.L_x_19) ;  /* 0x00000000000c0947 */ /* 0x000ff40003800000 */
[----:B------:R-:W-:-:S14]  /*1b20*/  DSETP.NEU.AND P0, PT, |R28|, +INF , PT ;  /* 0x7ff000001c00742a */ /* 0x000fdc0003f0d200 */
[----:B------:R-:W-:Y:S02]  /*1b30*/  @!P0 IMAD.MOV.U32 R20, RZ, RZ, 0x0 ;  /* 0x00000000ff148424 */ /* 0x000fe400078e00ff */
[----:B------:R-:W-:-:S07]  /*1b40*/  @!P0 IMAD.MOV.U32 R21, RZ, RZ, 0x7ff00000 ;  /* 0x7ff00000ff158424 */ /* 0x000fce00078e00ff */
.L_x_19:
[----:B------:R-:W-:Y:S05]  /*1b50*/  BSYNC.RECONVERGENT B2 ;  /* 0x0000000000027941 */ /* 0x000fea0003800200 */
.L_x_18:
[----:B------:R-:W-:Y:S01]  /*1b60*/  UMOV UR8, 0x55555555 ;  /* 0x5555555500087882 */ /* 0x000fe20000000000 */
[----:B------:R-:W-:Y:S01]  /*1b70*/  UMOV UR9, 0x3ff15555 ;  /* 0x3ff1555500097882 */ /* 0x000fe20000000000 */
[----:B------:R-:W-:Y:S01]  /*1b80*/  DSETP.NEU.AND P0, PT, R28, 1, PT ;  /* 0x3ff000001c00742a */ /* 0x000fe20003f0d000 */
[----:B------:R-:W-:Y:S01]  /*1b90*/  BSSY.RECONVERGENT B2, `(.L_x_20) ;  /* 0x0000008000027945 */ /* 0x000fe20003800200 */
[----:B------:R-:W-:Y:S01]  /*1ba0*/  DMUL R18, R20, UR8 ;  /* 0x0000000814127c28 */ /* 0x000fe20008000000 */
[----:B------:R-:W-:Y:S01]  /*1bb0*/  IMAD.MOV.U32 R17, RZ, RZ, R23 ;  /* 0x000000ffff117224 */ /* 0x000fe200078e0017 */
[----:B------:R-:W-:-:S08]  /*1bc0*/  MOV R20, R22 ;  /* 0x0000001600147202 */ /* 0x000fd00000000f00 */
[----:B------:R-:W-:Y:S02]  /*1bd0*/  FSEL R72, R18, 1.46601546874880000000e+13, P0 ;  /* 0x5555555512487808 */ /* 0x000fe40000000000 */
[----:B------:R-:W-:Y:S02]  /*1be0*/  FSEL R73, R19, 1.8854166269302368164, P0 ;  /* 0x3ff1555513497808 */ /* 0x000fe40000000000 */
[----:B------:R-:W-:-:S07]  /*1bf0*/  MOV R18, 0x1c10 ;  /* 0x00001c1000127802 */ /* 0x000fce0000000f00 */
[----:B------:R-:W-:Y:S05]  /*1c00*/  CALL.REL.NOINC `($_Z11extend_stepPdPKdS1_S1_S1_S1_S1_S1_S1_S1_S1_S1_S1_S1_S1_S1_S1_S1_iiidddi$__internal_accurate_pow) ;  /* 0x0000011c00847944 */ /* 0x000fea0003c00000 */
[----:B------:R-:W-:Y:S05]  /*1c10*/  BSYNC.RECONVERGENT B2 ;  /* 0x0000000000027941 */ /* 0x000fea0003800200 */
.L_x_20:
[C---:B------:R-:W-:Y:S01]  /*1c20*/  DADD R18, R56.reuse, 2 ;  /* 0x4000000038127429 */ /* 0x040fe20000000000 */
[----:B------:R-:W-:Y:S01]  /*1c30*/  BSSY.RECONVERGENT B2, `(.L_x_21) ;  /* 0x000000f000027945 */ /* 0x000fe20003800200 */
[----:B------:R-:W-:Y:S01]  /*1c40*/  DSETP.NEU.AND P0, PT, R56, RZ, PT ;  /* 0x000000ff3800722a */ /* 0x000fe20003f0d000 */
[----:B------:R-:W-:Y:S01]  /*1c50*/  IMAD.MOV.U32 R21, RZ, RZ, R17 ;  /* 0x000000ffff157224 */ /* 0x000fe200078e0011 */
[----:B------:R-:W-:-:S06]  /*1c60*/  DADD R28, R8, R8 ;  /* 0x00000000081c7229 */ /* 0x000fcc0000000008 */
[----:B------:R-:W-:Y:S02]  /*1c70*/  LOP3.LUT R18, R19, 0x7ff00000, RZ, 0xc0, !PT ;  /* 0x7ff0000013127812 */ /* 0x000fe400078ec0ff */
[----:B------:R-:W-:Y:S02]  /*1c80*/  DADD R26, -R28, R10 ;  /* 0x000000001c1a7229 */ /* 0x000fe4000000010a */
[----:B------:R-:W-:Y:S02]  /*1c90*/  ISETP.NE.AND P1, PT, R18, 0x7ff00000, PT ;  /* 0x7ff000001200780c */ /* 0x000fe40003f25270 */
[----:B------:R-:W-:-:S11]  /*1ca0*/  @!P0 CS2R R20, SRZ ;  /* 0x0000000000148805 */ /* 0x000fd6000001ff00 */
[----:B------:R-:W-:Y:S05]  /*1cb0*/  @P1 BRA `(.L_x_22) ;  /* 0x0000000000181947 */ /* 0x000fea0003800000 */
[----:B------:R-:W-:-:S14]  /*1cc0*/  DSETP.NAN.AND P0, PT, R56, R56, PT ;  /* 0x000000383800722a */ /* 0x000fdc0003f08000 */
[----:B------:R-:W-:Y:S01]  /*1cd0*/  @P0 DADD R20, R56, 2 ;  /* 0x4000000038140429 */ /* 0x000fe20000000000 */
[----:B------:R-:W-:Y:S10]  /*1ce0*/  @P0 BRA `(.L_x_22) ;  /* 0x00000000000c0947 */ /* 0x000ff40003800000 */
[----:B------:R-:W-:-:S14]  /*1cf0*/  DSETP.NEU.AND P0, PT, |R56|, +INF , PT ;  /* 0x7ff000003800742a */ /* 0x000fdc0003f0d200 */
[----:B------:R-:W-:Y:S02]  /*1d00*/  @!P0 IMAD.MOV.U32 R20, RZ, RZ, 0x0 ;  /* 0x00000000ff148424 */ /* 0x000fe400078e00ff */
[----:B------:R-:W-:-:S07]  /*1d10*/  @!P0 IMAD.MOV.U32 R21, RZ, RZ, 0x7ff00000 ;  /* 0x7ff00000ff158424 */ /* 0x000fce00078e00ff */
.L_x_22:
[----:B------:R-:W-:Y:S05]  /*1d20*/  BSYNC.RECONVERGENT B2 ;  /* 0x0000000000027941 */ /* 0x000fea0003800200 */
.L_x_21:
[----:B------:R-:W-:Y:S01]  /*1d30*/  DADD R26, R26, R6 ;  /* 0x000000001a1a7229 */ /* 0x000fe20000000006 */
[----:B------:R-:W-:Y:S01]  /*1d40*/  BSSY.RECONVERGENT B2, `(.L_x_23) ;  /* 0x000000b000027945 */ /* 0x000fe20003800200 */
[----:B------:R-:W-:Y:S02]  /*1d50*/  DMUL R20, R20, 0.25 ;  /* 0x3fd0000014147828 */ /* 0x000fe40000000000 */
[----:B------:R-:W-:-:S04]  /*1d60*/  DSETP.NEU.AND P0, PT, R56, 1, PT ;  /* 0x3ff000003800742a */ /* 0x000fc80003f0d000 */
[----:B------:R-:W-:-:S04]  /*1d70*/  DADD R22, -RZ, |R26| ;  /* 0x00000000ff167229 */ /* 0x000fc8000000051a */
[----:B------:R-:W-:Y:S02]  /*1d80*/  FSEL R18, R20, RZ, P0 ;  /* 0x000000ff14127208 */ /* 0x000fe40000000000 */
[----:B------:R-:W-:-:S04]  /*1d90*/  FSEL R19, R21, 1.625, P0 ;  /* 0x3fd0000015137808 */ /* 0x000fc80000000000 */
[----:B------:R-:W-:Y:S01]  /*1da0*/  MOV R20, R22 ;  /* 0x0000001600147202 */ /* 0x000fe20000000f00 */
[----:B------:R-:W-:Y:S01]  /*1db0*/  IMAD.MOV.U32 R17, RZ, RZ, R23 ;  /* 0x000000ffff117224 */ /* 0x000fe200078e0017 */
[----:B------:R-:W-:Y:S01]  /*1dc0*/  DADD R72, R72, R18 ;  /* 0x0000000048487229 */ /* 0x000fe20000000012 */
[----:B------:R-:W-:-:S10]  /*1dd0*/  MOV R18, 0x1df0 ;  /* 0x00001df000127802 */ /* 0x000fd40000000f00 */
[----:B------:R-:W-:Y:S05]  /*1de0*/  CALL.REL.NOINC `($_Z11extend_stepPdPKdS1_S1_S1_S1_S1_S1_S1_S1_S1_S1_S1_S1_S1_S1_S1_S1_iiidddi$__internal_accurate_pow) ;  /* 0x0000011c000c7944 */ /* 0x000fea0003c00000 */
[----:B------:R-:W-:Y:S05]  /*1df0*/  BSYNC.RECONVERGENT B2 ;  /* 0x0000000000027941 */ /* 0x000fea0003800200 */
.L_x_23:
[C---:B------:R-:W-:Y:S01]  /*1e00*/  DADD R18, R26.reuse, 2 ;  /* 0x400000001a127429 */ /* 0x040fe20000000000 */
[----:B------:R-:W-:Y:S01]  /*1e10*/  BSSY.RECONVERGENT B2, `(.L_x_24) ;  /* 0x000000f000027945 */ /* 0x000fe20003800200 */
[----:B------:R-:W-:Y:S01]  /*1e20*/  DSETP.NEU.AND P0, PT, R26, RZ, PT ;  /* 0x000000ff1a00722a */ /* 0x000fe20003f0d000 */
[----:B------:R-:W-:Y:S01]  /*1e30*/  IMAD.MOV.U32 R21, RZ, RZ, R17 ;  /* 0x000000ffff157224 */ /* 0x000fe200078e0011 */
[----:B------:R-:W-:-:S06]  /*1e40*/  DADD R56, -R6, R10 ;  /* 0x0000000006387229 */ /* 0x000fcc000000010a */
[----:B------:R-:W-:Y:S02]  /*1e50*/  LOP3.LUT R18, R19, 0x7ff00000, RZ, 0xc0, !PT ;  /* 0x7ff0000013127812 */ /* 0x000fe400078ec0ff */
[----:B------:R-:W-:Y:S02]  /*1e60*/  DADD R22, -RZ, |R56| ;  /* 0x00000000ff167229 */ /* 0x000fe40000000538 */
        /* <DEDUP_REMOVED lines=9> */
.L_x_25:
[----:B------:R-:W-:Y:S05]  /*1f00*/  BSYNC.RECONVERGENT B2 ;  /* 0x0000000000027941 */ /* 0x000fea0003800200 */
.L_x_24:
        /* <DEDUP_REMOVED lines=12> */
.L_x_26:
        /* <DEDUP_REMOVED lines=16> */
.L_x_28:
[----:B------:R-:W-:Y:S05]  /*20d0*/  BSYNC.RECONVERGENT B2 ;  /* 0x0000000000027941 */ /* 0x000fea0003800200 */
.L_x_27:
        /* <DEDUP_REMOVED lines=13> */
.L_x_29:
[----:B------:R-:W-:Y:S01]  /*21b0*/  DADD R18, R74, 2 ;  /* 0x400000004a127429 */ /* 0x000fe20000000000 */
[----:B------:R-:W-:Y:S01]  /*21c0*/  BSSY.RECONVERGENT B2, `(.L_x_30) ;  /* 0x0000010000027945 */ /* 0x000fe20003800200 */
[----:B------:R-:W-:Y:S01]  /*21d0*/  DFMA R54, R6, -4, R54 ;  /* 0xc01000000636782b */ /* 0x000fe20000000036 */
[----:B------:R-:W-:Y:S01]  /*21e0*/  IMAD.MOV.U32 R21, RZ, RZ, R17 ;  /* 0x000000ffff157224 */ /* 0x000fe200078e0011 */
[----:B------:R-:W-:-:S06]  /*21f0*/  DSETP.NEU.AND P0, PT, R74, RZ, PT ;  /* 0x000000ff4a00722a */ /* 0x000fcc0003f0d000 */
[----:B------:R-:W-:Y:S01]  /*2200*/  LOP3.LUT R18, R19, 0x7ff00000, RZ, 0xc0, !PT ;  /* 0x7ff0000013127812 */ /* 0x000fe200078ec0ff */
[----:B------:R-:W-:-:S03]  /*2210*/  DADD R54, R54, R4 ;  /* 0x0000000036367229 */ /* 0x000fc60000000004 */
[----:B------:R-:W-:-:S04]  /*2220*/  ISETP.NE.AND P1, PT, R18, 0x7ff00000, PT ;  /* 0x7ff000001200780c */ /* 0x000fc80003f25270 */
[----:B------:R-:W-:Y:S01]  /*2230*/  @!P0 CS2R R20, SRZ ;  /* 0x0000000000148805 */ /* 0x000fe2000001ff00 */
[----:B------:R-:W-:-:S08]  /*2240*/  DADD R22, -RZ, |R54| ;  /* 0x00000000ff167229 */ /* 0x000fd00000000536 */
[----:B------:R-:W-:Y:S05]  /*2250*/  @P1 BRA `(.L_x_31) ;  /* 0x0000000000181947 */ /* 0x000fea0003800000 */
[----:B------:R-:W-:-:S14]  /*2260*/  DSETP.NAN.AND P0, PT, R74, R74, PT ;  /* 0x0000004a4a00722a */ /* 0x000fdc0003f08000 */
[----:B------:R-:W-:Y:S01]  /*2270*/  @P0 DADD R20, R74, 2 ;  /* 0x400000004a140429 */ /* 0x000fe20000000000 */
[----:B------:R-:W-:Y:S10]  /*2280*/  @P0 BRA `(.L_x_31) ;  /* 0x00000000000c0947 */ /* 0x000ff40003800000 */
[----:B------:R-:W-:-:S14]  /*2290*/  DSETP.NEU.AND P0, PT, |R74|, +INF , PT ;  /* 0x7ff000004a00742a */ /* 0x000fdc0003f0d200 */
[----:B------:R-:W-:Y:S02]  /*22a0*/  @!P0 IMAD.MOV.U32 R20, RZ, RZ, 0x0 ;  /* 0x00000000ff148424 */ /* 0x000fe400078e00ff */
[----:B------:R-:W-:-:S07]  /*22b0*/  @!P0 IMAD.MOV.U32 R21, RZ, RZ, 0x7ff00000 ;  /* 0x7ff00000ff158424 */ /* 0x000fce00078e00ff */
.L_x_31:
[----:B------:R-:W-:Y:S05]  /*22c0*/  BSYNC.RECONVERGENT B2 ;  /* 0x0000000000027941 */ /* 0x000fea0003800200 */
.L_x_30:
        /* <DEDUP_REMOVED lines=12> */
.L_x_32:
[C---:B------:R-:W-:Y:S01]  /*2390*/  DADD R18, R54.reuse, 2 ;  /* 0x4000000036127429 */ /* 0x040fe20000000000 */
[----:B------:R-:W-:Y:S01]  /*23a0*/  BSSY.RECONVERGENT B2, `(.L_x_33) ;  /* 0x000000d000027945 */ /* 0x000fe20003800200 */
[----:B------:R-:W-:Y:S01]  /*23b0*/  DSETP.NEU.AND P0, PT, R54, RZ, PT ;  /* 0x000000ff3600722a */ /* 0x000fe20003f0d000 */
[----:B------:R-:W-:-:S07]  /*23c0*/  IMAD.MOV.U32 R21, RZ, RZ, R17 ;  /* 0x000000ffff157224 */ /* 0x000fce00078e0011 */
[----:B------:R-:W-:-:S04]  /*23d0*/  LOP3.LUT R18, R19, 0x7ff00000, RZ, 0xc0, !PT ;  /* 0x7ff0000013127812 */ /* 0x000fc800078ec0ff */
        /* <DEDUP_REMOVED lines=9> */
.L_x_34:
[----:B------:R-:W-:Y:S05]  /*2470*/  BSYNC.RECONVERGENT B2 ;  /* 0x0000000000027941 */ /* 0x000fea0003800200 */
.L_x_33:
[----:B------:R-:W-:Y:S01]  /*2480*/  UMOV UR8, 0xa0b5ed8d ;  /* 0xa0b5ed8d00087882 */ /* 0x000fe20000000000 */
[----:B------:R-:W-:Y:S01]  /*2490*/  UMOV UR9, 0x3eb0c6f7 ;  /* 0x3eb0c6f700097882 */ /* 0x000fe20000000000 */
[----:B------:R-:W-:Y:S01]  /*24a0*/  DMUL R20, R20, 0.25 ;  /* 0x3fd0000014147828 */ /* 0x000fe20000000000 */
[----:B------:R-:W-:Y:S01]  /*24b0*/  BSSY.RECONVERGENT B2, `(.L_x_35) ;  /* 0x000000b000027945 */ /* 0x000fe20003800200 */
[----:B------:R-:W-:Y:S02]  /*24c0*/  DADD R72, R72, UR8 ;  /* 0x0000000848487e29 */ /* 0x000fe40008000000 */
[----:B------:R-:W-:-:S06]  /*24d0*/  DSETP.NEU.AND P0, PT, R54, 1, PT ;  /* 0x3ff000003600742a */ /* 0x000fcc0003f0d000 */
[----:B------:R-:W-:Y:S01]  /*24e0*/  DADD R18, -RZ, |R72| ;  /* 0x00000000ff127229 */ /* 0x000fe20000000548 */
[----:B------:R-:W-:Y:S02]  /*24f0*/  FSEL R54, R20, RZ, P0 ;  /* 0x000000ff14367208 */ /* 0x000fe40000000000 */
[----:B------:R-:W-:-:S06]  /*2500*/  FSEL R55, R21, 1.625, P0 ;  /* 0x3fd0000015377808 */ /* 0x000fcc0000000000 */
[----:B------:R-:W-:Y:S01]  /*2510*/  DADD R54, R74, R54 ;  /* 0x000000004a367229 */ /* 0x000fe20000000036 */
[----:B------:R-:W-:Y:S01]  /*2520*/  MOV R20, R18 ;  /* 0x0000001200147202 */ /* 0x000fe20000000f00 */
[----:B------:R-:W-:Y:S01]  /*2530*/  IMAD.MOV.U32 R17, RZ, RZ, R19 ;  /* 0x000000ffff117224 */ /* 0x000fe200078e0013 */
[----:B------:R-:W-:-:S08]  /*2540*/  MOV R18, 0x2560 ;  /* 0x0000256000127802 */ /* 0x000fd00000000f00 */
[----:B------:R-:W-:Y:S05]  /*2550*/  CALL.REL.NOINC `($_Z11extend_stepPdPKdS1_S1_S1_S1_S1_S1_S1_S1_S1_S1_S1_S1_S1_S1_S1_S1_iiidddi$__internal_accurate_pow) ;  /* 0x0000011400307944 */ /* 0x000fea0003c00000 */
[----:B------:R-:W-:Y:S05]  /*2560*/  BSYNC.RECONVERGENT B2 ;  /* 0x0000000000027941 */ /* 0x000fea0003800200 */
.L_x_35:
[C---:B------:R-:W-:Y:S01]  /*2570*/  DADD R18, R72.reuse, 2 ;  /* 0x4000000048127429 */ /* 0x040fe20000000000 */
[----:B------:R-:W-:Y:S01]  /*2580*/  BSSY.RECONVERGENT B2, `(.L_x_36) ;  /* 0x000000e000027945 */ /* 0x000fe20003800200 */
[----:B------:R-:W-:-:S08]  /*2590*/  DSETP.NEU.AND P0, PT, R72, RZ, PT ;  /* 0x000000ff4800722a */ /* 0x000fd00003f0d000 */
[----:B------:R-:W-:Y:S01]  /*25a0*/  LOP3.LUT R18, R19, 0x7ff00000, RZ, 0xc0, !PT ;  /* 0x7ff0000013127812 */ /* 0x000fe200078ec0ff */
[----:B------:R-:W-:-:S03]  /*25b0*/  IMAD.MOV.U32 R19, RZ, RZ, R17 ;  /* 0x000000ffff137224 */ /* 0x000fc600078e0011 */
[----:B------:R-:W-:Y:S01]  /*25c0*/  ISETP.NE.AND P1, PT, R18, 0x7ff00000, PT ;  /* 0x7ff000001200780c */ /* 0x000fe20003f25270 */
[----:B------:R-:W-:Y:S01]  /*25d0*/  IMAD.MOV.U32 R18, RZ, RZ, R20 ;  /* 0x000000ffff127224 */ /* 0x000fe200078e0014 */
[----:B------:R-:W-:-:S11]  /*25e0*/  @!P0 CS2R R18, SRZ ;  /* 0x0000000000128805 */ /* 0x000fd6000001ff00 */
[----:B------:R-:W-:Y:S05]  /*25f0*/  @P1 BRA `(.L_x_37) ;  /* 0x0000000000181947 */ /* 0x000fea0003800000 */
[----:B------:R-:W-:-:S14]  /*2600*/  DSETP.NAN.AND P0, PT, R72, R72, PT ;  /* 0x000000484800722a */ /* 0x000fdc0003f08000 */
[----:B------:R-:W-:Y:S01]  /*2610*/  @P0 DADD R18, R72, 2 ;  /* 0x4000000048120429 */ /* 0x000fe20000000000 */
[----:B------:R-:W-:Y:S10]  /*2620*/  @P0 BRA `(.L_x_37) ;  /* 0x00000000000c0947 */ /* 0x000ff40003800000 */
[----:B------:R-:W-:-:S14]  /*2630*/  DSETP.NEU.AND P0, PT, |R72|, +INF , PT ;  /* 0x7ff000004800742a */ /* 0x000fdc0003f0d200 */
[----:B------:R-:W-:Y:S01]  /*2640*/  @!P0 IMAD.MOV.U32 R18, RZ, RZ, 0x0 ;  /* 0x00000000ff128424 */ /* 0x000fe200078e00ff */
[----:B------:R-:W-:-:S07]  /*2650*/  @!P0 MOV R19, 0x7ff00000 ;  /* 0x7ff0000000138802 */ /* 0x000fce0000000f00 */
.L_x_37:
[----:B------:R-:W-:Y:S05]  /*2660*/  BSYNC.RECONVERGENT B2 ;  /* 0x0000000000027941 */ /* 0x000fea0003800200 */
.L_x_36:
[----:B------:R-:W0:Y:S01]  /*2670*/  MUFU.RCP64H R21, R19 ;  /* 0x0000001300157308 */ /* 0x000e220000001800 */
[----:B------:R-:W-:Y:S01]  /*2680*/  IMAD.MOV.U32 R20, RZ, RZ, 0x1 ;  /* 0x00000001ff147424 */ /* 0x000fe200078e00ff */
[----:B------:R-:W-:Y:S01]  /*2690*/  UMOV UR8, 0x9999999a ;  /* 0x9999999a00087882 */ /* 0x000fe20000000000 */
[----:B------:R-:W-:Y:S01]  /*26a0*/  UMOV UR9, 0x3fb99999 ;  /* 0x3fb9999900097882 */ /* 0x000fe20000000000 */
[----:B------:R-:W-:Y:S01]  /*26b0*/  BSSY.RECONVERGENT B3, `(.L_x_38) ;  /* 0x0000013000037945 */ /* 0x000fe20003800200 */
[----:B------:R-:W-:Y:S02]  /*26c0*/  DSETP.NEU.AND P1, PT, R72, 1, PT ;  /* 0x3ff000004800742a */ /* 0x000fe40003f2d000 */
[----:B0-----:R-:W-:-:S08]  /*26d0*/  DFMA R22, R20, -R18, 1 ;  /* 0x3ff000001416742b */ /* 0x001fd00000000812 */
[----:B------:R-:W-:-:S08]  /*26e0*/  DFMA R22, R22, R22, R22 ;  /* 0x000000161616722b */ /* 0x000fd00000000016 */
[----:B------:R-:W-:-:S08]  /*26f0*/  DFMA R22, R20, R22, R20 ;  /* 0x000000161416722b */ /* 0x000fd00000000014 */
[----:B------:R-:W-:-:S08]  /*2700*/  DFMA R20, R22, -R18, 1 ;  /* 0x3ff000001614742b */ /* 0x000fd00000000812 */
[----:B------:R-:W-:-:S08]  /*2710*/  DFMA R20, R22, R20, R22 ;  /* 0x000000141614722b */ /* 0x000fd00000000016 */
[----:B------:R-:W-:-:S08]  /*2720*/  DMUL R22, R20, UR8 ;  /* 0x0000000814167c28 */ /* 0x000fd00008000000 */
[----:B------:R-:W-:-:S08]  /*2730*/  DFMA R58, R22, -R18, UR8 ;  /* 0x00000008163a7e2b */ /* 0x000fd00008000812 */
[----:B------:R-:W-:-:S10]  /*2740*/  DFMA R20, R20, R58, R22 ;  /* 0x0000003a1414722b */ /* 0x000fd40000000016 */
[----:B------:R-:W-:-:S05]  /*2750*/  FFMA R17, RZ, R19, R21 ;  /* 0x00000013ff117223 */ /* 0x000fca0000000015 */
[----:B------:R-:W-:-:S13]  /*2760*/  FSETP.GT.AND P0, PT, |R17|, 1.469367938527859385e-39, PT ;  /* 0x001000001100780b */ /* 0x000fda0003f04200 */
[----:B------:R-:W-:Y:S05]  /*2770*/  @P0 BRA `(.L_x_39) ;  /* 0x0000000000180947 */ /* 0x000fea0003800000 */
[----:B------:R-:W-:Y:S01]  /*2780*/  IMAD.MOV.U32 R20, RZ, RZ, R18 ;  /* 0x000000ffff147224 */ /* 0x000fe200078e0012 */
[----:B------:R-:W-:Y:S01]  /*2790*/  MOV R18, 0x27d0 ;  /* 0x000027d000127802 */ /* 0x000fe20000000f00 */
[----:B------:R-:W-:Y:S02]  /*27a0*/  IMAD.MOV.U32 R22, RZ, RZ, -0x66666666 ;  /* 0x9999999aff167424 */ /* 0x000fe400078e00ff */
[----:B------:R-:W-:-:S07]  /*27b0*/  IMAD.MOV.U32 R17, RZ, RZ, 0x3fb99999 ;  /* 0x3fb99999ff117424 */ /* 0x000fce00078e00ff */
[----:B------:R-:W-:Y:S05]  /*27c0*/  CALL.REL.NOINC `($__internal_0_$__cuda_sm20_div_rn_f64_full) ;  /* 0x0000010c00007944 */ /* 0x000fea0003c00000 */
[----:B------:R-:W-:-:S07]  /*27d0*/  MOV R21, R17 ;  /* 0x0000001100157202 */ /* 0x000fce0000000f00 */
.L_x_39:
[----:B------:R-:W-:Y:S05]  /*27e0*/  BSYNC.RECONVERGENT B3 ;  /* 0x0000000000037941 */ /* 0x000fea0003800200 */
.L_x_38:
[----:B------:R-:W-:Y:S01]  /*27f0*/  UMOV UR8, 0xa0b5ed8d ;  /* 0xa0b5ed8d00087882 */ /* 0x000fe20000000000 */
[----:B------:R-:W-:Y:S01]  /*2800*/  UMOV UR9, 0x3eb0c6f7 ;  /* 0x3eb0c6f700097882 */ /* 0x000fe20000000000 */
[----:B------:R-:W-:Y:S01]  /*2810*/  BSSY.RECONVERGENT B2, `(.L_x_40) ;  /* 0x0000009000027945 */ /* 0x000fe20003800200 */
[----:B------:R-:W-:Y:S01]  /*2820*/  DADD R72, R56, UR8 ;  /* 0x0000000838487e29 */ /* 0x000fe20008000000 */
[----:B------:R-:W-:Y:S02]  /*2830*/  FSEL R56, R20, -1.5881868392106855534e-23, P1 ;  /* 0x9999999a14387808 */ /* 0x000fe40000800000 */
[----:B------:R-:W-:-:S05]  /*2840*/  FSEL R57, R21, 1.4499999284744262695, P1 ;  /* 0x3fb9999915397808 */ /* 0x000fca0000800000 */
[----:B------:R-:W-:-:S10]  /*2850*/  DADD R18, -RZ, |R72| ;  /* 0x00000000ff127229 */ /* 0x000fd40000000548 */
[----:B------:R-:W-:Y:S01]  /*2860*/  IMAD.MOV.U32 R20, RZ, RZ, R18 ;  /* 0x000000ffff147224 */ /* 0x000fe200078e0012 */
[----:B------:R-:W-:Y:S01]  /*2870*/  MOV R18, 0x28a0 ;  /* 0x000028a000127802 */ /* 0x000fe20000000f00 */
[----:B------:R-:W-:-:S07]  /*2880*/  IMAD.MOV.U32 R17, RZ, RZ, R19 ;  /* 0x000000ffff117224 */ /* 0x000fce00078e0013 */
[----:B------:R-:W-:Y:S05]  /*2890*/  CALL.REL.NOINC `($_Z11extend_stepPdPKdS1_S1_S1_S1_S1_S1_S1_S1_S1_S1_S1_S1_S1_S1_S1_S1_iiidddi$__internal_accurate_pow) ;  /* 0x0000011000607944 */ /* 0x000fea0003c00000 */
[----:B------:R-:W-:Y:S05]  /*28a0*/  BSYNC.RECONVERGENT B2 ;  /* 0x0000000000027941 */ /* 0x000fea0003800200 */
.L_x_40:
        /* <DEDUP_REMOVED lines=13> */
[----:B------:R-:W-:Y:S01]  /*2980*/  @!P0 MOV R18, 0x0 ;  /* 0x0000000000128802 */ /* 0x000fe20000000f00 */
[----:B------:R-:W-:-:S07]  /*2990*/  @!P0 IMAD.MOV.U32 R19, RZ, RZ, 0x7ff00000 ;  /* 0x7ff00000ff138424 */ /* 0x000fce00078e00ff */
.L_x_42:
[----:B------:R-:W-:Y:S05]  /*29a0*/  BSYNC.RECONVERGENT B2 ;  /* 0x0000000000027941 */ /* 0x000fea0003800200 */
.L_x_41:
        /* <DEDUP_REMOVED lines=19> */
[----:B------:R-:W-:Y:S01]  /*2ae0*/  IMAD.MOV.U32 R22, RZ, RZ, 0x33333333 ;  /* 0x33333333ff167424 */ /* 0x000fe200078e00ff */
[----:B------:R-:W-:-:S07]  /*2af0*/  MOV R18, 0x2b10 ;  /* 0x00002b1000127802 */ /* 0x000fce0000000f00 */
[----:B------:R-:W-:Y:S05]  /*2b00*/  CALL.REL.NOINC `($__internal_0_$__cuda_sm20_div_rn_f64_full) ;  /* 0x0000010800307944 */ /* 0x000fea0003c00000 */
[----:B------:R-:W-:-:S07]  /*2b10*/  IMAD.MOV.U32 R21, RZ, RZ, R17 ;  /* 0x000000ffff157224 */ /* 0x000fce00078e0011 */
.L_x_44:
[----:B------:R-:W-:Y:S05]  /*2b20*/  BSYNC.RECONVERGENT B3 ;  /* 0x0000000000037941 */ /* 0x000fea0003800200 */
.L_x_43:
[----:B------:R-:W-:Y:S01]  /*2b30*/  UMOV UR8, 0xa0b5ed8d ;  /* 0xa0b5ed8d00087882 */ /* 0x000fe20000000000 */
[----:B------:R-:W-:Y:S01]  /*2b40*/  UMOV UR9, 0x3eb0c6f7 ;  /* 0x3eb0c6f700097882 */ /* 0x000fe20000000000 */
[----:B------:R-:W-:Y:S01]  /*2b50*/  BSSY.RECONVERGENT B2, `(.L_x_45) ;  /* 0x0000009000027945 */ /* 0x000fe20003800200 */
[----:B------:R-:W-:Y:S01]  /*2b60*/  DADD R72, R54, UR8 ;  /* 0x0000000836487e29 */ /* 0x000fe20008000000 */
[----:B------:R-:W-:Y:S02]  /*2b70*/  FSEL R54, R20, 4.172325063223070174e-08, P1 ;  /* 0x3333333314367808 */ /* 0x000fe40000800000 */
[----:B------:R-:W-:-:S05]  /*2b80*/  FSEL R55, R21, 1.7749999761581420898, P1 ;  /* 0x3fe3333315377808 */ /* 0x000fca0000800000 */
[----:B------:R-:W-:-:S10]  /*2b90*/  DADD R18, -RZ, |R72| ;  /* 0x00000000ff127229 */ /* 0x000fd40000000548 */
[----:B------:R-:W-:Y:S01]  /*2ba0*/  IMAD.MOV.U32 R20, RZ, RZ, R18 ;  /* 0x000000ffff147224 */ /* 0x000fe200078e0012 */
[----:B------:R-:W-:Y:S01]  /*2bb0*/  MOV R18, 0x2be0 ;  /* 0x00002be000127802 */ /* 0x000fe20000000f00 */
[----:B------:R-:W-:-:S07]  /*2bc0*/  IMAD.MOV.U32 R17, RZ, RZ, R19 ;  /* 0x000000ffff117224 */ /* 0x000fce00078e0013 */
[----:B------:R-:W-:Y:S05]  /*2bd0*/  CALL.REL.NOINC `($_Z11extend_stepPdPKdS1_S1_S1_S1_S1_S1_S1_S1_S1_S1_S1_S1_S1_S1_S1_S1_iiidddi$__internal_accurate_pow) ;  /* 0x0000010c00907944 */ /* 0x000fea0003c00000 */
[----:B------:R-:W-:Y:S05]  /*2be0*/  BSYNC.RECONVERGENT B2 ;  /* 0x0000000000027941 */ /* 0x000fea0003800200 */
.L_x_45:
[C---:B------:R-:W-:Y:S01]  /*2bf0*/  DADD R18, R72.reuse, 2 ;  /* 0x4000000048127429 */ /* 0x040fe20000000000 */
[----:B------:R-:W-:Y:S01]  /*2c00*/  BSSY.RECONVERGENT B2, `(.L_x_46) ;  /* 0x000000e000027945 */ /* 0x000fe20003800200 */
[----:B------:R-:W-:-:S08]  /*2c10*/  DSETP.NEU.AND P0, PT, R72, RZ, PT ;  /* 0x000000ff4800722a */ /* 0x000fd00003f0d000 */
[----:B------:R-:W-:Y:S02]  /*2c20*/  LOP3.LUT R18, R19, 0x7ff00000, RZ, 0xc0, !PT ;  /* 0x7ff0000013127812 */ /* 0x000fe400078ec0ff */
[----:B------:R-:W-:Y:S02]  /*2c30*/  MOV R19, R17 ;  /* 0x0000001100137202 */ /* 0x000fe40000000f00 */
        /* <DEDUP_REMOVED lines=10> */
.L_x_47:
[----:B------:R-:W-:Y:S05]  /*2ce0*/  BSYNC.RECONVERGENT B2 ;  /* 0x0000000000027941 */ /* 0x000fea0003800200 */
.L_x_46:
        /* <DEDUP_REMOVED lines=23> */
.L_x_49:
[----:B------:R-:W-:Y:S05]  /*2e60*/  BSYNC.RECONVERGENT B3 ;  /* 0x0000000000037941 */ /* 0x000fea0003800200 */
.L_x_48:
[----:B------:R-:W-:Y:S01]  /*2e70*/  DADD R70, R56, R54 ;  /* 0x0000000038467229 */ /* 0x000fe20000000036 */
[----:B------:R-:W-:Y:S01]  /*2e80*/  FSEL R72, R20, 4.172325063223070174e-08, P1 ;  /* 0x3333333314487808 */ /* 0x000fe20000800000 */
[----:B------:R-:W-:Y:S01]  /*2e90*/  IMAD.MOV.U32 R18, RZ, RZ, 0x1 ;  /* 0x00000001ff127424 */ /* 0x000fe200078e00ff */
[----:B------:R-:W-:Y:S01]  /*2ea0*/  FSEL R73, R21, 1.6499999761581420898, P1 ;  /* 0x3fd3333315497808 */ /* 0x000fe20000800000 */
[----:B------:R-:W-:Y:S01]  /*2eb0*/  BSSY.RECONVERGENT B3, `(.L_x_50) ;  /* 0x0000017000037945 */ /* 0x000fe20003800200 */
[----:B------:R-:W-:-:S04]  /*2ec0*/  FSETP.GEU.AND P1, PT, |R57|, 6.5827683646048100446e-37, PT ;  /* 0x036000003900780b */ /* 0x000fc80003f2e200 */
[----:B------:R-:W-:-:S06]  /*2ed0*/  DADD R70, R70, R72 ;  /* 0x0000000046467229 */ /* 0x000fcc0000000048 */
[----:B------:R-:W0:Y:S02]  /*2ee0*/  MUFU.RCP64H R19, R71 ;  /* 0x0000004700137308 */ /* 0x000e240000001800 */
[----:B0-----:R-:W-:-:S08]  /*2ef0*/  DFMA R20, -R70, R18, 1 ;  /* 0x3ff000004614742b */ /* 0x001fd00000000112 */
[----:B------:R-:W-:-:S08]  /*2f00*/  DFMA R20, R20, R20, R20 ;  /* 0x000000141414722b */ /* 0x000fd00000000014 */
[----:B------:R-:W-:-:S08]  /*2f10*/  DFMA R20, R18, R20, R18 ;  /* 0x000000141214722b */ /* 0x000fd00000000012 */
[----:B------:R-:W-:-:S08]  /*2f20*/  DFMA R18, -R70, R20, 1 ;  /* 0x3ff000004612742b */ /* 0x000fd00000000114 */
[----:B------:R-:W-:-:S08]  /*2f30*/  DFMA R18, R20, R18, R20 ;  /* 0x000000121412722b */ /* 0x000fd00000000014 */
[----:B------:R-:W-:-:S08]  /*2f40*/  DMUL R74, R18, R56 ;  /* 0x00000038124a7228 */ /* 0x000fd00000000000 */
[----:B------:R-:W-:-:S08]  /*2f50*/  DFMA R20, -R70, R74, R56 ;  /* 0x0000004a4614722b */ /* 0x000fd00000000138 */
[----:B------:R-:W-:-:S10]  /*2f60*/  DFMA R74, R18, R20, R74 ;  /* 0x00000014124a722b */ /* 0x000fd4000000004a */
[----:B------:R-:W-:-:S05]  /*2f70*/  FFMA R17, RZ, R71, R75 ;  /* 0x00000047ff117223 */ /* 0x000fca000000004b */
[----:B------:R-:W-:-:S13]  /*2f80*/  FSETP.GT.AND P0, PT, |R17|, 1.469367938527859385e-39, PT ;  /* 0x001000001100780b */ /* 0x000fda0003f04200 */
[----:B------:R-:W-:Y:S05]  /*2f90*/  @P0 BRA P1, `(.L_x_51) ;  /* 0x0000000000200947 */ /* 0x000fea0000800000 */
[----:B------:R-:W-:Y:S01]  /*2fa0*/  IMAD.MOV.U32 R22, RZ, RZ, R56 ;  /* 0x000000ffff167224 */ /* 0x000fe200078e0038 */
[----:B------:R-:W-:Y:S01]  /*2fb0*/  MOV R17, R57 ;  /* 0x0000003900117202 */ /* 0x000fe20000000f00 */
[----:B------:R-:W-:Y:S01]  /*2fc0*/  IMAD.MOV.U32 R20, RZ, RZ, R70 ;  /* 0x000000ffff147224 */ /* 0x000fe200078e0046 */
[----:B------:R-:W-:Y:S01]  /*2fd0*/  MOV R18, 0x3000 ;  /* 0x0000300000127802 */ /* 0x000fe20000000f00 */
[----:B------:R-:W-:-:S07]  /*2fe0*/  IMAD.MOV.U32 R19, RZ, RZ, R71 ;  /* 0x000000ffff137224 */ /* 0x000fce00078e0047 */
[----:B------:R-:W-:Y:S05]  /*2ff0*/  CALL.REL.NOINC `($__internal_0_$__cuda_sm20_div_rn_f64_full) ;  /* 0x0000010000f47944 */ /* 0x000fea0003c00000 */
[----:B------:R-:W-:Y:S02]  /*3000*/  IMAD.MOV.U32 R74, RZ, RZ, R20 ;  /* 0x000000ffff4a7224 */ /* 0x000fe400078e0014 */
[----:B------:R-:W-:-:S07]  /*3010*/  IMAD.MOV.U32 R75, RZ, RZ, R17 ;  /* 0x000000ffff4b7224 */ /* 0x000fce00078e0011 */
.L_x_51:
[----:B------:R-:W-:Y:S05]  /*3020*/  BSYNC.RECONVERGENT B3 ;  /* 0x0000000000037941 */ /* 0x000fea0003800200 */
.L_x_50:
[----:B------:R-:W0:Y:S01]  /*3030*/  MUFU.RCP64H R19, R71 ;  /* 0x0000004700137308 */ /* 0x000e220000001800 */
[----:B------:R-:W-:Y:S01]  /*3040*/  MOV R18, 0x1 ;  /* 0x0000000100127802 */ /* 0x000fe20000000f00 */
[----:B------:R-:W-:Y:S01]  /*3050*/  BSSY.RECONVERGENT B3, `(.L_x_52) ;  /* 0x0000017000037945 */ /* 0x000fe20003800200 */
[----:B------:R-:W-:-:S04]  /*3060*/  FSETP.GEU.AND P1, PT, |R55|, 6.5827683646048100446e-37, PT ;  /* 0x036000003700780b */ /* 0x000fc80003f2e200 */
[----:B0-----:R-:W-:-:S08]  /*3070*/  DFMA R20, -R70, R18, 1 ;  /* 0x3ff000004614742b */ /* 0x001fd00000000112 */
[----:B------:R-:W-:-:S08]  /*3080*/  DFMA R20, R20, R20, R20 ;  /* 0x000000141414722b */ /* 0x000fd00000000014 */
[----:B------:R-:W-:-:S08]  /*3090*/  DFMA R20, R18, R20, R18 ;  /* 0x000000141214722b */ /* 0x000fd00000000012 */
[----:B------:R-:W-:-:S08]  /*30a0*/  DFMA R18, -R70, R20, 1 ;  /* 0x3ff000004612742b */ /* 0x000fd00000000114 */
[----:B------:R-:W-:Y:S01]  /*30b0*/  DFMA R20, R20, R18, R20 ;  /* 0x000000121414722b */ /* 0x000fe20000000014 */
[----:B------:R-:W-:Y:S02]  /*30c0*/  IMAD.MOV.U32 R18, RZ, RZ, R54 ;  /* 0x000000ffff127224 */ /* 0x000fe400078e0036 */
[----:B------:R-:W-:-:S06]  /*30d0*/  IMAD.MOV.U32 R19, RZ, RZ, R55 ;  /* 0x000000ffff137224 */ /* 0x000fcc00078e0037 */
        /* <DEDUP_REMOVED lines=14> */
.L_x_53:
[----:B------:R-:W-:Y:S05]  /*31c0*/  BSYNC.RECONVERGENT B3 ;  /* 0x0000000000037941 */ /* 0x000fea0003800200 */
.L_x_52:
[----:B------:R-:W0:Y:S01]  /*31d0*/  MUFU.RCP64H R19, R71 ;  /* 0x0000004700137308 */ /* 0x000e220000001800 */
[----:B------:R-:W-:Y:S01]  /*31e0*/  IMAD.MOV.U32 R18, RZ, RZ, 0x1 ;  /* 0x00000001ff127424 */ /* 0x000fe200078e00ff */
[----:B------:R-:W-:Y:S01]  /*31f0*/  FSETP.GEU.AND P1, PT, |R73|, 6.5827683646048100446e-37, PT ;  /* 0x036000004900780b */ /* 0x000fe20003f2e200 */
[----:B------:R-:W-:Y:S04]  /*3200*/  BSSY.RECONVERGENT B3, `(.L_x_54) ;  /* 0x0000015000037945 */ /* 0x000fe80003800200 */
[----:B0-----:R-:W-:-:S08]  /*3210*/  DFMA R20, -R70, R18, 1 ;  /* 0x3ff000004614742b */ /* 0x001fd00000000112 */
[----:B------:R-:W-:-:S08]  /*3220*/  DFMA R20, R20, R20, R20 ;  /* 0x000000141414722b */ /* 0x000fd00000000014 */
[----:B------:R-:W-:-:S08]  /*3230*/  DFMA R20, R18, R20, R18 ;  /* 0x000000141214722b */ /* 0x000fd00000000012 */
[----:B------:R-:W-:-:S08]  /*3240*/  DFMA R18, -R70, R20, 1 ;  /* 0x3ff000004612742b */ /* 0x000fd00000000114 */
[----:B------:R-:W-:Y:S01]  /*3250*/  DFMA R22, R20, R18, R20 ;  /* 0x000000121416722b */ /* 0x000fe20000000014 */
[----:B------:R-:W-:Y:S01]  /*3260*/  MOV R18, R72 ;  /* 0x0000004800127202 */ /* 0x000fe20000000f00 */
        /* <DEDUP_REMOVED lines=13> */
[----:B------:R-:W-:-:S07]  /*3340*/  IMAD.MOV.U32 R21, RZ, RZ, R17 ;  /* 0x000000ffff157224 */ /* 0x000fce00078e0011 */
.L_x_55:
[----:B------:R-:W-:Y:S05]  /*3350*/  BSYNC.RECONVERGENT B3 ;  /* 0x0000000000037941 */ /* 0x000fea0003800200 */
.L_x_54:
[----:B------:R-:W-:Y:S01]  /*3360*/  DADD R18, R4, R4 ;  /* 0x0000000004127229 */ /* 0x000fe20000000004 */
[----:B------:R-:W-:Y:S01]  /*3370*/  UMOV UR8, 0xaaaaaaab ;  /* 0xaaaaaaab00087882 */ /* 0x000fe20000000000 */
[----:B------:R-:W-:Y:S01]  /*3380*/  UMOV UR9, 0x3ff2aaaa ;  /* 0x3ff2aaaa00097882 */ /* 0x000fe20000000000 */
[----:B------:R-:W-:Y:S01]  /*3390*/  DMUL R30, R30, R56 ;  /* 0x000000381e1e7228 */ /* 0x000fe20000000000 */
[----:B------:R-:W-:Y:S01]  /*33a0*/  UMOV UR10, 0x55555555 ;  /* 0x55555555000a7882 */ /* 0x000fe20000000000 */
[----:B------:R-:W-:Y:S01]  /*33b0*/  UMOV UR11, 0x3fd55555 ;  /* 0x3fd55555000b7882 */ /* 0x000fe20000000000 */
[----:B------:R-:W-:Y:S01]  /*33c0*/  DMUL R22, R4, -UR8 ;  /* 0x8000000804167c28 */ /* 0x000fe20008000000 */
[----:B------:R-:W-:Y:S01]  /*33d0*/  UMOV UR12, 0xaaaaaaab ;  /* 0xaaaaaaab000c7882 */ /* 0x000fe20000000000 */
[----:B------:R-:W-:Y:S01]  /*33e0*/  DADD R54, -R18, R2 ;  /* 0x0000000012367229 */ /* 0x000fe20000000102 */
[----:B------:R-:W-:Y:S01]  /*33f0*/  UMOV UR13, 0x3feaaaaa ;  /* 0x3feaaaaa000d7882 */ /* 0x000fe20000000000 */
[----:B------:R-:W-:Y:S01]  /*3400*/  DFMA R18, R8, UR10, R34 ;  /* 0x0000000a08127c2b */ /* 0x000fe20008000022 */
[----:B------:R-:W-:Y:S01]  /*3410*/  UMOV UR8, 0x55555555 ;  /* 0x5555555500087882 */ /* 0x000fe20000000000 */
[----:B------:R-:W-:Y:S01]  /*3420*/  UMOV UR9, 0x3fc55555 ;  /* 0x3fc5555500097882 */ /* 0x000fe20000000000 */
[----:B------:R-:W-:Y:S01]  /*3430*/  DFMA R30, R32, R74, R30 ;  /* 0x0000004a201e722b */ /* 0x000fe2000000001e */
[----:B------:R-:W-:Y:S01]  /*3440*/  BSSY.RECONVERGENT B2, `(.L_x_56) ;  /* 0x0000010000027945 */ /* 0x000fe20003800200 */
[----:B------:R-:W-:-:S02]  /*3450*/  DFMA R36, R8, UR12, R36 ;  /* 0x0000000c08247c2b */ /* 0x000fc40008000024 */
[----:B------:R-:W-:Y:S02]  /*3460*/  DADD R54, R54, R6 ;  /* 0x0000000036367229 */ /* 0x000fe40000000006 */
[----:B------:R-:W-:Y:S02]  /*3470*/  DFMA R32, R4, -UR8, R34 ;  /* 0x8000000804207c2b */ /* 0x000fe40008000022 */
[----:B------:R-:W-:Y:S02]  /*3480*/  DFMA R22, R2, UR10, R22 ;  /* 0x0000000a02167c2b */ /* 0x000fe40008000016 */
[----:B------:R-:W-:Y:S01]  /*3490*/  DFMA R18, R4, -UR8, R18 ;  /* 0x8000000804127c2b */ /* 0x000fe20008000012 */
[----:B------:R-:W-:Y:S01]  /*34a0*/  UMOV UR9, 0x3ffd5555 ;  /* 0x3ffd555500097882 */ /* 0x000fe20000000000 */
[----:B------:R-:W-:Y:S02]  /*34b0*/  DADD R56, -RZ, |R54| ;  /* 0x00000000ff387229 */ /* 0x000fe40000000536 */
[----:B------:R-:W-:-:S02]  /*34c0*/  DADD R38, -R38, R36 ;  /* 0x0000000026267229 */ /* 0x000fc40000000124 */
[----:B------:R-:W-:Y:S02]  /*34d0*/  DFMA R32, R8, UR10, R32 ;  /* 0x0000000a08207c2b */ /* 0x000fe40008000020 */
[----:B------:R-:W-:Y:S02]  /*34e0*/  DFMA R34, R6, UR8, R22 ;  /* 0x0000000806227c2b */ /* 0x000fe40008000016 */
[----:B------:R-:W-:Y:S02]  /*34f0*/  DFMA R30, R18, R20, R30 ;  /* 0x00000014121e722b */ /* 0x000fe4000000001e */
[----:B------:R-:W-:Y:S01]  /*3500*/  IMAD.MOV.U32 R20, RZ, RZ, R56 ;  /* 0x000000ffff147224 */ /* 0x000fe200078e0038 */
[----:B------:R-:W-:Y:S01]  /*3510*/  MOV R18, 0x3540 ;  /* 0x0000354000127802 */ /* 0x000fe20000000f00 */
[----:B------:R-:W-:-:S07]  /*3520*/  IMAD.MOV.U32 R17, RZ, RZ, R57 ;  /* 0x000000ffff117224 */ /* 0x000fce00078e0039 */
[----:B------:R-:W-:Y:S05]  /*3530*/  CALL.REL.NOINC `($_Z11extend_stepPdPKdS1_S1_S1_S1_S1_S1_S1_S1_S1_S1_S1_S1_S1_S1_S1_S1_iiidddi$__internal_accurate_pow) ;  /* 0x0000010400387944 */ /* 0x000fea0003c00000 */
[----:B------:R-:W-:Y:S05]  /*3540*/  BSYNC.RECONVERGENT B2 ;  /* 0x0000000000027941 */ /* 0x000fea0003800200 */
.L_x_56:
        /* <DEDUP_REMOVED lines=16> */
[----:B------:R-:W-:Y:S01]  /*3650*/  @!P0 MOV R20, 0x0 ;  /* 0x0000000000148802 */ /* 0x000fe20000000f00 */
[----:B------:R-:W-:-:S07]  /*3660*/  @!P0 IMAD.MOV.U32 R21, RZ, RZ, 0x7ff00000 ;  /* 0x7ff00000ff158424 */ /* 0x000fce00078e00ff */
.L_x_58:
[----:B------:R-:W-:Y:S05]  /*3670*/  BSYNC.RECONVERGENT B2 ;  /* 0x0000000000027941 */ /* 0x000fea0003800200 */
.L_x_57:
[----:B------:R-:W-:Y:S01]  /*3680*/  UMOV UR8, 0x55555555 ;  /* 0x5555555500087882 */ /* 0x000fe20000000000 */
[----:B------:R-:W-:Y:S01]  /*3690*/  UMOV UR9, 0x3ff15555 ;  /* 0x3ff1555500097882 */ /* 0x000fe20000000000 */
[----:B------:R-:W-:Y:S01]  /*36a0*/  DSETP.NEU.AND P0, PT, R54, 1, PT ;  /* 0x3ff000003600742a */ /* 0x000fe20003f0d000 */
[----:B------:R-:W-:Y:S01]  /*36b0*/  BSSY.RECONVERGENT B2, `(.L_x_59) ;  /* 0x0000008000027945 */ /* 0x000fe20003800200 */
[----:B------:R-:W-:Y:S01]  /*36c0*/  DMUL R18, R20, UR8 ;  /* 0x0000000814127c28 */ /* 0x000fe20008000000 */
[----:B------:R-:W-:Y:S02]  /*36d0*/  IMAD.MOV.U32 R17, RZ, RZ, R23 ;  /* 0x000000ffff117224 */ /* 0x000fe400078e0017 */
[----:B------:R-:W-:-:S07]  /*36e0*/  IMAD.MOV.U32 R20, RZ, RZ, R22 ;  /* 0x000000ffff147224 */ /* 0x000fce00078e0016 */
[----:B------:R-:W-:Y:S02]  /*36f0*/  FSEL R54, R18, 1.46601546874880000000e+13, P0 ;  /* 0x5555555512367808 */ /* 0x000fe40000000000 */
[----:B------:R-:W-:Y:S02]  /*3700*/  FSEL R55, R19, 1.8854166269302368164, P0 ;  /* 0x3ff1555513377808 */ /* 0x000fe40000000000 */
[----:B------:R-:W-:-:S07]  /*3710*/  MOV R18, 0x3730 ;  /* 0x0000373000127802 */ /* 0x000fce0000000f00 */
[----:B------:R-:W-:Y:S05]  /*3720*/  CALL.REL.NOINC `($_Z11extend_stepPdPKdS1_S1_S1_S1_S1_S1_S1_S1_S1_S1_S1_S1_S1_S1_S1_S1_iiidddi$__internal_accurate_pow) ;  /* 0x0000010000bc7944 */ /* 0x000fea0003c00000 */
[----:B------:R-:W-:Y:S05]  /*3730*/  BSYNC.RECONVERGENT B2 ;  /* 0x0000000000027941 */ /* 0x000fea0003800200 */
.L_x_59:
[C---:B------:R-:W-:Y:S01]  /*3740*/  DADD R18, R2.reuse, 2 ;  /* 0x4000000002127429 */ /* 0x040fe20000000000 */
[----:B------:R-:W-:Y:S01]  /*3750*/  BSSY.RECONVERGENT B2, `(.L_x_60) ;  /* 0x000000e000027945 */ /* 0x000fe20003800200 */
[----:B------:R-:W-:Y:S01]  /*3760*/  DSETP.NEU.AND P0, PT, R2, RZ, PT ;  /* 0x000000ff0200722a */ /* 0x000fe20003f0d000 */
[----:B------:R-:W-:Y:S01]  /*3770*/  IMAD.MOV.U32 R21, RZ, RZ, R17 ;  /* 0x000000ffff157224 */ /* 0x000fe200078e0011 */
[----:B------:R-:W-:-:S06]  /*3780*/  DADD R26, -R26, R4 ;  /* 0x000000001a1a7229 */ /* 0x000fcc0000000104 */
        /* <DEDUP_REMOVED lines=10> */
.L_x_61:
[----:B------:R-:W-:Y:S05]  /*3830*/  BSYNC.RECONVERGENT B2 ;  /* 0x0000000000027941 */ /* 0x000fea0003800200 */
.L_x_60:
[----:B------:R-:W-:Y:S01]  /*3840*/  DADD R26, R26, R8 ;  /* 0x000000001a1a7229 */ /* 0x000fe20000000008 */
[----:B------:R-:W-:Y:S01]  /*3850*/  BSSY.RECONVERGENT B2, `(.L_x_62) ;  /* 0x000000b000027945 */ /* 0x000fe20003800200 */
[----:B------:R-:W-:Y:S02]  /*3860*/  DMUL R20, R20, 0.25 ;  /* 0x3fd0000014147828 */ /* 0x000fe40000000000 */
[----:B------:R-:W-:-:S04]  /*3870*/  DSETP.NEU.AND P0, PT, R2, 1, PT ;  /* 0x3ff000000200742a */ /* 0x000fc80003f0d000 */
[----:B------:R-:W-:-:S04]  /*3880*/  DADD R18, -RZ, |R26| ;  /* 0x00000000ff127229 */ /* 0x000fc8000000051a */
[----:B------:R-:W-:Y:S02]  /*3890*/  FSEL R2, R20, RZ, P0 ;  /* 0x000000ff14027208 */ /* 0x000fe40000000000 */
[----:B------:R-:W-:-:S04]  /*38a0*/  FSEL R3, R21, 1.625, P0 ;  /* 0x3fd0000015037808 */ /* 0x000fc80000000000 */
[----:B------:R-:W-:Y:S01]  /*38b0*/  IMAD.MOV.U32 R20, RZ, RZ, R18 ;  /* 0x000000ffff147224 */ /* 0x000fe200078e0012 */
[----:B------:R-:W-:Y:S01]  /*38c0*/  MOV R18, 0x3900 ;  /* 0x0000390000127802 */ /* 0x000fe20000000f00 */
[----:B------:R-:W-:Y:S01]  /*38d0*/  DADD R54, R54, R2 ;  /* 0x0000000036367229 */ /* 0x000fe20000000002 */
[----:B------:R-:W-:-:S10]  /*38e0*/  IMAD.MOV.U32 R17, RZ, RZ, R19 ;  /* 0x000000ffff117224 */ /* 0x000fd400078e0013 */
[----:B------:R-:W-:Y:S05]  /*38f0*/  CALL.REL.NOINC `($_Z11extend_stepPdPKdS1_S1_S1_S1_S1_S1_S1_S1_S1_S1_S1_S1_S1_S1_S1_S1_iiidddi$__internal_accurate_pow) ;  /* 0x0000010000487944 */ /* 0x000fea0003c00000 */
[----:B------:R-:W-:Y:S05]  /*3900*/  BSYNC.RECONVERGENT B2 ;  /* 0x0000000000027941 */ /* 0x000fea0003800200 */
.L_x_62:
[C---:B------:R-:W-:Y:S01]  /*3910*/  DADD R2, R26.reuse, 2 ;  /* 0x400000001a027429 */ /* 0x040fe20000000000 */
[----:B------:R-:W-:Y:S01]  /*3920*/  BSSY.RECONVERGENT B2, `(.L_x_63) ;  /* 0x000000f000027945 */ /* 0x000fe20003800200 */
[----:B------:R-:W-:Y:S01]  /*3930*/  DSETP.NEU.AND P0, PT, R26, RZ, PT ;  /* 0x000000ff1a00722a */ /* 0x000fe20003f0d000 */
[----:B------:R-:W-:Y:S01]  /*3940*/  IMAD.MOV.U32 R21, RZ, RZ, R17 ;  /* 0x000000ffff157224 */ /* 0x000fe200078e0011 */
[----:B------:R-:W-:-:S06]  /*3950*/  DADD R4, R4, -R8 ;  /* 0x0000000004047229 */ /* 0x000fcc0000000808 */
        /* <DEDUP_REMOVED lines=11> */
.L_x_64:
[----:B------:R-:W-:Y:S05]  /*3a10*/  BSYNC.RECONVERGENT B2 ;  /* 0x0000000000027941 */ /* 0x000fea0003800200 */
.L_x_63:
[----:B------:R-:W-:Y:S01]  /*3a20*/  UMOV UR8, 0x55555555 ;  /* 0x5555555500087882 */ /* 0x000fe20000000000 */
[----:B------:R-:W-:Y:S01]  /*3a30*/  UMOV UR9, 0x3ff15555 ;  /* 0x3ff1555500097882 */ /* 0x000fe20000000000 */
[----:B------:R-:W-:Y:S01]  /*3a40*/  DSETP.NEU.AND P0, PT, R26, 1, PT ;  /* 0x3ff000001a00742a */ /* 0x000fe20003f0d000 */
[----:B------:R-:W-:Y:S01]  /*3a50*/  BSSY.RECONVERGENT B2, `(.L_x_65) ;  /* 0x0000008000027945 */ /* 0x000fe20003800200 */
[----:B------:R-:W-:Y:S01]  /*3a60*/  DMUL R2, R20, UR8 ;  /* 0x0000000814027c28 */ /* 0x000fe20008000000 */
[----:B------:R-:W-:Y:S02]  /*3a70*/  IMAD.MOV.U32 R17, RZ, RZ, R19 ;  /* 0x000000ffff117224 */ /* 0x000fe400078e0013 */
[----:B------:R-:W-:Y:S01]  /*3a80*/  IMAD.MOV.U32 R20, RZ, RZ, R18 ;  /* 0x000000ffff147224 */ /* 0x000fe200078e0012 */
[----:B------:R-:W-:-:S06]  /*3a90*/  MOV R18, 0x3ad0 ;  /* 0x00003ad000127802 */ /* 0x000fcc0000000f00 */
[----:B------:R-:W-:Y:S02]  /*3aa0*/  FSEL R2, R2, 1.46601546874880000000e+13, P0 ;  /* 0x5555555502027808 */ /* 0x000fe40000000000 */
[----:B------:R-:W-:-:S07]  /*3ab0*/  FSEL R3, R3, 1.8854166269302368164, P0 ;  /* 0x3ff1555503037808 */ /* 0x000fce0000000000 */
[----:B------:R-:W-:Y:S05]  /*3ac0*/  CALL.REL.NOINC `($_Z11extend_stepPdPKdS1_S1_S1_S1_S1_S1_S1_S1_S1_S1_S1_S1_S1_S1_S1_S1_iiidddi$__internal_accurate_pow) ;  /* 0x000000fc00d47944 */ /* 0x000fea0003c00000 */
[----:B------:R-:W-:Y:S05]  /*3ad0*/  BSYNC.RECONVERGENT B2 ;  /* 0x0000000000027941 */ /* 0x000fea0003800200 */
.L_x_65:
        /* <DEDUP_REMOVED lines=15> */
.L_x_67:
[----:B------:R-:W-:Y:S05]  /*3bd0*/  BSYNC.RECONVERGENT B2 ;  /* 0x0000000000027941 */ /* 0x000fea0003800200 */
.L_x_66:
        /* <DEDUP_REMOVED lines=13> */
.L_x_68:
        /* <DEDUP_REMOVED lines=15> */
[----:B------:R-:W-:Y:S01]  /*3da0*/  @!P0 MOV R20, 0x0 ;  /* 0x0000000000148802 */ /* 0x000fe20000000f00 */
[----:B------:R-:W-:-:S07]  /*3db0*/  @!P0 IMAD.MOV.U32 R21, RZ, RZ, 0x7ff00000 ;  /* 0x7ff00000ff158424 */ /* 0x000fce00078e00ff */
.L_x_70:
[----:B------:R-:W-:Y:S05]  /*3dc0*/  BSYNC.RECONVERGENT B2 ;  /* 0x0000000000027941 */ /* 0x000fea0003800200 */
.L_x_69:
[----:B------:R-:W-:Y:S01]  /*3dd0*/  UMOV UR8, 0x55555555 ;  /* 0x5555555500087882 */ /* 0x000fe20000000000 */
[----:B------:R-:W-:Y:S01]  /*3de0*/  UMOV UR9, 0x3ff15555 ;  /* 0x3ff1555500097882 */ /* 0x000fe20000000000 */
[----:B------:R-:W-:Y:S01]  /*3df0*/  DSETP.NEU.AND P0, PT, R6, 1, PT ;  /* 0x3ff000000600742a */ /* 0x000fe20003f0d000 */
[----:B------:R-:W-:Y:S01]  /*3e00*/  BSSY.RECONVERGENT B2, `(.L_x_71) ;  /* 0x0000008000027945 */ /* 0x000fe20003800200 */
[----:B------:R-:W-:Y:S01]  /*3e10*/  DMUL R4, R20, UR8 ;  /* 0x0000000814047c28 */ /* 0x000fe20008000000 */
[----:B------:R-:W-:Y:S01]  /*3e20*/  IMAD.MOV.U32 R17, RZ, RZ, R9 ;  /* 0x000000ffff117224 */ /* 0x000fe200078e0009 */
[----:B------:R-:W-:Y:S01]  /*3e30*/  MOV R18, 0x3e80 ;  /* 0x00003e8000127802 */ /* 0x000fe20000000f00 */
[----:B------:R-:W-:-:S07]  /*3e40*/  IMAD.MOV.U32 R20, RZ, RZ, R8 ;  /* 0x000000ffff147224 */ /* 0x000fce00078e0008 */
[----:B------:R-:W-:Y:S02]  /*3e50*/  FSEL R4, R4, 1.46601546874880000000e+13, P0 ;  /* 0x5555555504047808 */ /* 0x000fe40000000000 */
[----:B------:R-:W-:-:S07]  /*3e60*/  FSEL R5, R5, 1.8854166269302368164, P0 ;  /* 0x3ff1555505057808 */ /* 0x000fce0000000000 */
[----:B------:R-:W-:Y:S05]  /*3e70*/  CALL.REL.NOINC `($_Z11extend_stepPdPKdS1_S1_S1_S1_S1_S1_S1_S1_S1_S1_S1_S1_S1_S1_S1_S1_iiidddi$__internal_accurate_pow) ;  /* 0x000000f800e87944 */ /* 0x000fea0003c00000 */
[----:B------:R-:W-:Y:S05]  /*3e80*/  BSYNC.RECONVERGENT B2 ;  /* 0x0000000000027941 */ /* 0x000fea0003800200 */
.L_x_71:
        /* <DEDUP_REMOVED lines=14> */
.L_x_73:
[----:B------:R-:W-:Y:S05]  /*3f70*/  BSYNC.RECONVERGENT B2 ;  /* 0x0000000000027941 */ /* 0x000fea0003800200 */
.L_x_72:
[----:B------:R-:W-:Y:S01]  /*3f80*/  UMOV UR8, 0xa0b5ed8d ;  /* 0xa0b5ed8d00087882 */ /* 0x000fe20000000000 */
[----:B------:R-:W-:Y:S01]  /*3f90*/  UMOV UR9, 0x3eb0c6f7 ;  /* 0x3eb0c6f700097882 */ /* 0x000fe20000000000 */
[----:B------:R-:W-:Y:S01]  /*3fa0*/  DMUL R20, R20, 0.25 ;  /* 0x3fd0000014147828 */ /* 0x000fe20000000000 */
[----:B------:R-:W-:Y:S01]  /*3fb0*/  BSSY.RECONVERGENT B2, `(.L_x_74) ;  /* 0x000000b000027945 */ /* 0x000fe20003800200 */
[----:B------:R-:W-:Y:S01]  /*3fc0*/  DADD R54, R54, UR8 ;  /* 0x0000000836367e29 */ /* 0x000fe20008000000 */
[----:B------:R-:W-:Y:S01]  /*3fd0*/  MOV R18, 0x4060 ;  /* 0x0000406000127802 */ /* 0x000fe20000000f00 */
[----:B------:R-:W-:-:S06]  /*3fe0*/  DSETP.NEU.AND P0, PT, R10, 1, PT ;  /* 0x3ff000000a00742a */ /* 0x000fcc0003f0d000 */
[----:B------:R-:W-:Y:S01]  /*3ff0*/  DADD R8, -RZ, |R54| ;  /* 0x00000000ff087229 */ /* 0x000fe20000000536 */
[----:B------:R-:W-:Y:S02]  /*4000*/  FSEL R6, R20, RZ, P0 ;  /* 0x000000ff14067208 */ /* 0x000fe40000000000 */
[----:B------:R-:W-:-:S06]  /*4010*/  FSEL R7, R21, 1.625, P0 ;  /* 0x3fd0000015077808 */ /* 0x000fcc0000000000 */
[----:B------:R-:W-:Y:S01]  /*4020*/  DADD R4, R4, R6 ;  /* 0x0000000004047229 */ /* 0x000fe20000000006 */
[----:B------:R-:W-:Y:S02]  /*4030*/  IMAD.MOV.U32 R20, RZ, RZ, R8 ;  /* 0x000000ffff147224 */ /* 0x000fe400078e0008 */
[----:B------:R-:W-:-:S08]  /*4040*/  IMAD.MOV.U32 R17, RZ, RZ, R9 ;  /* 0x000000ffff117224 */ /* 0x000fd000078e0009 */
[----:B------:R-:W-:Y:S05]  /*4050*/  CALL.REL.NOINC `($_Z11extend_stepPdPKdS1_S1_S1_S1_S1_S1_S1_S1_S1_S1_S1_S1_S1_S1_S1_S1_iiidddi$__internal_accurate_pow) ;  /* 0x000000f800707944 */ /* 0x000fea0003c00000 */
[----:B------:R-:W-:Y:S05]  /*4060*/  BSYNC.RECONVERGENT B2 ;  /* 0x0000000000027941 */ /* 0x000fea0003800200 */
.L_x_74:
[C---:B------:R-:W-:Y:S01]  /*4070*/  DADD R6, R54.reuse, 2 ;  /* 0x4000000036067429 */ /* 0x040fe20000000000 */
[----:B------:R-:W-:Y:S01]  /*4080*/  BSSY.RECONVERGENT B2, `(.L_x_75) ;  /* 0x000000e000027945 */ /* 0x000fe20003800200 */
[----:B------:R-:W-:Y:S01]  /*4090*/  DSETP.NEU.AND P0, PT, R54, RZ, PT ;  /* 0x000000ff3600722a */ /* 0x000fe20003f0d000 */
[----:B------:R-:W-:Y:S01]  /*40a0*/  IMAD.MOV.U32 R18, RZ, RZ, R20 ;  /* 0x000000ffff127224 */ /* 0x000fe200078e0014 */
[----:B------:R-:W-:-:S06]  /*40b0*/  MOV R19, R17 ;  /* 0x0000001100137202 */ /* 0x000fcc0000000f00 */
        /* <DEDUP_REMOVED lines=10> */
.L_x_76:
[----:B------:R-:W-:Y:S05]  /*4160*/  BSYNC.RECONVERGENT B2 ;  /* 0x0000000000027941 */ /* 0x000fea0003800200 */
.L_x_75:
        /* <DEDUP_REMOVED lines=23> */
.L_x_78:
[----:B------:R-:W-:Y:S05]  /*42e0*/  BSYNC.RECONVERGENT B3 ;  /* 0x0000000000037941 */ /* 0x000fea0003800200 */
.L_x_77:
[----:B------:R-:W-:Y:S01]  /*42f0*/  UMOV UR8, 0xa0b5ed8d ;  /* 0xa0b5ed8d00087882 */ /* 0x000fe20000000000 */
[----:B------:R-:W-:Y:S01]  /*4300*/  UMOV UR9, 0x3eb0c6f7 ;  /* 0x3eb0c6f700097882 */ /* 0x000fe20000000000 */
[----:B------:R-:W-:Y:S01]  /*4310*/  BSSY.RECONVERGENT B2, `(.L_x_79) ;  /* 0x0000009000027945 */ /* 0x000fe20003800200 */
[----:B------:R-:W-:Y:S01]  /*4320*/  DADD R6, R2, UR8 ;  /* 0x0000000802067e29 */ /* 0x000fe20008000000 */
[----:B------:R-:W-:Y:S02]  /*4330*/  MOV R18, 0x43a0 ;  /* 0x000043a000127802 */ /* 0x000fe40000000f00 */
[----:B------:R-:W-:Y:S02]  /*4340*/  FSEL R2, R20, -1.5881868392106855534e-23, P1 ;  /* 0x9999999a14027808 */ /* 0x000fe40000800000 */
[----:B------:R-:W-:-:S03]  /*4350*/  FSEL R3, R21, 1.4499999284744262695, P1 ;  /* 0x3fb9999915037808 */ /* 0x000fc60000800000 */
[----:B------:R-:W-:-:S10]  /*4360*/  DADD R8, -RZ, |R6| ;  /* 0x00000000ff087229 */ /* 0x000fd40000000506 */
[----:B------:R-:W-:Y:S02]  /*4370*/  IMAD.MOV.U32 R20, RZ, RZ, R8 ;  /* 0x000000ffff147224 */ /* 0x000fe400078e0008 */
[----:B------:R-:W-:-:S07]  /*4380*/  IMAD.MOV.U32 R17, RZ, RZ, R9 ;  /* 0x000000ffff117224 */ /* 0x000fce00078e0009 */
[----:B------:R-:W-:Y:S05]  /*4390*/  CALL.REL.NOINC `($_Z11extend_stepPdPKdS1_S1_S1_S1_S1_S1_S1_S1_S1_S1_S1_S1_S1_S1_S1_S1_iiidddi$__internal_accurate_pow) ;  /* 0x000000f400a07944 */ /* 0x000fea0003c00000 */
[----:B------:R-:W-:Y:S05]  /*43a0*/  BSYNC.RECONVERGENT B2 ;  /* 0x0000000000027941 */ /* 0x000fea0003800200 */
.L_x_79:
[C---:B------:R-:W-:Y:S01]  /*43b0*/  DADD R8, R6.reuse, 2 ;  /* 0x4000000006087429 */ /* 0x040fe20000000000 */
[----:B------:R-:W-:Y:S01]  /*43c0*/  BSSY.RECONVERGENT B2, `(.L_x_80) ;  /* 0x000000e000027945 */ /* 0x000fe20003800200 */
[----:B------:R-:W-:Y:S01]  /*43d0*/  DSETP.NEU.AND P0, PT, R6, RZ, PT ;  /* 0x000000ff0600722a */ /* 0x000fe20003f0d000 */
[----:B------:R-:W-:Y:S01]  /*43e0*/  MOV R18, R20 ;  /* 0x0000001400127202 */ /* 0x000fe20000000f00 */
[----:B------:R-:W-:-:S06]  /*43f0*/  IMAD.MOV.U32 R19, RZ, RZ, R17 ;  /* 0x000000ffff137224 */ /* 0x000fcc00078e0011 */
        /* <DEDUP_REMOVED lines=10> */
.L_x_81:
[----:B------:R-:W-:Y:S05]  /*44a0*/  BSYNC.RECONVERGENT B2 ;  /* 0x0000000000027941 */ /* 0x000fea0003800200 */
.L_x_80:
        /* <DEDUP_REMOVED lines=17> */
[----:B------:R-:W-:Y:S01]  /*45c0*/  MOV R20, R18 ;  /* 0x0000001200147202 */ /* 0x000fe20000000f00 */
[----:B------:R-:W-:Y:S01]  /*45d0*/  IMAD.MOV.U32 R22, RZ, RZ, 0x33333333 ;  /* 0x33333333ff167424 */ /* 0x000fe200078e00ff */
[----:B------:R-:W-:Y:S01]  /*45e0*/  MOV R18, 0x4610 ;  /* 0x0000461000127802 */ /* 0x000fe20000000f00 */
[----:B------:R-:W-:-:S07]  /*45f0*/  IMAD.MOV.U32 R17, RZ, RZ, 0x3fe33333 ;  /* 0x3fe33333ff117424 */ /* 0x000fce00078e00ff */
[----:B------:R-:W-:Y:S05]  /*4600*/  CALL.REL.NOINC `($__internal_0_$__cuda_sm20_div_rn_f64_full) ;  /* 0x000000ec00707944 */ /* 0x000fea0003c00000 */
[----:B------:R-:W-:-:S07]  /*4610*/  IMAD.MOV.U32 R21, RZ, RZ, R17 ;  /* 0x000000ffff157224 */ /* 0x000fce00078e0011 */
.L_x_83:
[----:B------:R-:W-:Y:S05]  /*4620*/  BSYNC.RECONVERGENT B3 ;  /* 0x0000000000037941 */ /* 0x000fea0003800200 */
.L_x_82:
[----:B------:R-:W-:Y:S01]  /*4630*/  UMOV UR8, 0xa0b5ed8d ;  /* 0xa0b5ed8d00087882 */ /* 0x000fe20000000000 */
[----:B------:R-:W-:Y:S01]  /*4640*/  UMOV UR9, 0x3eb0c6f7 ;  /* 0x3eb0c6f700097882 */ /* 0x000fe20000000000 */
[----:B------:R-:W-:Y:S01]  /*4650*/  BSSY.RECONVERGENT B2, `(.L_x_84) ;  /* 0x0000009000027945 */ /* 0x000fe20003800200 */
[----:B------:R-:W-:Y:S01]  /*4660*/  DADD R6, R4, UR8 ;  /* 0x0000000804067e29 */ /* 0x000fe20008000000 */
[----:B------:R-:W-:Y:S02]  /*4670*/  MOV R18, 0x46e0 ;  /* 0x000046e000127802 */ /* 0x000fe40000000f00 */
[----:B------:R-:W-:Y:S02]  /*4680*/  FSEL R4, R20, 4.172325063223070174e-08, P1 ;  /* 0x3333333314047808 */ /* 0x000fe40000800000 */
[----:B------:R-:W-:-:S03]  /*4690*/  FSEL R5, R21, 1.7749999761581420898, P1 ;  /* 0x3fe3333315057808 */ /* 0x000fc60000800000 */
[----:B------:R-:W-:-:S10]  /*46a0*/  DADD R8, -RZ, |R6| ;  /* 0x00000000ff087229 */ /* 0x000fd40000000506 */
[----:B------:R-:W-:Y:S01]  /*46b0*/  IMAD.MOV.U32 R20, RZ, RZ, R8 ;  /* 0x000000ffff147224 */ /* 0x000fe200078e0008 */
[----:B------:R-:W-:-:S07]  /*46c0*/  MOV R17, R9 ;  /* 0x0000000900117202 */ /* 0x000fce0000000f00 */
[----:B------:R-:W-:Y:S05]  /*46d0*/  CALL.REL.NOINC `($_Z11extend_stepPdPKdS1_S1_S1_S1_S1_S1_S1_S1_S1_S1_S1_S1_S1_S1_S1_S1_iiidddi$__internal_accurate_pow) ;  /* 0x000000f000d07944 */ /* 0x000fea0003c00000 */
[----:B------:R-:W-:Y:S05]  /*46e0*/  BSYNC.RECONVERGENT B2 ;  /* 0x0000000000027941 */ /* 0x000fea0003800200 */
.L_x_84:
[C---:B------:R-:W-:Y:S01]  /*46f0*/  DADD R8, R6.reuse, 2 ;  /* 0x4000000006087429 */ /* 0x040fe20000000000 */
[----:B------:R-:W-:Y:S01]  /*4700*/  BSSY.RECONVERGENT B2, `(.L_x_85) ;  /* 0x000000e000027945 */ /* 0x000fe20003800200 */
[----:B------:R-:W-:Y:S01]  /*4710*/  DSETP.NEU.AND P0, PT, R6, RZ, PT ;  /* 0x000000ff0600722a */ /* 0x000fe20003f0d000 */
[----:B------:R-:W-:Y:S02]  /*4720*/  IMAD.MOV.U32 R18, RZ, RZ, R20 ;  /* 0x000000ffff127224 */ /* 0x000fe400078e0014 */
[----:B------:R-:W-:-:S05]  /*4730*/  IMAD.MOV.U32 R19, RZ, RZ, R17 ;  /* 0x000000ffff137224 */ /* 0x000fca00078e0011 */
        /* <DEDUP_REMOVED lines=10> */
.L_x_86:
[----:B------:R-:W-:Y:S05]  /*47e0*/  BSYNC.RECONVERGENT B2 ;  /* 0x0000000000027941 */ /* 0x000fea0003800200 */
.L_x_85:
[----:B------:R-:W0:Y:S01]  /*47f0*/  MUFU.RCP64H R9, R19 ;  /* 0x0000001300097308 */ /* 0x000e220000001800 */
[----:B------:R-:W-:Y:S01]  /*4800*/  MOV R8, 0x1 ;  /* 0x0000000100087802 */ /* 0x000fe20000000f00 */
        /* <DEDUP_REMOVED lines=17> */
[----:B------:R-:W-:Y:S02]  /*4920*/  IMAD.MOV.U32 R22, RZ, RZ, 0x33333333 ;  /* 0x33333333ff167424 */ /* 0x000fe400078e00ff */
[----:B------:R-:W-:-:S07]  /*4930*/  IMAD.MOV.U32 R17, RZ, RZ, 0x3fd33333 ;  /* 0x3fd33333ff117424 */ /* 0x000fce00078e00ff */
[----:B------:R-:W-:Y:S05]  /*4940*/  CALL.REL.NOINC `($__internal_0_$__cuda_sm20_div_rn_f64_full) ;  /* 0x000000e800a07944 */ /* 0x000fea0003c00000 */
[----:B------:R-:W-:-:S07]  /*4950*/  IMAD.MOV.U32 R21, RZ, RZ, R17 ;  /* 0x000000ffff157224 */ /* 0x000fce00078e0011 */
.L_x_88:
[----:B------:R-:W-:Y:S05]  /*4960*/  BSYNC.RECONVERGENT B3 ;  /* 0x0000000000037941 */ /* 0x000fea0003800200 */
.L_x_87:
[----:B------:R-:W-:Y:S01]  /*4970*/  DADD R6, R2, R4 ;  /* 0x0000000002067229 */ /* 0x000fe20000000004 */
[----:B------:R-:W-:Y:S01]  /*4980*/  FSEL R8, R20, 4.172325063223070174e-08, P1 ;  /* 0x3333333314087808 */ /* 0x000fe20000800000 */
[----:B------:R-:W-:Y:S01]  /*4990*/  BSSY.RECONVERGENT B3, `(.L_x_89) ;  /* 0x0000019000037945 */ /* 0x000fe20003800200 */
[----:B------:R-:W-:Y:S02]  /*49a0*/  FSEL R9, R21, 1.6499999761581420898, P1 ;  /* 0x3fd3333315097808 */ /* 0x000fe40000800000 */
[----:B------:R-:W-:Y:S02]  /*49b0*/  MOV R10, 0x1 ;  /* 0x00000001000a7802 */ /* 0x000fe40000000f00 */
[----:B------:R-:W-:Y:S02]  /*49c0*/  FSETP.GEU.AND P1, PT, |R3|, 6.5827683646048100446e-37, PT ;  /* 0x036000000300780b */ /* 0x000fe40003f2e200 */
        /* <DEDUP_REMOVED lines=14> */
[----:B------:R-:W-:Y:S01]  /*4ab0*/  MOV R18, 0x4b00 ;  /* 0x00004b0000127802 */ /* 0x000fe20000000f00 */
[----:B------:R-:W-:Y:S02]  /*4ac0*/  IMAD.MOV.U32 R17, RZ, RZ, R3 ;  /* 0x000000ffff117224 */ /* 0x000fe400078e0003 */
[----:B------:R-:W-:Y:S02]  /*4ad0*/  IMAD.MOV.U32 R20, RZ, RZ, R6 ;  /* 0x000000ffff147224 */ /* 0x000fe400078e0006 */
[----:B------:R-:W-:-:S07]  /*4ae0*/  IMAD.MOV.U32 R19, RZ, RZ, R7 ;  /* 0x000000ffff137224 */ /* 0x000fce00078e0007 */
[----:B------:R-:W-:Y:S05]  /*4af0*/  CALL.REL.NOINC `($__internal_0_$__cuda_sm20_div_rn_f64_full) ;  /* 0x000000e800347944 */ /* 0x000fea0003c00000 */
[----:B------:R-:W-:Y:S01]  /*4b00*/  MOV R10, R20 ;  /* 0x00000014000a7202 */ /* 0x000fe20000000f00 */
[----:B------:R-:W-:-:S07]  /*4b10*/  IMAD.MOV.U32 R11, RZ, RZ, R17 ;  /* 0x000000ffff0b7224 */ /* 0x000fce00078e0011 */
.L_x_90:
[----:B------:R-:W-:Y:S05]  /*4b20*/  BSYNC.RECONVERGENT B3 ;  /* 0x0000000000037941 */ /* 0x000fea0003800200 */
.L_x_89:
        /* <DEDUP_REMOVED lines=17> */
[----:B------:R-:W-:Y:S01]  /*4c40*/  MOV R22, R4 ;  /* 0x0000000400167202 */ /* 0x000fe20000000f00 */
[----:B------:R-:W-:Y:S01]  /*4c50*/  IMAD.MOV.U32 R17, RZ, RZ, R5 ;  /* 0x000000ffff117224 */ /* 0x000fe200078e0005 */
[----:B------:R-:W-:Y:S01]  /*4c60*/  MOV R18, 0x4ca0 ;  /* 0x00004ca000127802 */ /* 0x000fe20000000f00 */
[----:B------:R-:W-:Y:S02]  /*4c70*/  IMAD.MOV.U32 R20, RZ, RZ, R6 ;  /* 0x000000ffff147224 */ /* 0x000fe400078e0006 */
[----:B------:R-:W-:-:S07]  /*4c80*/  IMAD.MOV.U32 R19, RZ, RZ, R7 ;  /* 0x000000ffff137224 */ /* 0x000fce00078e0007 */
[----:B------:R-:W-:Y:S05]  /*4c90*/  CALL.REL.NOINC `($__internal_0_$__cuda_sm20_div_rn_f64_full) ;  /* 0x000000e400cc7944 */ /* 0x000fea0003c00000 */
[----:B------:R-:W-:Y:S01]  /*4ca0*/  IMAD.MOV.U32 R2, RZ, RZ, R20 ;  /* 0x000000ffff027224 */ /* 0x000fe200078e0014 */
[----:B------:R-:W-:-:S07]  /*4cb0*/  MOV R3, R17 ;  /* 0x0000001100037202 */ /* 0x000fce0000000f00 */
.L_x_92:
[----:B------:R-:W-:Y:S05]  /*4cc0*/  BSYNC.RECONVERGENT B3 ;  /* 0x0000000000037941 */ /* 0x000fea0003800200 */
.L_x_91:
        /* <DEDUP_REMOVED lines=24> */
.L_x_94:
[----:B------:R-:W-:Y:S05]  /*4e50*/  BSYNC.RECONVERGENT B3 ;  /* 0x0000000000037941 */ /* 0x000fea0003800200 */
.L_x_93:
[----:B------:R-:W-:-:S08]  /*4e60*/  DMUL R32, R32, R2 ;  /* 0x0000000220207228 */ /* 0x000fd00000000000 */
[----:B------:R-:W-:-:S08]  /*4e70*/  DFMA R32, R34, R10, R32 ;  /* 0x0000000a2220722b */ /* 0x000fd00000000020 */
[----:B------:R-:W-:Y:S01]  /*4e80*/  DFMA R2, R38, R20, R32 ;  /* 0x000000142602722b */ /* 0x000fe20000000020 */
[----:B------:R-:W-:Y:S10]  /*4e90*/  BRA `(.L_x_95) ;  /* 0x0000001800ec7947 */ /* 0x000ff40003800000 */
.L_x_4:
[----:B------:R-:W2:Y:S01]  /*4ea0*/  LDG.E.64 R26, desc[UR4][R26.64] ;  /* 0x000000041a1a7981 */ /* 0x000ea2000c1e1b00 */
[----:B------:R-:W0:Y:S01]  /*4eb0*/  LDCU.64 UR8, c[0x0][0x420] ;  /* 0x00008400ff0877ac */ /* 0x000e220008000a00 */
[--C-:B------:R-:W-:Y:S01]  /*4ec0*/  DSETP.GEU.AND P0, PT, R72, R18.reuse, PT ;  /* 0x000000124800722a */ /* 0x100fe20003f0e000 */
[----:B------:R-:W-:Y:S01]  /*4ed0*/  BSSY.RECONVERGENT B3, `(.L_x_96) ;  /* 0x0000039000037945 */ /* 0x000fe20003800200 */
[--C-:B------:R-:W-:Y:S02]  /*4ee0*/  DADD R8, R18, R18.reuse ;  /* 0x0000000012087229 */ /* 0x100fe40000000012 */
[--C-:B------:R-:W-:Y:S02]  /*4ef0*/  DSETP.GEU.AND P1, PT, R54, R18.reuse, PT ;  /* 0x000000123600722a */ /* 0x100fe40003f2e000 */
[----:B------:R-:W-:-:S08]  /*4f00*/  DADD R38, -RZ, -R18 ;  /* 0x00000000ff267229 */ /* 0x000fd00000000912 */
[--C-:B------:R-:W-:Y:S01]  /*4f10*/  @!P0 IMAD.MOV.U32 R70, RZ, RZ, R8.reuse ;  /* 0x000000ffff468224 */ /* 0x100fe200078e0008 */
[----:B------:R-:W-:Y:S01]  /*4f20*/  @!P0 MOV R71, R9 ;  /* 0x0000000900478202 */ /* 0x000fe20000000f00 */
[----:B------:R-:W-:Y:S01]  /*4f30*/  @P0 DMUL R70, R18, 3 ;  /* 0x4008000012460828 */ /* 0x000fe20000000000 */
[----:B0-----:R-:W-:Y:S01]  /*4f40*/  @!P0 IMAD.U32 R56, RZ, RZ, UR8 ;  /* 0x00000008ff388e24 */ /* 0x001fe2000f8e00ff */
[----:B------:R-:W-:Y:S01]  /*4f50*/  @!P1 DADD R54, -RZ, -R54 ;  /* 0x00000000ff369229 */ /* 0x000fe20000000936 */
[----:B------:R-:W-:Y:S01]  /*4f60*/  @!P0 IMAD.U32 R57, RZ, RZ, UR9 ;  /* 0x00000009ff398e24 */ /* 0x000fe2000f8e00ff */
[----:B------:R-:W-:Y:S01]  /*4f70*/  @P0 MOV R73, UR9 ;  /* 0x0000000900490c02 */ /* 0x000fe20008000f00 */
[----:B------:R-:W-:Y:S01]  /*4f80*/  @P0 IMAD.MOV.U32 R56, RZ, RZ, R8 ;  /* 0x000000ffff380224 */ /* 0x000fe200078e0008 */
[----:B------:R-:W-:Y:S01]  /*4f90*/  MOV R8, 0x1 ;  /* 0x0000000100087802 */ /* 0x000fe20000000f00 */
[----:B------:R-:W-:Y:S01]  /*4fa0*/  @P0 IMAD.MOV.U32 R57, RZ, RZ, R9 ;  /* 0x000000ffff390224 */ /* 0x000fe200078e0009 */
[----:B------:R-:W-:Y:S01]  /*4fb0*/  @P1 MOV R55, R39 ;  /* 0x0000002700371202 */ /* 0x000fe20000000f00 */
[----:B-----5:R-:W-:-:S02]  /*4fc0*/  @P0 IMAD.MOV.U32 R4, RZ, RZ, R2 ;  /* 0x000000ffff040224 */ /* 0x020fc400078e0002 */
[----:B------:R-:W-:Y:S02]  /*4fd0*/  @P0 IMAD.MOV.U32 R5, RZ, RZ, R3 ;  /* 0x000000ffff050224 */ /* 0x000fe400078e0003 */
[----:B------:R-:W-:Y:S01]  /*4fe0*/  DADD R32, -R56, R70 ;  /* 0x0000000038207229 */ /* 0x000fe20000000146 */
[----:B------:R-:W-:Y:S01]  /*4ff0*/  @P0 IMAD.MOV.U32 R2, RZ, RZ, R28 ;  /* 0x000000ffff020224 */ /* 0x000fe200078e001c */
[----:B------:R-:W-:Y:S01]  /*5000*/  @P0 MOV R28, R30 ;  /* 0x0000001e001c0202 */ /* 0x000fe20000000f00 */
[----:B------:R-:W-:Y:S02]  /*5010*/  @P0 IMAD.MOV.U32 R3, RZ, RZ, R29 ;  /* 0x000000ffff030224 */ /* 0x000fe400078e001d */
[----:B------:R-:W-:Y:S01]  /*5020*/  @P0 IMAD.MOV.U32 R29, RZ, RZ, R31 ;  /* 0x000000ffff1d0224 */ /* 0x000fe200078e001f */
[----:B------:R-:W0:Y:S01]  /*5030*/  MUFU.RCP64H R9, R33 ;  /* 0x0000002100097308 */ /* 0x000e220000001800 */
[----:B------:R-:W-:Y:S02]  /*5040*/  @P0 IMAD.U32 R72, RZ, RZ, UR8 ;  /* 0x00000008ff480e24 */ /* 0x000fe4000f8e00ff */
[----:B------:R-:W-:Y:S01]  /*5050*/  @P1 IMAD.MOV.U32 R54, RZ, RZ, R38 ;  /* 0x000000ffff361224 */ /* 0x000fe200078e0026 */
[----:B0-----:R-:W-:-:S08]  /*5060*/  DFMA R22, -R32, R8, 1 ;  /* 0x3ff000002016742b */ /* 0x001fd00000000108 */
[----:B------:R-:W-:-:S08]  /*5070*/  DFMA R22, R22, R22, R22 ;  /* 0x000000161616722b */ /* 0x000fd00000000016 */
[----:B------:R-:W-:Y:S02]  /*5080*/  DFMA R8, R8, R22, R8 ;  /* 0x000000160808722b */ /* 0x000fe40000000008 */
[----:B------:R-:W-:-:S06]  /*5090*/  DADD R22, R28, -R2 ;  /* 0x000000001c167229 */ /* 0x000fcc0000000802 */
[----:B------:R-:W-:-:S04]  /*50a0*/  DFMA R34, -R32, R8, 1 ;  /* 0x3ff000002022742b */ /* 0x000fc80000000108 */
[----:B------:R-:W-:-:S04]  /*50b0*/  FSETP.GEU.AND P3, PT, |R23|, 6.5827683646048100446e-37, PT ;  /* 0x036000001700780b */ /* 0x000fc80003f6e200 */
[----:B------:R-:W-:-:S08]  /*50c0*/  DFMA R8, R8, R34, R8 ;  /* 0x000000220808722b */ /* 0x000fd00000000008 */
[----:B------:R-:W-:-:S08]  /*50d0*/  DMUL R28, R22, R8 ;  /* 0x00000008161c7228 */ /* 0x000fd00000000000 */
[----:B------:R-:W-:-:S08]  /*50e0*/  DFMA R30, -R32, R28, R22 ;  /* 0x0000001c201e722b */ /* 0x000fd00000000116 */
[----:B------:R-:W-:Y:S02]  /*50f0*/  DFMA R8, R8, R30, R28 ;  /* 0x0000001e0808722b */ /* 0x000fe4000000001c */
[----:B------:R-:W-:-:S08]  /*5100*/  DMUL R28, R18, -2 ;  /* 0xc0000000121c7828 */ /* 0x000fd00000000000 */
[----:B------:R-:W-:Y:S02]  /*5110*/  FFMA R17, RZ, R33, R9 ;  /* 0x00000021ff117223 */ /* 0x000fe40000000009 */
[--C-:B------:R-:W-:Y:S02]  /*5120*/  @!P1 IMAD.MOV.U32 R36, RZ, RZ, R28.reuse ;  /* 0x000000ffff249224 */ /* 0x100fe400078e001c */
[--C-:B------:R-:W-:Y:S01]  /*5130*/  @!P1 IMAD.MOV.U32 R37, RZ, RZ, R29.reuse ;  /* 0x000000ffff259224 */ /* 0x100fe200078e001d */
[----:B------:R-:W-:Y:S01]  /*5140*/  FSETP.GT.AND P2, PT, |R17|, 1.469367938527859385e-39, PT ;  /* 0x001000001100780b */ /* 0x000fe20003f44200 */
[----:B------:R-:W-:Y:S01]  /*5150*/  @P1 DMUL R36, R18, -3 ;  /* 0xc008000012241828 */ /* 0x000fe20000000000 */
[----:B------:R-:W-:Y:S02]  /*5160*/  @P1 IMAD.MOV.U32 R38, RZ, RZ, R28 ;  /* 0x000000ffff261224 */ /* 0x000fe400078e001c */
[----:B------:R-:W-:Y:S02]  /*5170*/  @P1 IMAD.MOV.U32 R39, RZ, RZ, R29 ;  /* 0x000000ffff271224 */ /* 0x000fe400078e001d */
[----:B--2---:R-:W-:Y:S01]  /*5180*/  @P1 IMAD.MOV.U32 R26, RZ, RZ, R6 ;  /* 0x000000ffff1a1224 */ /* 0x004fe200078e0006 */
[----:B------:R-:W-:Y:S01]  /*5190*/  @P1 MOV R6, R10 ;  /* 0x0000000a00061202 */ /* 0x000fe20000000f00 */
[----:B------:R-:W-:-:S02]  /*51a0*/  @P1 IMAD.MOV.U32 R27, RZ, RZ, R7 ;  /* 0x000000ffff1b1224 */ /* 0x000fc400078e0007 */
[----:B------:R-:W-:Y:S02]  /*51b0*/  @P1 IMAD.MOV.U32 R7, RZ, RZ, R11 ;  /* 0x000000ffff071224 */ /* 0x000fe400078e000b */
[----:B------:R-:W-:Y:S02]  /*51c0*/  @P1 IMAD.MOV.U32 R10, RZ, RZ, R20 ;  /* 0x000000ffff0a1224 */ /* 0x000fe400078e0014 */
[----:B------:R-:W-:Y:S01]  /*51d0*/  @P1 IMAD.MOV.U32 R11, RZ, RZ, R21 ;  /* 0x000000ffff0b1224 */ /* 0x000fe200078e0015 */
[----:B------:R-:W-:Y:S06]  /*51e0*/  @P2 BRA P3, `(.L_x_97) ;  /* 0x00000000001c2947 */ /* 0x000fec0001800000 */
[----:B------:R-:W-:Y:S01]  /*51f0*/  IMAD.MOV.U32 R17, RZ, RZ, R23 ;  /* 0x000000ffff117224 */ /* 0x000fe200078e0017 */
[----:B------:R-:W-:Y:S01]  /*5200*/  MOV R18, 0x5240 ;  /* 0x0000524000127802 */ /* 0x000fe20000000f00 */
[----:B------:R-:W-:Y:S02]  /*5210*/  IMAD.MOV.U32 R20, RZ, RZ, R32 ;  /* 0x000000ffff147224 */ /* 0x000fe400078e0020 */
[----:B------:R-:W-:-:S07]  /*5220*/  IMAD.MOV.U32 R19, RZ, RZ, R33 ;  /* 0x000000ffff137224 */ /* 0x000fce00078e0021 */
[----:B------:R-:W-:Y:S05]  /*5230*/  CALL.REL.NOINC `($__internal_0_$__cuda_sm20_div_rn_f64_full) ;  /* 0x000000e000647944 */ /* 0x000fea0003c00000 */
[----:B------:R-:W-:Y:S01]  /*5240*/  IMAD.MOV.U32 R8, RZ, RZ, R20 ;  /* 0x000000ffff087224 */ /* 0x000fe200078e0014 */
[----:B------:R-:W-:-:S07]  /*5250*/  MOV R9, R17 ;  /* 0x0000001100097202 */ /* 0x000fce0000000f00 */
.L_x_97:
[----:B------:R-:W-:Y:S05]  /*5260*/  BSYNC.RECONVERGENT B3 ;  /* 0x0000000000037941 */ /* 0x000fea0003800200 */
.L_x_96:
[----:B------:R-:W-:Y:S01]  /*5270*/  DADD R18, R56, -R72 ;  /* 0x0000000038127229 */ /* 0x000fe20000000848 */
[----:B------:R-:W-:Y:S01]  /*5280*/  IMAD.MOV.U32 R20, RZ, RZ, 0x1 ;  /* 0x00000001ff147424 */ /* 0x000fe200078e00ff */
[----:B------:R-:W-:Y:S01]  /*5290*/  DADD R28, -R4, R2 ;  /* 0x00000000041c7229 */ /* 0x000fe20000000102 */
[----:B------:R-:W-:Y:S03]  /*52a0*/  BSSY.RECONVERGENT B3, `(.L_x_98) ;  /* 0x0000015000037945 */ /* 0x000fe60003800200 */
[----:B------:R-:W0:Y:S06]  /*52b0*/  MUFU.RCP64H R21, R19 ;  /* 0x0000001300157308 */ /* 0x000e2c0000001800 */
[----:B------:R-:W-:Y:S01]  /*52c0*/  FSETP.GEU.AND P1, PT, |R29|, 6.5827683646048100446e-37, PT ;  /* 0x036000001d00780b */ /* 0x000fe20003f2e200 */
        /* <DEDUP_REMOVED lines=14> */
[----:B------:R-:W-:-:S07]  /*53b0*/  IMAD.MOV.U32 R17, RZ, RZ, R29 ;  /* 0x000000ffff117224 */ /* 0x000fce00078e001d */
[----:B------:R-:W-:Y:S05]  /*53c0*/  CALL.REL.NOINC `($__internal_0_$__cuda_sm20_div_rn_f64_full) ;  /* 0x000000e000007944 */ /* 0x000fea0003c00000 */
[----:B------:R-:W-:Y:S01]  /*53d0*/  MOV R2, R20 ;  /* 0x0000001400027202 */ /* 0x000fe20000000f00 */
[----:B------:R-:W-:-:S07]  /*53e0*/  IMAD.MOV.U32 R3, RZ, RZ, R17 ;  /* 0x000000ffff037224 */ /* 0x000fce00078e0011 */
.L_x_99:
[----:B------:R-:W-:Y:S05]  /*53f0*/  BSYNC.RECONVERGENT B3 ;  /* 0x0000000000037941 */ /* 0x000fea0003800200 */
.L_x_98:
[----:B------:R-:W0:Y:S01]  /*5400*/  MUFU.RCP64H R19, R73 ;  /* 0x0000004900137308 */ /* 0x000e220000001800 */
[----:B------:R-:W-:Y:S01]  /*5410*/  IMAD.MOV.U32 R18, RZ, RZ, 0x1 ;  /* 0x00000001ff127424 */ /* 0x000fe200078e00ff */
[----:B------:R-:W-:Y:S01]  /*5420*/  DADD R22, -R40, R4 ;  /* 0x0000000028167229 */ /* 0x000fe20000000104 */
[----:B------:R-:W-:Y:S09]  /*5430*/  BSSY.RECONVERGENT B3, `(.L_x_100) ;  /* 0x0000014000037945 */ /* 0x000ff20003800200 */
[----:B------:R-:W-:Y:S01]  /*5440*/  FSETP.GEU.AND P1, PT, |R23|, 6.5827683646048100446e-37, PT ;  /* 0x036000001700780b */ /* 0x000fe20003f2e200 */
        /* <DEDUP_REMOVED lines=8> */
[----:B------:R-:W-:-:S05]  /*54d0*/  FFMA R4, RZ, R73, R35 ;  /* 0x00000049ff047223 */ /* 0x000fca0000000023 */
[----:B------:R-:W-:-:S13]  /*54e0*/  FSETP.GT.AND P0, PT, |R4|, 1.469367938527859385e-39, PT ;  /* 0x001000000400780b */ /* 0x000fda0003f04200 */
[----:B------:R-:W-:Y:S05]  /*54f0*/  @P0 BRA P1, `(.L_x_101) ;  /* 0x00000000001c0947 */ /* 0x000fea0000800000 */
[----:B------:R-:W-:Y:S01]  /*5500*/  IMAD.MOV.U32 R17, RZ, RZ, R23 ;  /* 0x000000ffff117224 */ /* 0x000fe200078e0017 */
[----:B------:R-:W-:Y:S01]  /*5510*/  MOV R19, R73 ;  /* 0x0000004900137202 */ /* 0x000fe20000000f00 */
[----:B------:R-:W-:Y:S01]  /*5520*/  IMAD.MOV.U32 R20, RZ, RZ, R72 ;  /* 0x000000ffff147224 */ /* 0x000fe200078e0048 */
[----:B------:R-:W-:-:S07]  /*5530*/  MOV R18, 0x5550 ;  /* 0x0000555000127802 */ /* 0x000fce0000000f00 */
[----:B------:R-:W-:Y:S05]  /*5540*/  CALL.REL.NOINC `($__internal_0_$__cuda_sm20_div_rn_f64_full) ;  /* 0x000000dc00a07944 */ /* 0x000fea0003c00000 */
[----:B------:R-:W-:Y:S02]  /*5550*/  IMAD.MOV.U32 R34, RZ, RZ, R20 ;  /* 0x000000ffff227224 */ /* 0x000fe400078e0014 */
[----:B------:R-:W-:-:S07]  /*5560*/  IMAD.MOV.U32 R35, RZ, RZ, R17 ;  /* 0x000000ffff237224 */ /* 0x000fce00078e0011 */
.L_x_101:
[----:B------:R-:W-:Y:S05]  /*5570*/  BSYNC.RECONVERGENT B3 ;  /* 0x0000000000037941 */ /* 0x000fea0003800200 */
.L_x_100:
[----:B------:R-:W-:Y:S01]  /*5580*/  DADD R4, RZ, -R54 ;  /* 0x00000000ff047229 */ /* 0x000fe20000000836 */
[----:B------:R-:W-:Y:S01]  /*5590*/  IMAD.MOV.U32 R18, RZ, RZ, 0x1 ;  /* 0x00000001ff127424 */ /* 0x000fe200078e00ff */
[----:B------:R-:W-:Y:S01]  /*55a0*/  DADD R22, R40, -R26 ;  /* 0x0000000028167229 */ /* 0x000fe2000000081a */
        /* <DEDUP_REMOVED lines=21> */
.L_x_103:
[----:B------:R-:W-:Y:S05]  /*5700*/  BSYNC.RECONVERGENT B3 ;  /* 0x0000000000037941 */ /* 0x000fea0003800200 */
.L_x_102:
[----:B------:R-:W-:Y:S01]  /*5710*/  DADD R18, -R38, R54 ;  /* 0x0000000026127229 */ /* 0x000fe20000000136 */
        /* <DEDUP_REMOVED lines=23> */
.L_x_105:
[----:B------:R-:W-:Y:S05]  /*5890*/  BSYNC.RECONVERGENT B3 ;  /* 0x0000000000037941 */ /* 0x000fea0003800200 */
.L_x_104:
[----:B------:R-:W-:Y:S01]  /*58a0*/  DADD R18, -R36, R38 ;  /* 0x0000000024127229 */ /* 0x000fe20000000126 */
[----:B------:R-:W-:Y:S01]  /*58b0*/  MOV R20, 0x1 ;  /* 0x0000000100147802 */ /* 0x000fe20000000f00 */
        /* <DEDUP_REMOVED lines=20> */
[----:B------:R-:W-:Y:S01]  /*5a00*/  IMAD.MOV.U32 R28, RZ, RZ, R20 ;  /* 0x000000ffff1c7224 */ /* 0x000fe200078e0014 */
[----:B------:R-:W-:-:S07]  /*5a10*/  MOV R29, R17 ;  /* 0x00000011001d7202 */ /* 0x000fce0000000f00 */
.L_x_107:
[----:B------:R-:W-:Y:S05]  /*5a20*/  BSYNC.RECONVERGENT B3 ;  /* 0x0000000000037941 */ /* 0x000fea0003800200 */
.L_x_106:
        /* <DEDUP_REMOVED lines=19> */
[----:B------:R-:W-:-:S07]  /*5b60*/  IMAD.MOV.U32 R17, RZ, RZ, R23 ;  /* 0x000000ffff117224 */ /* 0x000fce00078e0017 */
[----:B------:R-:W-:Y:S05]  /*5b70*/  CALL.REL.NOINC `($__internal_0_$__cuda_sm20_div_rn_f64_full) ;  /* 0x000000d800147944 */ /* 0x000fea0003c00000 */
[----:B------:R-:W-:Y:S01]  /*5b80*/  IMAD.MOV.U32 R26, RZ, RZ, R20 ;  /* 0x000000ffff1a7224 */ /* 0x000fe200078e0014 */
[----:B------:R-:W-:-:S07]  /*5b90*/  MOV R27, R17 ;  /* 0x00000011001b7202 */ /* 0x000fce0000000f00 */
.L_x_109:
[----:B------:R-:W-:Y:S05]  /*5ba0*/  BSYNC.RECONVERGENT B3 ;  /* 0x0000000000037941 */ /* 0x000fea0003800200 */
.L_x_108:
        /* <DEDUP_REMOVED lines=23> */
.L_x_111:
[----:B------:R-:W-:Y:S05]  /*5d20*/  BSYNC.RECONVERGENT B3 ;  /* 0x0000000000037941 */ /* 0x000fea0003800200 */
.L_x_110:
[----:B------:R-:W-:Y:S01]  /*5d30*/  DADD R18, -R54, R72 ;  /* 0x0000000036127229 */ /* 0x000fe20000000148 */
        /* <DEDUP_REMOVED lines=20> */
[----:B------:R-:W-:Y:S01]  /*5e80*/  MOV R8, R20 ;  /* 0x0000001400087202 */ /* 0x000fe20000000f00 */
[----:B------:R-:W-:-:S07]  /*5e90*/  IMAD.MOV.U32 R9, RZ, RZ, R17 ;  /* 0x000000ffff097224 */ /* 0x000fce00078e0011 */
.L_x_113:
[----:B------:R-:W-:Y:S05]  /*5ea0*/  BSYNC.RECONVERGENT B3 ;  /* 0x0000000000037941 */ /* 0x000fea0003800200 */
.L_x_112:
[----:B------:R-:W-:Y:S01]  /*5eb0*/  DADD R2, RZ, -R38 ;  /* 0x00000000ff027229 */ /* 0x000fe20000000826 */
        /* <DEDUP_REMOVED lines=23> */
.L_x_115:
[----:B------:R-:W-:Y:S05]  /*6030*/  BSYNC.RECONVERGENT B3 ;  /* 0x0000000000037941 */ /* 0x000fea0003800200 */
.L_x_114:
[----:B------:R-:W-:Y:S01]  /*6040*/  DADD R18, -R36, R54 ;  /* 0x0000000024127229 */ /* 0x000fe20000000136 */
[----:B------:R-:W-:Y:S01]  /*6050*/  IMAD.MOV.U32 R20, RZ, RZ, 0x1 ;  /* 0x00000001ff147424 */ /* 0x000fe200078e00ff */
[----:B------:R-:W-:Y:S04]  /*6060*/  BSSY.RECONVERGENT B3, `(.L_x_116) ;  /* 0x0000015000037945 */ /* 0x000fe80003800200 */
[----:B------:R-:W0:Y:S02]  /*6070*/  MUFU.RCP64H R21, R19 ;  /* 0x0000001300157308 */ /* 0x000e240000001800 */
[----:B0-----:R-:W-:-:S08]  /*6080*/  DFMA R22, -R18, R20, 1 ;  /* 0x3ff000001216742b */ /* 0x001fd00000000114 */
[----:B------:R-:W-:-:S08]  /*6090*/  DFMA R22, R22, R22, R22 ;  /* 0x000000161616722b */ /* 0x000fd00000000016 */
[----:B------:R-:W-:Y:S02]  /*60a0*/  DFMA R20, R20, R22, R20 ;  /* 0x000000161414722b */ /* 0x000fe40000000014 */
[----:B------:R-:W-:-:S06]  /*60b0*/  DADD R22, -R28, R30 ;  /* 0x000000001c167229 */ /* 0x000fcc000000011e */
[----:B------:R-:W-:-:S04]  /*60c0*/  DFMA R58, -R18, R20, 1 ;  /* 0x3ff00000123a742b */ /* 0x000fc80000000114 */
[----:B------:R-:W-:-:S04]  /*60d0*/  FSETP.GEU.AND P1, PT, |R23|, 6.5827683646048100446e-37, PT ;  /* 0x036000001700780b */ /* 0x000fc80003f2e200 */
[----:B------:R-:W-:-:S08]  /*60e0*/  DFMA R58, R20, R58, R20 ;  /* 0x0000003a143a722b */ /* 0x000fd00000000014 */
        /* <DEDUP_REMOVED lines=8> */
[----:B------:R-:W-:-:S07]  /*6170*/  MOV R18, 0x6190 ;  /* 0x0000619000127802 */ /* 0x000fce0000000f00 */
[----:B------:R-:W-:Y:S05]  /*6180*/  CALL.REL.NOINC `($__internal_0_$__cuda_sm20_div_rn_f64_full) ;  /* 0x000000d000907944 */ /* 0x000fea0003c00000 */
[----:B------:R-:W-:Y:S02]  /*6190*/  IMAD.MOV.U32 R28, RZ, RZ, R20 ;  /* 0x000000ffff1c7224 */ /* 0x000fe400078e0014 */
[----:B------:R-:W-:-:S07]  /*61a0*/  IMAD.MOV.U32 R29, RZ, RZ, R17 ;  /* 0x000000ffff1d7224 */ /* 0x000fce00078e0011 */
.L_x_117:
[----:B------:R-:W-:Y:S05]  /*61b0*/  BSYNC.RECONVERGENT B3 ;  /* 0x0000000000037941 */ /* 0x000fea0003800200 */
.L_x_116:
        /* <DEDUP_REMOVED lines=23> */
.L_x_119:
[----:B------:R-:W-:Y:S05]  /*6330*/  BSYNC.RECONVERGENT B3 ;  /* 0x0000000000037941 */ /* 0x000fea0003800200 */
.L_x_118:
        /* <DEDUP_REMOVED lines=24> */
.L_x_121:
[----:B------:R-:W-:Y:S05]  /*64c0*/  BSYNC.RECONVERGENT B3 ;  /* 0x0000000000037941 */ /* 0x000fea0003800200 */
.L_x_120:
[----:B------:R-:W-:Y:S01]  /*64d0*/  DADD R18, -R38, R72 ;  /* 0x0000000026127229 */ /* 0x000fe20000000148 */
[----:B------:R-:W-:Y:S01]  /*64e0*/  MOV R20, 0x1 ;  /* 0x0000000100147802 */ /* 0x000fe20000000f00 */
        /* <DEDUP_REMOVED lines=22> */
.L_x_123:
[----:B------:R-:W-:Y:S05]  /*6650*/  BSYNC.RECONVERGENT B3 ;  /* 0x0000000000037941 */ /* 0x000fea0003800200 */
.L_x_122:
        /* <DEDUP_REMOVED lines=22> */
[----:B------:R-:W-:-:S07]  /*67c0*/  MOV R21, R17 ;  /* 0x0000001100157202 */ /* 0x000fce0000000f00 */
.L_x_125:
[----:B------:R-:W-:Y:S05]  /*67d0*/  BSYNC.RECONVERGENT B3 ;  /* 0x0000000000037941 */ /* 0x000fea0003800200 */
.L_x_124:
[----:B------:R-:W-:Y:S02]  /*67e0*/  DADD R72, RZ, -R72 ;  /* 0x00000000ff487229 */ /* 0x000fe40000000848 */
[----:B------:R-:W-:Y:S02]  /*67f0*/  DSETP.GEU.AND P3, PT, |R30|, |R26|, PT ;  /* 0x4000001a1e00722a */ /* 0x000fe40003f6e200 */
[C---:B------:R-:W-:Y:S02]  /*6800*/  DMUL R18, R6.reuse, R8 ;  /* 0x0000000806127228 */ /* 0x040fe40000000000 */
[----:B------:R-:W-:Y:S02]  /*6810*/  DSETP.GEU.AND P2, PT, |R6|, |R8|, PT ;  /* 0x400000080600722a */ /* 0x000fe40003f4e200 */
[----:B------:R-:W-:Y:S01]  /*6820*/  DADD R56, RZ, -R56 ;  /* 0x00000000ff387229 */ /* 0x000fe20000000838 */
[----:B------:R-:W-:Y:S01]  /*6830*/  FSEL R22, R30, R26, !P3 ;  /* 0x0000001a1e167208 */ /* 0x000fe20005800000 */
[C---:B------:R-:W-:Y:S01]  /*6840*/  DSETP.GEU.AND P0, PT, |R38|.reuse, |R20|, PT ;  /* 0x400000142600722a */ /* 0x040fe20003f0e200 */
[----:B------:R-:W-:Y:S01]  /*6850*/  FSEL R23, R31, R27, !P3 ;  /* 0x0000001b1f177208 */ /* 0x000fe20005800000 */
[----:B------:R-:W-:Y:S01]  /*6860*/  DSETP.GEU.AND P1, PT, |R38|, |R30|, PT ;  /* 0x4000001e2600722a */ /* 0x000fe20003f2e200 */
[----:B------:R-:W-:Y:S01]  /*6870*/  FSEL R17, R6, R8, !P2 ;  /* 0x0000000806117208 */ /* 0x000fe20005000000 */
[----:B------:R-:W-:Y:S01]  /*6880*/  DMUL R28, R8, R10 ;  /* 0x0000000a081c7228 */ /* 0x000fe20000000000 */
[----:B------:R-:W-:Y:S01]  /*6890*/  FSEL R26, R7, R9, !P2 ;  /* 0x00000009071a7208 */ /* 0x000fe20005000000 */
[C---:B------:R-:W-:Y:S01]  /*68a0*/  DMUL R2, R4.reuse, R2 ;  /* 0x0000000204027228 */ /* 0x040fe20000000000 */
[----:B------:R-:W-:Y:S01]  /*68b0*/  FSEL R20, R38, R20, !P0 ;  /* 0x0000001426147208 */ /* 0x000fe20004000000 */
[----:B------:R-:W-:Y:S01]  /*68c0*/  DMUL R6, R4, R72 ;  /* 0x0000004804067228 */ /* 0x000fe20000000000 */
[----:B------:R-:W-:Y:S01]  /*68d0*/  FSEL R21, R39, R21, !P0 ;  /* 0x0000001527157208 */ /* 0x000fe20004000000 */
[----:B------:R-:W-:-:S02]  /*68e0*/  DSETP.GEU.AND P4, PT, R18, RZ, PT ;  /* 0x000000ff1200722a */ /* 0x000fc40003f8e000 */
[----:B------:R-:W-:Y:S01]  /*68f0*/  DSETP.GEU.AND P0, PT, |R8|, |R10|, PT ;  /* 0x4000000a0800722a */ /* 0x000fe20003f0e200 */
[----:B------:R-:W-:Y:S01]  /*6900*/  FSEL R18, R38, R30, !P1 ;  /* 0x0000001e26127208 */ /* 0x000fe20004800000 */
[----:B------:R-:W-:Y:S01]  /*6910*/  DMUL R56, R72, R56 ;  /* 0x0000003848387228 */ /* 0x000fe20000000000 */
[----:B------:R-:W-:Y:S01]  /*6920*/  FSEL R19, R39, R31, !P1 ;  /* 0x0000001f27137208 */ /* 0x000fe20004800000 */
[----:B------:R-:W-:Y:S02]  /*6930*/  DSETP.GEU.AND P1, PT, R28, RZ, PT ;  /* 0x000000ff1c00722a */ /* 0x000fe40003f2e000 */
[----:B------:R-:W-:Y:S01]  /*6940*/  FSEL R10, R8, R10, !P0 ;  /* 0x0000000a080a7208 */ /* 0x000fe20004000000 */
[----:B------:R-:W-:Y:S01]  /*6950*/  DMUL R2, R2, R20 ;  /* 0x0000001402027228 */ /* 0x000fe20000000000 */
[----:B------:R-:W-:Y:S01]  /*6960*/  FSEL R11, R9, R11, !P0 ;  /* 0x0000000b090b7208 */ /* 0x000fe20004000000 */
[----:B------:R-:W-:Y:S01]  /*6970*/  DMUL R6, R6, R18 ;  /* 0x0000001206067228 */ /* 0x000fe20000000000 */
[----:B------:R-:W-:Y:S01]  /*6980*/  FSEL R8, R17, RZ, P4 ;  /* 0x000000ff11087208 */ /* 0x000fe20002000000 */
[----:B------:R-:W-:Y:S01]  /*6990*/  DMUL R56, R56, R22 ;  /* 0x0000001638387228 */ /* 0x000fe20000000000 */
[----:B------:R-:W-:-:S02]  /*69a0*/  FSEL R9, R26, RZ, P4 ;  /* 0x000000ff1a097208 */ /* 0x000fc40002000000 */
[----:B------:R-:W-:Y:S02]  /*69b0*/  FSEL R10, R10, RZ, P1 ;  /* 0x000000ff0a0a7208 */ /* 0x000fe40000800000 */
[----:B------:R-:W-:Y:S02]  /*69c0*/  FSEL R11, R11, RZ, P1 ;  /* 0x000000ff0b0b7208 */ /* 0x000fe40000800000 */
[----:B------:R-:W-:Y:S01]  /*69d0*/  DFMA R4, R4, R8, R32 ;  /* 0x000000080404722b */ /* 0x000fe20000000020 */
[----:B------:R-:W-:Y:S02]  /*69e0*/  FSEL R30, R2, R6, !P2 ;  /* 0x00000006021e7208 */ /* 0x000fe40005000000 */
[----:B------:R-:W-:Y:S01]  /*69f0*/  FSEL R31, R3, R7, !P2 ;  /* 0x00000007031f7208 */ /* 0x000fe20005000000 */
[----:B------:R-:W-:Y:S01]  /*6a00*/  DFMA R34, R72, R10, R34 ;  /* 0x0000000a4822722b */ /* 0x000fe20000000022 */
[----:B------:R-:W-:Y:S02]  /*6a10*/  FSEL R2, R6, R56, !P0 ;  /* 0x0000003806027208 */ /* 0x000fe40004000000 */
[----:B------:R-:W-:-:S02]  /*6a20*/  FSEL R3, R7, R57, !P0 ;  /* 0x0000003907037208 */ /* 0x000fc40004000000 */
[----:B------:R-:W-:-:S04]  /*6a30*/  DADD R30, R4, R30 ;  /* 0x00000000041e7229 */ /* 0x000fc8000000001e */
[----:B------:R-:W-:-:S11]  /*6a40*/  DADD R2, R34, R2 ;  /* 0x0000000022027229 */ /* 0x000fd60000000002 */
.L_x_95:
[----:B------:R-:W-:Y:S05]  /*6a50*/  BSYNC.RECONVERGENT B1 ;  /* 0x0000000000017941 */ /* 0x000fea0003800200 */
.L_x_3:
[C---:B------:R-:W-:Y:S01]  /*6a60*/  VIADD R4, R24.reuse, 0x1 ;  /* 0x0000000118047836 */ /* 0x040fe20000000000 */
[----:B------:R-:W0:Y:S01]  /*6a70*/  LDC.64 R34, c[0x0][0x390] ;  /* 0x0000e400ff227b82 */ /* 0x000e220000000a00 */
[C---:B------:R-:W-:Y:S01]  /*6a80*/  VIADD R8, R24.reuse, 0x3 ;  /* 0x0000000318087836 */ /* 0x040fe20000000000 */
[----:B------:R-:W1:Y:S01]  /*6a90*/  LDCU UR8, c[0x0][0x410] ;  /* 0x00008200ff0877ac */ /* 0x000e620008000800 */
[C---:B------:R-:W-:Y:S02]  /*6aa0*/  VIADD R6, R24.reuse, 0x2 ;  /* 0x0000000218067836 */ /* 0x040fe40000000000 */
[----:B------:R-:W2:Y:S01]  /*6ab0*/  I2F.F64 R4, R4 ;  /* 0x0000000400047312 */ /* 0x000ea20000201c00 */
[C---:B------:R-:W-:Y:S02]  /*6ac0*/  VIADD R10, R24.reuse, 0xffffffff ;  /* 0xffffffff180a7836 */ /* 0x040fe40000000000 */
[C---:B------:R-:W-:Y:S01]  /*6ad0*/  VIADD R18, R24.reuse, 0xfffffffe ;  /* 0xfffffffe18127836 */ /* 0x040fe20000000000 */
[----:B------:R-:W3:Y:S01]  /*6ae0*/  LDC.64 R32, c[0x0][0x3f8] ;  /* 0x0000fe00ff207b82 */ /* 0x000ee20000000a00 */
[----:B------:R-:W-:-:S03]  /*6af0*/  VIADD R20, R24, 0xfffffffd ;  /* 0xfffffffd18147836 */ /* 0x000fc60000000000 */
[----:B------:R-:W4:Y:S01]  /*6b00*/  I2F.F64 R8, R8 ;  /* 0x0000000800087312 */ /* 0x000f220000201c00 */
[----:B--2---:R-:W-:-:S07]  /*6b10*/  DSETP.MAX.AND P0, P5, RZ, R4, PT ;  /* 0x00000004ff00722a */ /* 0x004fce0003d0f000 */
[----:B------:R-:W2:Y:S01]  /*6b20*/  I2F.F64 R6, R6 ;  /* 0x0000000600067312 */ /* 0x000ea20000201c00 */
[----:B------:R-:W-:Y:S01]  /*6b30*/  MOV R17, R4 ;  /* 0x0000000400117202 */ /* 0x000fe20000000f00 */
[----:B------:R-:W-:Y:S01]  /*6b40*/  IMAD.MOV.U32 R4, RZ, RZ, RZ ;  /* 0x000000ffff047224 */ /* 0x000fe200078e00ff */
[----:B----4-:R-:W-:-:S05]  /*6b50*/  DSETP.MAX.AND P3, P2, RZ, R8, PT ;  /* 0x00000008ff00722a */ /* 0x010fca0003a6f000 */
[----:B------:R-:W4:Y:S01]  /*6b60*/  I2F.F64 R10, R10 ;  /* 0x0000000a000a7312 */ /* 0x000f220000201c00 */
[----:B------:R-:W-:Y:S01]  /*6b70*/  IMAD.MOV.U32 R23, RZ, RZ, R8 ;  /* 0x000000ffff177224 */ /* 0x000fe200078e0008 */
[----:B------:R-:W-:Y:S01]  /*6b80*/  MOV R8, RZ ;  /* 0x000000ff00087202 */ /* 0x000fe20000000f00 */
[----:B------:R-:W-:Y:S01]  /*6b90*/  IMAD.MOV.U32 R26, RZ, RZ, R9 ;  /* 0x000000ffff1a7224 */ /* 0x000fe200078e0009 */
[----:B------:R-:W-:Y:S02]  /*6ba0*/  FSEL R9, R4, R5, P0 ;  /* 0x0000000504097208 */ /* 0x000fe40000000000 */
[----:B------:R-:W-:Y:S01]  /*6bb0*/  SEL R8, R8, R17, P0 ;  /* 0x0000001108087207 */ /* 0x000fe20000000000 */
[----:B--2---:R-:W-:Y:S01]  /*6bc0*/  DSETP.MAX.AND P6, P4, RZ, R6, PT ;  /* 0x00000006ff00722a */ /* 0x004fe20003ccf000 */
[----:B------:R-:W-:Y:S01]  /*6bd0*/  IMAD.MOV.U32 R19, RZ, RZ, R6 ;  /* 0x000000ffff137224 */ /* 0x000fe200078e0006 */
[----:B------:R-:W-:Y:S01]  /*6be0*/  @P5 LOP3.LUT R9, R5, 0x80000, RZ, 0xfc, !PT ;  /* 0x0008000005095812 */ /* 0x000fe200078efcff */
[----:B------:R-:W-:-:S02]  /*6bf0*/  IMAD.MOV.U32 R21, RZ, RZ, R7 ;  /* 0x000000ffff157224 */ /* 0x000fc400078e0007 */
[----:B------:R-:W-:Y:S01]  /*6c00*/  IMAD.MOV.U32 R5, RZ, RZ, RZ ;  /* 0x000000ffff057224 */ /* 0x000fe200078e00ff */
[----:B----4-:R-:W-:Y:S01]  /*6c10*/  DSETP.MAX.AND P0, P1, RZ, R10, PT ;  /* 0x0000000aff00722a */ /* 0x010fe2000390f000 */
[----:B------:R-:W-:Y:S01]  /*6c20*/  IMAD.MOV.U32 R6, RZ, RZ, R10 ;  /* 0x000000ffff067224 */ /* 0x000fe200078e000a */
[----:B------:R-:W-:Y:S01]  /*6c30*/  MOV R10, RZ ;  /* 0x000000ff000a7202 */ /* 0x000fe20000000f00 */
[----:B------:R-:W-:Y:S01]  /*6c40*/  IMAD.MOV.U32 R7, RZ, RZ, R11 ;  /* 0x000000ffff077224 */ /* 0x000fe200078e000b */
[----:B------:R-:W-:Y:S01]  /*6c50*/  FSEL R11, R4, R21, P6 ;  /* 0x00000015040b7208 */ /* 0x000fe20003000000 */
[----:B------:R-:W-:Y:S01]  /*6c60*/  DSETP.GT.AND P5, PT, R8, R50, PT ;  /* 0x000000320800722a */ /* 0x000fe20003fa4000 */
[----:B------:R-:W-:Y:S02]  /*6c70*/  SEL R10, R10, R19, P6 ;  /* 0x000000130a0a7207 */ /* 0x000fe40003000000 */
[----:B------:R-:W2:Y:S01]  /*6c80*/  I2F.F64 R18, R18 ;  /* 0x0000001200127312 */ /* 0x000ea20000201c00 */
[----:B------:R-:W-:-:S02]  /*6c90*/  @P4 LOP3.LUT R11, R21, 0x80000, RZ, 0xfc, !PT ;  /* 0x00080000150b4812 */ /* 0x000fc400078efcff */
[----:B------:R-:W-:Y:S02]  /*6ca0*/  SEL R4, R4, R23, P3 ;  /* 0x0000001704047207 */ /* 0x000fe40001800000 */
[----:B------:R-:W-:Y:S01]  /*6cb0*/  FSEL R22, R50, R8, P5 ;  /* 0x0000000832167208 */ /* 0x000fe20002800000 */
[----:B------:R-:W-:Y:S01]  /*6cc0*/  IMAD.MOV.U32 R8, RZ, RZ, RZ ;  /* 0x000000ffff087224 */ /* 0x000fe200078e00ff */
[----:B------:R-:W-:Y:S01]  /*6cd0*/  FSEL R23, R51, R9, P5 ;  /* 0x0000000933177208 */ /* 0x000fe20002800000 */
[----:B------:R-:W4:Y:S01]  /*6ce0*/  I2F.F64 R20, R20 ;  /* 0x0000001400147312 */ /* 0x000f220000201c00 */
[----:B------:R-:W-:Y:S01]  /*6cf0*/  DSETP.GT.AND P5, PT, R10, R50, PT ;  /* 0x000000320a00722a */ /* 0x000fe20003fa4000 */
[----:B------:R-:W-:Y:S02]  /*6d00*/  FSEL R5, R5, R26, P3 ;  /* 0x0000001a05057208 */ /* 0x000fe40001800000 */
[----:B------:R-:W-:Y:S01]  /*6d10*/  @P2 LOP3.LUT R5, R26, 0x80000, RZ, 0xfc, !PT ;  /* 0x000800001a052812 */ /* 0x000fe200078efcff */
[----:B--2---:R-:W-:-:S02]  /*6d20*/  DSETP.MAX.AND P3, P4, RZ, R18, PT ;  /* 0x00000012ff00722a */ /* 0x004fc40003c6f000 */
[----:B------:R-:W-:Y:S01]  /*6d30*/  FSEL R10, R50, R10, P5 ;  /* 0x0000000a320a7208 */ /* 0x000fe20002800000 */
[----:B------:R-:W-:Y:S01]  /*6d40*/  IMAD.MOV.U32 R9, RZ, RZ, R18 ;  /* 0x000000ffff097224 */ /* 0x000fe200078e0012 */
[----:B------:R-:W-:Y:S01]  /*6d50*/  FSEL R11, R51, R11, P5 ;  /* 0x0000000b330b7208 */ /* 0x000fe20002800000 */
[----:B------:R2:W-:Y:S01]  /*6d60*/  F2I.F64.TRUNC R22, R22 ;  /* 0x0000001600167311 */ /* 0x0005e2000030d100 */
[C---:B------:R-:W-:Y:S01]  /*6d70*/  FSEL R17, R8.reuse, R19, P3 ;  /* 0x0000001308117208 */ /* 0x040fe20001800000 */
[----:B----4-:R-:W-:Y:S01]  /*6d80*/  DSETP.MAX.AND P5, P2, RZ, R20, PT ;  /* 0x00000014ff00722a */ /* 0x010fe20003aaf000 */
[----:B------:R-:W-:Y:S01]  /*6d90*/  SEL R8, R8, R9, P3 ;  /* 0x0000000908087207 */ /* 0x000fe20001800000 */
[----:B------:R-:W-:Y:S01]  /*6da0*/  DSETP.GT.AND P3, PT, R4, R50, PT ;  /* 0x000000320400722a */ /* 0x000fe20003f64000 */
[----:B------:R-:W-:Y:S01]  /*6db0*/  MOV R27, R20 ;  /* 0x00000014001b7202 */ /* 0x000fe20000000f00 */
[----:B------:R-:W-:Y:S02]  /*6dc0*/  IMAD.MOV.U32 R9, RZ, RZ, RZ ;  /* 0x000000ffff097224 */ /* 0x000fe400078e00ff */
[----:B------:R4:W1:Y:S01]  /*6dd0*/  F2I.F64.TRUNC R20, R10 ;  /* 0x0000000a00147311 */ /* 0x000862000030d100 */
[----:B------:R-:W-:-:S02]  /*6de0*/  @P4 LOP3.LUT R17, R19, 0x80000, RZ, 0xfc, !PT ;  /* 0x0008000013114812 */ /* 0x000fc400078efcff */
[----:B------:R-:W-:Y:S01]  /*6df0*/  FSEL R18, R50, R4, P3 ;  /* 0x0000000432127208 */ /* 0x000fe20001800000 */
[----:B------:R-:W-:Y:S01]  /*6e00*/  IMAD.MOV.U32 R4, RZ, RZ, RZ ;  /* 0x000000ffff047224 */ /* 0x000fe200078e00ff */
[----:B--2---:R-:W-:Y:S01]  /*6e10*/  FSEL R23, R9, R21, P5 ;  /* 0x0000001509177208 */ /* 0x004fe20002800000 */
[----:B------:R-:W-:Y:S01]  /*6e20*/  IMAD.MOV.U32 R9, RZ, RZ, R17 ;  /* 0x000000ffff097224 */ /* 0x000fe200078e0011 */
[----:B------:R-:W-:Y:S02]  /*6e30*/  FSEL R19, R51, R5, P3 ;  /* 0x0000000533137208 */ /* 0x000fe40001800000 */
[----:B------:R-:W-:Y:S02]  /*6e40*/  @P2 LOP3.LUT R23, R21, 0x80000, RZ, 0xfc, !PT ;  /* 0x0008000015172812 */ /* 0x000fe400078efcff */
[----:B----4-:R-:W-:Y:S02]  /*6e50*/  CS2R R10, SRZ ;  /* 0x00000000000a7805 */ /* 0x010fe4000001ff00 */
[----:B------:R-:W-:Y:S01]  /*6e60*/  SEL R4, R4, R27, P5 ;  /* 0x0000001b04047207 */ /* 0x000fe20002800000 */
[----:B------:R-:W-:Y:S01]  /*6e70*/  DSETP.GT.AND P4, PT, R8, R50, PT ;  /* 0x000000320800722a */ /* 0x000fe20003f84000 */
[----:B------:R2:W4:Y:S01]  /*6e80*/  F2I.F64.TRUNC R24, R18 ;  /* 0x0000001200187311 */ /* 0x000522000030d100 */
[----:B------:R-:W-:Y:S01]  /*6e90*/  IMAD.MOV.U32 R5, RZ, RZ, R23 ;  /* 0x000000ffff057224 */ /* 0x000fe200078e0017 */
[----:B------:R-:W-:Y:S01]  /*6ea0*/  FSEL R17, R10, R7, P0 ;  /* 0x000000070a117208 */ /* 0x000fe20000000000 */
[----:B-1----:R-:W-:Y:S01]  /*6eb0*/  IMAD R27, R25, UR8, R20 ;  /* 0x00000008191b7c24 */ /* 0x002fe2000f8e0214 */
[----:B------:R-:W-:-:S02]  /*6ec0*/  @P1 LOP3.LUT R17, R7, 0x80000, RZ, 0xfc, !PT ;  /* 0x0008000007111812 */ /* 0x000fc400078efcff */
[----:B------:R-:W-:Y:S01]  /*6ed0*/  SEL R6, R11, R6, P0 ;  /* 0x000000060b067207 */ /* 0x000fe20000000000 */
[--C-:B------:R-:W-:Y:S01]  /*6ee0*/  DSETP.GT.AND P2, PT, R4, R50.reuse, PT ;  /* 0x000000320400722a */ /* 0x100fe20003f44000 */
[----:B------:R-:W-:Y:S01]  /*6ef0*/  MOV R7, R17 ;  /* 0x0000001100077202 */ /* 0x000fe20000000f00 */
[----:B--2---:R-:W1:Y:S01]  /*6f00*/  LDC.64 R18, c[0x0][0x3f0] ;  /* 0x0000fc00ff127b82 */ /* 0x004e620000000a00 */
[C---:B------:R-:W-:Y:S01]  /*6f10*/  FSEL R8, R50.reuse, R8, P4 ;  /* 0x0000000832087208 */ /* 0x040fe20002000000 */
[----:B0-----:R-:W-:Y:S01]  /*6f20*/  IMAD.WIDE R26, R27, 0x8, R34 ;  /* 0x000000081b1a7825 */ /* 0x001fe200078e0222 */
[C---:B------:R-:W-:Y:S02]  /*6f30*/  FSEL R9, R51.reuse, R9, P4 ;  /* 0x0000000933097208 */ /* 0x040fe40002000000 */
[----:B------:R-:W-:Y:S01]  /*6f40*/  DSETP.GT.AND P0, PT, R6, R50, PT ;  /* 0x000000320600722a */ /* 0x000fe20003f04000 */
[C---:B------:R-:W-:Y:S01]  /*6f50*/  FSEL R10, R50.reuse, R4, P2 ;  /* 0x00000004320a7208 */ /* 0x040fe20001000000 */
[----:B------:R-:W0:Y:S01]  /*6f60*/  F2I.F64.TRUNC R8, R8 ;  /* 0x0000000800087311 */ /* 0x000e22000030d100 */
[----:B------:R-:W-:Y:S01]  /*6f70*/  FSEL R11, R51, R5, P2 ;  /* 0x00000005330b7208 */ /* 0x000fe20001000000 */
[----:B----4-:R-:W-:Y:S01]  /*6f80*/  IMAD R17, R25, UR8, R24 ;  /* 0x0000000819117c24 */ /* 0x010fe2000f8e0218 */
[----:B------:R-:W5:Y:S01]  /*6f90*/  LDG.E.64 R26, desc[UR4][R26.64] ;  /* 0x000000041a1a7981 */ /* 0x000f62000c1e1b00 */
[----:B------:R-:W-:-:S02]  /*6fa0*/  FSEL R4, R50, R6, P0 ;  /* 0x0000000632047208 */ /* 0x000fc40000000000 */
[----:B------:R-:W-:Y:S01]  /*6fb0*/  FSEL R5, R51, R7, P0 ;  /* 0x0000000733057208 */ /* 0x000fe20000000000 */
[C---:B------:R-:W-:Y:S01]  /*6fc0*/  IMAD R7, R25.reuse, UR8, R22 ;  /* 0x0000000819077c24 */ /* 0x040fe2000f8e0216 */
[----:B------:R-:W2:Y:S01]  /*6fd0*/  F2I.F64.TRUNC R10, R10 ;  /* 0x0000000a000a7311 */ /* 0x000ea2000030d100 */
[----:B0-----:R-:W-:-:S07]  /*6fe0*/  IMAD R29, R25, UR8, R8 ;  /* 0x00000008191d7c24 */ /* 0x001fce000f8e0208 */
[----:B------:R-:W0:Y:S01]  /*6ff0*/  F2I.F64.TRUNC R4, R4 ;  /* 0x0000000400047311 */ /* 0x000e22000030d100 */
[----:B------:R-:W-:-:S04]  /*7000*/  IMAD.WIDE R28, R29, 0x8, R34 ;  /* 0x000000081d1c7825 */ /* 0x000fc800078e0222 */
[----:B--2---:R-:W-:Y:S02]  /*7010*/  IMAD R21, R25, UR8, R10 ;  /* 0x0000000819157c24 */ /* 0x004fe4000f8e020a */
[----:B-1----:R-:W-:Y:S01]  /*7020*/  IMAD.WIDE R10, R0, 0x8, R18 ;  /* 0x00000008000a7825 */ /* 0x002fe200078e0212 */
[----:B------:R-:W5:Y:S03]  /*7030*/  LDG.E.64 R28, desc[UR4][R28.64] ;  /* 0x000000041c1c7981 */ /* 0x000f66000c1e1b00 */
[----:B------:R-:W-:Y:S02]  /*7040*/  IMAD.WIDE R18, R21, 0x8, R34 ;  /* 0x0000000815127825 */ /* 0x000fe400078e0222 */
[----:B------:R-:W5:Y:S01]  /*7050*/  LDG.E.64 R10, desc[UR4][R10.64] ;  /* 0x000000040a0a7981 */ /* 0x000f62000c1e1b00 */
[----:B------:R-:W1:Y:S01]  /*7060*/  LDC.64 R20, c[0x0][0x428] ;  /* 0x00010a00ff147b82 */ /* 0x000e620000000a00 */
[----:B0-----:R-:W-:-:S02]  /*7070*/  IMAD R9, R25, UR8, R4 ;  /* 0x0000000819097c24 */ /* 0x001fc4000f8e0204 */
[--C-:B------:R-:W-:Y:S01]  /*7080*/  IMAD.WIDE R24, R7, 0x8, R34.reuse ;  /* 0x0000000807187825 */ /* 0x100fe200078e0222 */
[----:B------:R-:W5:Y:S03]  /*7090*/  LDG.E.64 R18, desc[UR4][R18.64] ;  /* 0x0000000412127981 */ /* 0x000f66000c1e1b00 */
[--C-:B------:R-:W-:Y:S02]  /*70a0*/  IMAD.WIDE R8, R9, 0x8, R34.reuse ;  /* 0x0000000809087825 */ /* 0x100fe400078e0222 */
[----:B------:R-:W5:Y:S02]  /*70b0*/  LDG.E.64 R24, desc[UR4][R24.64] ;  /* 0x0000000418187981 */ /* 0x000f64000c1e1b00 */
[----:B------:R-:W-:Y:S02]  /*70c0*/  IMAD.WIDE R34, R17, 0x8, R34 ;  /* 0x0000000811227825 */ /* 0x000fe400078e0222 */
[----:B------:R-:W5:Y:S04]  /*70d0*/  LDG.E.64 R8, desc[UR4][R8.64] ;  /* 0x0000000408087981 */ /* 0x000f68000c1e1b00 */
[----:B------:R-:W5:Y:S01]  /*70e0*/  LDG.E.64 R34, desc[UR4][R34.64] ;  /* 0x0000000422227981 */ /* 0x000f62000c1e1b00 */
[----:B------:R-:W-:Y:S01]  /*70f0*/  DSETP.MIN.AND P0, P1, R44, R48, PT ;  /* 0x000000302c00722a */ /* 0x000fe20003900000 */
[----:B------:R-:W-:-:S02]  /*7100*/  IMAD.MOV.U32 R4, RZ, RZ, R45 ;  /* 0x000000ffff047224 */ /* 0x000fc400078e002d */
[----:B------:R-:W-:Y:S02]  /*7110*/  IMAD.MOV.U32 R7, RZ, RZ, R49 ;  /* 0x000000ffff077224 */ /* 0x000fe400078e0031 */
[----:B------:R-:W-:-:S03]  /*7120*/  IMAD.MOV.U32 R5, RZ, RZ, R48 ;  /* 0x000000ffff057224 */ /* 0x000fc600078e0030 */
[----:B------:R-:W-:Y:S01]  /*7130*/  FSEL R17, R4, R7, P0 ;  /* 0x0000000704117208 */ /* 0x000fe20000000000 */
[----:B------:R-:W-:-:S05]  /*7140*/  IMAD.MOV.U32 R4, RZ, RZ, R44 ;  /* 0x000000ffff047224 */ /* 0x000fca00078e002c */
[----:B------:R-:W-:Y:S02]  /*7150*/  @P1 LOP3.LUT R17, R7, 0x80000, RZ, 0xfc, !PT ;  /* 0x0008000007111812 */ /* 0x000fe400078efcff */
[----:B------:R-:W-:Y:S02]  /*7160*/  SEL R4, R4, R5, P0 ;  /* 0x0000000504047207 */ /* 0x000fe40000000000 */
[----:B------:R-:W-:-:S06]  /*7170*/  MOV R5, R17 ;  /* 0x0000001100057202 */ /* 0x000fcc0000000f00 */
[----:B-1----:R-:W-:Y:S01]  /*7180*/  DSETP.GEU.AND P0, PT, R4, R20, PT ;  /* 0x000000140400722a */ /* 0x002fe20003f0e000 */
[----:B------:R-:W-:Y:S01]  /*7190*/  BSSY.RECONVERGENT B1, `(.L_x_126) ;  /* 0x00005c3000017945 */ /* 0x000fe20003800200 */
[----:B---3--:R-:W-:-:S12]  /*71a0*/  IMAD.WIDE R32, R0, 0x8, R32 ;  /* 0x0000000800207825 */ /* 0x008fd800078e0220 */
[----:B------:R-:W-:Y:S05]  /*71b0*/  @!P0 BRA `(.L_x_127) ;  /* 0x00000040000c8947 */ /* 0x000fea0003800000 */
[----:B------:R-:W0:Y:S01]  /*71c0*/  LDCU UR8, c[0x0][0x42c] ;  /* 0x00008580ff0877ac */ /* 0x000e220008000800 */
[----:B------:R-:W-:Y:S01]  /*71d0*/  IMAD.MOV.U32 R4, RZ, RZ, 0x1 ;  /* 0x00000001ff047424 */ /* 0x000fe200078e00ff */
[----:B-----5:R-:W-:Y:S01]  /*71e0*/  DADD R22, -R18, R28 ;  /* 0x0000000012167229 */ /* 0x020fe2000000011c */
        /* <DEDUP_REMOVED lines=22> */
.L_x_129:
[----:B------:R-:W-:Y:S05]  /*7350*/  BSYNC.RECONVERGENT B3 ;  /* 0x0000000000037941 */ /* 0x000fea0003800200 */
.L_x_128:
        /* <DEDUP_REMOVED lines=26> */
.L_x_131:
[----:B------:R-:W-:Y:S05]  /*7500*/  BSYNC.RECONVERGENT B3 ;  /* 0x0000000000037941 */ /* 0x000fea0003800200 */
.L_x_130:
        /* <DEDUP_REMOVED lines=26> */
.L_x_133:
[----:B------:R-:W-:Y:S05]  /*76b0*/  BSYNC.RECONVERGENT B3 ;  /* 0x0000000000037941 */ /* 0x000fea0003800200 */
.L_x_132:
        /* <DEDUP_REMOVED lines=26> */
.L_x_135:
[----:B------:R-:W-:Y:S05]  /*7860*/  BSYNC.RECONVERGENT B3 ;  /* 0x0000000000037941 */ /* 0x000fea0003800200 */
.L_x_134:
[----:B------:R-:W0:Y:S01]  /*7870*/  LDCU UR8, c[0x0][0x42c] ;  /* 0x00008580ff0877ac */ /* 0x000e220008000800 */
[----:B------:R-:W1:Y:S01]  /*7880*/  LDC.64 R6, c[0x0][0x428] ;  /* 0x00010a00ff067b82 */ /* 0x000e620000000a00 */
[----:B------:R-:W-:Y:S01]  /*7890*/  MOV R4, 0x1 ;  /* 0x0000000100047802 */ /* 0x000fe20000000f00 */
        /* <DEDUP_REMOVED lines=23> */
.L_x_137:
[----:B------:R-:W-:Y:S05]  /*7a10*/  BSYNC.RECONVERGENT B3 ;  /* 0x0000000000037941 */ /* 0x000fea0003800200 */
.L_x_136:
        /* <DEDUP_REMOVED lines=26> */
.L_x_139:
[----:B------:R-:W-:Y:S05]  /*7bc0*/  BSYNC.RECONVERGENT B3 ;  /* 0x0000000000037941 */ /* 0x000fea0003800200 */
.L_x_138:
[C---:B------:R-:W-:Y:S01]  /*7bd0*/  DADD R4, R54.reuse, R54 ;  /* 0x0000000036047229 */ /* 0x040fe20000000036 */
[----:B------:R-:W-:Y:S01]  /*7be0*/  UMOV UR8, 0xaaaaaaab ;  /* 0xaaaaaaab00087882 */ /* 0x000fe20000000000 */
[----:B------:R-:W-:Y:S01]  /*7bf0*/  UMOV UR9, 0x3ff2aaaa ;  /* 0x3ff2aaaa00097882 */ /* 0x000fe20000000000 */
[----:B------:R-:W-:Y:S01]  /*7c00*/  UMOV UR10, 0x55555555 ;  /* 0x55555555000a7882 */ /* 0x000fe20000000000 */
[----:B------:R-:W-:Y:S01]  /*7c10*/  UMOV UR11, 0x3fc55555 ;  /* 0x3fc55555000b7882 */ /* 0x000fe20000000000 */
[C---:B------:R-:W-:Y:S01]  /*7c20*/  DMUL R6, R54.reuse, -UR8 ;  /* 0x8000000836067c28 */ /* 0x040fe20008000000 */
[----:B------:R-:W-:Y:S01]  /*7c30*/  UMOV UR8, 0x55555555 ;  /* 0x5555555500087882 */ /* 0x000fe20000000000 */
[----:B------:R-:W-:Y:S01]  /*7c40*/  DMUL R34, R54, UR10 ;  /* 0x0000000a36227c28 */ /* 0x000fe20008000000 */
[----:B------:R-:W-:Y:S01]  /*7c50*/  UMOV UR10, 0xaaaaaaab ;  /* 0xaaaaaaab000a7882 */ /* 0x000fe20000000000 */
[----:B------:R-:W-:Y:S01]  /*7c60*/  DADD R4, -R4, R10 ;  /* 0x0000000004047229 */ /* 0x000fe2000000010a */
[----:B------:R-:W-:Y:S01]  /*7c70*/  UMOV UR11, 0x3feaaaaa ;  /* 0x3feaaaaa000b7882 */ /* 0x000fe20000000000 */
[----:B------:R-:W-:Y:S01]  /*7c80*/  UMOV UR9, 0x3fd55555 ;  /* 0x3fd5555500097882 */ /* 0x000fe20000000000 */
[----:B------:R-:W-:Y:S01]  /*7c90*/  BSSY.RECONVERGENT B2, `(.L_x_140) ;  /* 0x000000f000027945 */ /* 0x000fe20003800200 */
[----:B------:R-:W-:Y:S01]  /*7ca0*/  DFMA R36, R10, UR8, R6 ;  /* 0x000000080a247c2b */ /* 0x000fe20008000006 */
[----:B------:R-:W-:Y:S01]  /*7cb0*/  MOV R18, 0x7d80 ;  /* 0x00007d8000127802 */ /* 0x000fe20000000f00 */
[----:B------:R-:W-:-:S02]  /*7cc0*/  DFMA R8, R50, UR10, -R34 ;  /* 0x0000000a32087c2b */ /* 0x000fc40008000822 */
[----:B------:R-:W-:Y:S02]  /*7cd0*/  DADD R24, R4, R50 ;  /* 0x0000000004187229 */ /* 0x000fe40000000032 */
[C---:B------:R-:W-:Y:S01]  /*7ce0*/  DMUL R4, R48.reuse, UR10 ;  /* 0x0000000a30047c28 */ /* 0x040fe20008000000 */
[----:B------:R-:W-:Y:S01]  /*7cf0*/  UMOV UR10, 0x55555555 ;  /* 0x55555555000a7882 */ /* 0x000fe20000000000 */
[----:B------:R-:W-:Y:S01]  /*7d00*/  UMOV UR11, 0x3ffd5555 ;  /* 0x3ffd5555000b7882 */ /* 0x000fe20000000000 */
[----:B------:R-:W-:Y:S02]  /*7d10*/  DMUL R32, R48, UR8 ;  /* 0x0000000830207c28 */ /* 0x000fe40008000000 */
[C---:B------:R-:W-:Y:S02]  /*7d20*/  DFMA R36, R50.reuse, UR10, R36 ;  /* 0x0000000a32247c2b */ /* 0x040fe40008000024 */
[----:B------:R-:W-:Y:S02]  /*7d30*/  DADD R20, -RZ, |R24| ;  /* 0x00000000ff147229 */ /* 0x000fe40000000518 */
[----:B------:R-:W-:-:S02]  /*7d40*/  DFMA R6, R50, UR8, R4 ;  /* 0x0000000832067c2b */ /* 0x000fc40008000004 */
[----:B------:R-:W-:-:S06]  /*7d50*/  DFMA R8, R48, UR8, R8 ;  /* 0x0000000830087c2b */ /* 0x000fcc0008000008 */
[----:B------:R-:W-:-:S07]  /*7d60*/  IMAD.MOV.U32 R17, RZ, RZ, R21 ;  /* 0x000000ffff117224 */ /* 0x000fce00078e0015 */
[----:B------:R-:W-:Y:S05]  /*7d70*/  CALL.REL.NOINC `($_Z11extend_stepPdPKdS1_S1_S1_S1_S1_S1_S1_S1_S1_S1_S1_S1_S1_S1_S1_S1_iiidddi$__internal_accurate_pow) ;  /* 0x000000bc00287944 */ /* 0x000fea0003c00000 */
[----:B------:R-:W-:Y:S05]  /*7d80*/  BSYNC.RECONVERGENT B2 ;  /* 0x0000000000027941 */ /* 0x000fea0003800200 */
.L_x_140:
[----:B------:R-:W-:Y:S01]  /*7d90*/  DFMA R26, R54, -4, R10 ;  /* 0xc0100000361a782b */ /* 0x000fe2000000000a */
[----:B------:R-:W-:Y:S01]  /*7da0*/  BSSY.RECONVERGENT B2, `(.L_x_141) ;  /* 0x0000011000027945 */ /* 0x000fe20003800200 */
[----:B------:R-:W-:Y:S01]  /*7db0*/  DADD R10, R24, 2 ;  /* 0x40000000180a7429 */ /* 0x000fe20000000000 */
[----:B------:R-:W-:Y:S01]  /*7dc0*/  IMAD.MOV.U32 R21, RZ, RZ, R17 ;  /* 0x000000ffff157224 */ /* 0x000fe200078e0011 */
[----:B------:R-:W-:Y:S02]  /*7dd0*/  DMUL R28, R50, 3 ;  /* 0x40080000321c7828 */ /* 0x000fe40000000000 */
        /* <DEDUP_REMOVED lines=11> */
[----:B------:R-:W-:Y:S01]  /*7e90*/  @!P0 IMAD.MOV.U32 R20, RZ, RZ, 0x0 ;  /* 0x00000000ff148424 */ /* 0x000fe200078e00ff */
[----:B------:R-:W-:-:S07]  /*7ea0*/  @!P0 MOV R21, 0x7ff00000 ;  /* 0x7ff0000000158802 */ /* 0x000fce0000000f00 */
.L_x_142:
[----:B------:R-:W-:Y:S05]  /*7eb0*/  BSYNC.RECONVERGENT B2 ;  /* 0x0000000000027941 */ /* 0x000fea0003800200 */
.L_x_141:
        /* <DEDUP_REMOVED lines=12> */
.L_x_143:
        /* <DEDUP_REMOVED lines=16> */
.L_x_145:
[----:B------:R-:W-:Y:S05]  /*8080*/  BSYNC.RECONVERGENT B2 ;  /* 0x0000000000027941 */ /* 0x000fea0003800200 */
.L_x_144:
[----:B------:R-:W-:Y:S01]  /*8090*/  DADD R24, R24, R48 ;  /* 0x0000000018187229 */ /* 0x000fe20000000030 */
[----:B------:R-:W-:Y:S01]  /*80a0*/  BSSY.RECONVERGENT B2, `(.L_x_146) ;  /* 0x000000b000027945 */ /* 0x000fe20003800200 */
[----:B------:R-:W-:Y:S02]  /*80b0*/  DMUL R20, R20, 0.25 ;  /* 0x3fd0000014147828 */ /* 0x000fe40000000000 */
[----:B------:R-:W-:-:S04]  /*80c0*/  DSETP.NEU.AND P0, PT, R26, 1, PT ;  /* 0x3ff000001a00742a */ /* 0x000fc80003f0d000 */
[----:B------:R-:W-:-:S04]  /*80d0*/  DADD R22, -RZ, |R24| ;  /* 0x00000000ff167229 */ /* 0x000fc80000000518 */
[----:B------:R-:W-:Y:S02]  /*80e0*/  FSEL R18, R20, RZ, P0 ;  /* 0x000000ff14127208 */ /* 0x000fe40000000000 */
[----:B------:R-:W-:-:S04]  /*80f0*/  FSEL R19, R21, 1.625, P0 ;  /* 0x3fd0000015137808 */ /* 0x000fc80000000000 */
[----:B------:R-:W-:Y:S02]  /*8100*/  IMAD.MOV.U32 R20, RZ, RZ, R22 ;  /* 0x000000ffff147224 */ /* 0x000fe400078e0016 */
[----:B------:R-:W-:Y:S01]  /*8110*/  DADD R56, R56, R18 ;  /* 0x0000000038387229 */ /* 0x000fe20000000012 */
[----:B------:R-:W-:Y:S01]  /*8120*/  IMAD.MOV.U32 R17, RZ, RZ, R23 ;  /* 0x000000ffff117224 */ /* 0x000fe200078e0017 */
[----:B------:R-:W-:-:S09]  /*8130*/  MOV R18, 0x8150 ;  /* 0x0000815000127802 */ /* 0x000fd20000000f00 */
[----:B------:R-:W-:Y:S05]  /*8140*/  CALL.REL.NOINC `($_Z11extend_stepPdPKdS1_S1_S1_S1_S1_S1_S1_S1_S1_S1_S1_S1_S1_S1_S1_S1_iiidddi$__internal_accurate_pow) ;  /* 0x000000b800347944 */ /* 0x000fea0003c00000 */
[----:B------:R-:W-:Y:S05]  /*8150*/  BSYNC.RECONVERGENT B2 ;  /* 0x0000000000027941 */ /* 0x000fea0003800200 */
.L_x_146:
        /* <DEDUP_REMOVED lines=16> */
.L_x_148:
[----:B------:R-:W-:Y:S05]  /*8260*/  BSYNC.RECONVERGENT B2 ;  /* 0x0000000000027941 */ /* 0x000fea0003800200 */
.L_x_147:
        /* <DEDUP_REMOVED lines=12> */
.L_x_149:
        /* <DEDUP_REMOVED lines=16> */
.L_x_151:
[----:B------:R-:W-:Y:S05]  /*8430*/  BSYNC.RECONVERGENT B2 ;  /* 0x0000000000027941 */ /* 0x000fea0003800200 */
.L_x_150:
        /* <DEDUP_REMOVED lines=13> */
.L_x_152:
        /* <DEDUP_REMOVED lines=17> */
.L_x_154:
[----:B------:R-:W-:Y:S05]  /*8620*/  BSYNC.RECONVERGENT B2 ;  /* 0x0000000000027941 */ /* 0x000fea0003800200 */
.L_x_153:
        /* <DEDUP_REMOVED lines=12> */
.L_x_155:
        /* <DEDUP_REMOVED lines=14> */
.L_x_157:
[----:B------:R-:W-:Y:S05]  /*87d0*/  BSYNC.RECONVERGENT B2 ;  /* 0x0000000000027941 */ /* 0x000fea0003800200 */
.L_x_156:
        /* <DEDUP_REMOVED lines=10> */
[----:B------:R-:W-:Y:S01]  /*8880*/  IMAD.MOV.U32 R20, RZ, RZ, R18 ;  /* 0x000000ffff147224 */ /* 0x000fe200078e0012 */
[----:B------:R-:W-:Y:S01]  /*8890*/  MOV R18, 0x88c0 ;  /* 0x000088c000127802 */ /* 0x000fe20000000f00 */
[----:B------:R-:W-:-:S08]  /*88a0*/  IMAD.MOV.U32 R17, RZ, RZ, R19 ;  /* 0x000000ffff117224 */ /* 0x000fd000078e0013 */
[----:B------:R-:W-:Y:S05]  /*88b0*/  CALL.REL.NOINC `($_Z11extend_stepPdPKdS1_S1_S1_S1_S1_S1_S1_S1_S1_S1_S1_S1_S1_S1_S1_S1_iiidddi$__internal_accurate_pow) ;  /* 0x000000b000587944 */ /* 0x000fea0003c00000 */
[----:B------:R-:W-:Y:S05]  /*88c0*/  BSYNC.RECONVERGENT B2 ;  /* 0x0000000000027941 */ /* 0x000fea0003800200 */
.L_x_158:
        /* <DEDUP_REMOVED lines=15> */
.L_x_160:
[----:B------:R-:W-:Y:S05]  /*89c0*/  BSYNC.RECONVERGENT B2 ;  /* 0x0000000000027941 */ /* 0x000fea0003800200 */
.L_x_159:
        /* <DEDUP_REMOVED lines=19> */
[----:B------:R-:W-:Y:S01]  /*8b00*/  IMAD.MOV.U32 R22, RZ, RZ, -0x66666666 ;  /* 0x9999999aff167424 */ /* 0x000fe200078e00ff */
[----:B------:R-:W-:-:S07]  /*8b10*/  MOV R18, 0x8b30 ;  /* 0x00008b3000127802 */ /* 0x000fce0000000f00 */
[----:B------:R-:W-:Y:S05]  /*8b20*/  CALL.REL.NOINC `($__internal_0_$__cuda_sm20_div_rn_f64_full) ;  /* 0x000000a800287944 */ /* 0x000fea0003c00000 */
[----:B------:R-:W-:-:S07]  /*8b30*/  IMAD.MOV.U32 R21, RZ, RZ, R17 ;  /* 0x000000ffff157224 */ /* 0x000fce00078e0011 */
.L_x_162:
[----:B------:R-:W-:Y:S05]  /*8b40*/  BSYNC.RECONVERGENT B3 ;  /* 0x0000000000037941 */ /* 0x000fea0003800200 */
.L_x_161:
        /* <DEDUP_REMOVED lines=12> */
.L_x_163:
        /* <DEDUP_REMOVED lines=15> */
.L_x_165:
[----:B------:R-:W-:Y:S05]  /*8d00*/  BSYNC.RECONVERGENT B2 ;  /* 0x0000000000027941 */ /* 0x000fea0003800200 */
.L_x_164:
        /* <DEDUP_REMOVED lines=23> */
.L_x_167:
[----:B------:R-:W-:Y:S05]  /*8e80*/  BSYNC.RECONVERGENT B3 ;  /* 0x0000000000037941 */ /* 0x000fea0003800200 */
.L_x_166:
        /* <DEDUP_REMOVED lines=12> */
.L_x_168:
[C---:B------:R-:W-:Y:S01]  /*8f50*/  DADD R18, R56.reuse, 2 ;  /* 0x4000000038127429 */ /* 0x040fe20000000000 */
[----:B------:R-:W-:Y:S01]  /*8f60*/  BSSY.RECONVERGENT B2, `(.L_x_169) ;  /* 0x000000e000027945 */ /* 0x000fe20003800200 */
[----:B------:R-:W-:-:S08]  /*8f70*/  DSETP.NEU.AND P0, PT, R56, RZ, PT ;  /* 0x000000ff3800722a */ /* 0x000fd00003f0d000 */
[----:B------:R-:W-:Y:S01]  /*8f80*/  LOP3.LUT R18, R19, 0x7ff00000, RZ, 0xc0, !PT ;  /* 0x7ff0000013127812 */ /* 0x000fe200078ec0ff */
[----:B------:R-:W-:-:S03]  /*8f90*/  IMAD.MOV.U32 R19, RZ, RZ, R17 ;  /* 0x000000ffff137224 */ /* 0x000fc600078e0011 */
[----:B------:R-:W-:Y:S02]  /*8fa0*/  ISETP.NE.AND P1, PT, R18, 0x7ff00000, PT ;  /* 0x7ff000001200780c */ /* 0x000fe40003f25270 */
[----:B------:R-:W-:Y:S02]  /*8fb0*/  MOV R18, R20 ;  /* 0x0000001400127202 */ /* 0x000fe40000000f00 */
[----:B------:R-:W-:-:S09]  /*8fc0*/  @!P0 CS2R R18, SRZ ;  /* 0x0000000000128805 */ /* 0x000fd2000001ff00 */
[----:B------:R-:W-:Y:S05]  /*8fd0*/  @P1 BRA `(.L_x_170) ;  /* 0x0000000000181947 */ /* 0x000fea0003800000 */
[----:B------:R-:W-:-:S14]  /*8fe0*/  DSETP.NAN.AND P0, PT, R56, R56, PT ;  /* 0x000000383800722a */ /* 0x000fdc0003f08000 */
[----:B------:R-:W-:Y:S01]  /*8ff0*/  @P0 DADD R18, R56, 2 ;  /* 0x4000000038120429 */ /* 0x000fe20000000000 */
[----:B------:R-:W-:Y:S10]  /*9000*/  @P0 BRA `(.L_x_170) ;  /* 0x00000000000c0947 */ /* 0x000ff40003800000 */
[----:B------:R-:W-:-:S14]  /*9010*/  DSETP.NEU.AND P0, PT, |R56|, +INF , PT ;  /* 0x7ff000003800742a */ /* 0x000fdc0003f0d200 */
[----:B------:R-:W-:Y:S02]  /*9020*/  @!P0 IMAD.MOV.U32 R18, RZ, RZ, 0x0 ;  /* 0x00000000ff128424 */ /* 0x000fe400078e00ff */
[----:B------:R-:W-:-:S07]  /*9030*/  @!P0 IMAD.MOV.U32 R19, RZ, RZ, 0x7ff00000 ;  /* 0x7ff00000ff138424 */ /* 0x000fce00078e00ff */
.L_x_170:
[----:B------:R-:W-:Y:S05]  /*9040*/  BSYNC.RECONVERGENT B2 ;  /* 0x0000000000027941 */ /* 0x000fea0003800200 */
.L_x_169:
        /* <DEDUP_REMOVED lines=23> */
.L_x_172:
[----:B------:R-:W-:Y:S05]  /*91c0*/  BSYNC.RECONVERGENT B3 ;  /* 0x0000000000037941 */ /* 0x000fea0003800200 */
.L_x_171:
        /* <DEDUP_REMOVED lines=27> */
.L_x_174:
[----:B------:R-:W-:Y:S05]  /*9380*/  BSYNC.RECONVERGENT B3 ;  /* 0x0000000000037941 */ /* 0x000fea0003800200 */
.L_x_173:
        /* <DEDUP_REMOVED lines=25> */
.L_x_176:
[----:B------:R-:W-:Y:S05]  /*9520*/  BSYNC.RECONVERGENT B3 ;  /* 0x0000000000037941 */ /* 0x000fea0003800200 */
.L_x_175:
        /* <DEDUP_REMOVED lines=24> */
.L_x_178:
[----:B------:R-:W-:Y:S05]  /*96b0*/  BSYNC.RECONVERGENT B3 ;  /* 0x0000000000037941 */ /* 0x000fea0003800200 */
.L_x_177:
[----:B------:R-:W-:Y:S01]  /*96c0*/  DADD R18, R44, R44 ;  /* 0x000000002c127229 */ /* 0x000fe2000000002c */
[----:B------:R-:W-:Y:S01]  /*96d0*/  UMOV UR8, 0xaaaaaaab ;  /* 0xaaaaaaab00087882 */ /* 0x000fe20000000000 */
[----:B------:R-:W-:Y:S01]  /*96e0*/  DMUL R8, R8, R26 ;  /* 0x0000001a08087228 */ /* 0x000fe20000000000 */
[----:B------:R-:W-:Y:S01]  /*96f0*/  UMOV UR9, 0x3ff2aaaa ;  /* 0x3ff2aaaa00097882 */ /* 0x000fe20000000000 */
[----:B------:R-:W-:Y:S01]  /*9700*/  UMOV UR10, 0xaaaaaaab ;  /* 0xaaaaaaab000a7882 */ /* 0x000fe20000000000 */
[----:B------:R-:W-:Y:S01]  /*9710*/  UMOV UR11, 0x3feaaaaa ;  /* 0x3feaaaaa000b7882 */ /* 0x000fe20000000000 */
[----:B------:R-:W-:Y:S01]  /*9720*/  BSSY.RECONVERGENT B2, `(.L_x_179) ;  /* 0x0000017000027945 */ /* 0x000fe20003800200 */
[----:B------:R-:W-:Y:S01]  /*9730*/  DFMA R32, R50, UR10, R32 ;  /* 0x0000000a32207c2b */ /* 0x000fe20008000020 */
[----:B------:R-:W-:Y:S01]  /*9740*/  UMOV UR10, 0x55555555 ;  /* 0x55555555000a7882 */ /* 0x000fe20000000000 */
[----:B------:R-:W-:Y:S01]  /*9750*/  DADD R26, -R18, R38 ;  /* 0x00000000121a7229 */ /* 0x000fe20000000126 */
[----:B------:R-:W-:Y:S01]  /*9760*/  UMOV UR11, 0x3fd55555 ;  /* 0x3fd55555000b7882 */ /* 0x000fe20000000000 */
[----:B------:R-:W-:Y:S01]  /*9770*/  DMUL R18, R44, -UR8 ;  /* 0x800000082c127c28 */ /* 0x000fe20008000000 */
[----:B------:R-:W-:Y:S01]  /*9780*/  UMOV UR8, 0x55555555 ;  /* 0x5555555500087882 */ /* 0x000fe20000000000 */
[----:B------:R-:W-:Y:S01]  /*9790*/  UMOV UR9, 0x3fc55555 ;  /* 0x3fc5555500097882 */ /* 0x000fe20000000000 */
[----:B------:R-:W-:-:S02]  /*97a0*/  DFMA R8, R36, R72, R8 ;  /* 0x000000482408722b */ /* 0x000fc40000000008 */
[----:B------:R-:W-:Y:S02]  /*97b0*/  DFMA R6, R44, -UR8, R6 ;  /* 0x800000082c067c2b */ /* 0x000fe40008000006 */
[----:B------:R-:W-:Y:S02]  /*97c0*/  DADD R26, R26, R48 ;  /* 0x000000001a1a7229 */ /* 0x000fe40000000030 */
[----:B------:R-:W-:Y:S01]  /*97d0*/  DFMA R22, R44, -UR8, R4 ;  /* 0x800000082c167c2b */ /* 0x000fe20008000004 */
[----:B------:R-:W-:Y:S01]  /*97e0*/  UMOV UR9, 0x3ffd5555 ;  /* 0x3ffd555500097882 */ /* 0x000fe20000000000 */
[----:B------:R-:W-:Y:S02]  /*97f0*/  DFMA R18, R38, UR10, R18 ;  /* 0x0000000a26127c2b */ /* 0x000fe40008000012 */
[----:B------:R-:W-:Y:S02]  /*9800*/  DFMA R4, R6, R20, R8 ;  /* 0x000000140604722b */ /* 0x000fe40000000008 */
[----:B------:R-:W-:-:S02]  /*9810*/  DADD R28, -RZ, |R26| ;  /* 0x00000000ff1c7229 */ /* 0x000fc4000000051a */
[----:B------:R-:W-:Y:S02]  /*9820*/  DADD R34, -R34, R32 ;  /* 0x0000000022227229 */ /* 0x000fe40000000120 */
[----:B------:R-:W-:Y:S02]  /*9830*/  DFMA R6, R50, UR10, R22 ;  /* 0x0000000a32067c2b */ /* 0x000fe40008000016 */
[----:B------:R-:W-:Y:S01]  /*9840*/  DFMA R8, R48, UR8, R18 ;  /* 0x0000000830087c2b */ /* 0x000fe20008000012 */
[----:B------:R-:W-:-:S03]  /*9850*/  MOV R18, 0x9890 ;  /* 0x0000989000127802 */ /* 0x000fc60000000f00 */
[----:B------:R-:W-:Y:S02]  /*9860*/  IMAD.MOV.U32 R20, RZ, RZ, R28 ;  /* 0x000000ffff147224 */ /* 0x000fe400078e001c */
[----:B------:R-:W-:-:S07]  /*9870*/  IMAD.MOV.U32 R17, RZ, RZ, R29 ;  /* 0x000000ffff117224 */ /* 0x000fce00078e001d */
[----:B------:R-:W-:Y:S05]  /*9880*/  CALL.REL.NOINC `($_Z11extend_stepPdPKdS1_S1_S1_S1_S1_S1_S1_S1_S1_S1_S1_S1_S1_S1_S1_S1_iiidddi$__internal_accurate_pow) ;  /* 0x000000a000647944 */ /* 0x000fea0003c00000 */
[----:B------:R-:W-:Y:S05]  /*9890*/  BSYNC.RECONVERGENT B2 ;  /* 0x0000000000027941 */ /* 0x000fea0003800200 */
.L_x_179:
[----:B------:R-:W-:Y:S01]  /*98a0*/  DADD R18, R26, 2 ;  /* 0x400000001a127429 */ /* 0x000fe20000000000 */
[----:B------:R-:W-:Y:S01]  /*98b0*/  BSSY.RECONVERGENT B2, `(.L_x_180) ;  /* 0x0000011000027945 */ /* 0x000fe20003800200 */
[----:B------:R-:W-:Y:S01]  /*98c0*/  DFMA R32, R44, -4, R38 ;  /* 0xc01000002c20782b */ /* 0x000fe20000000026 */
[----:B------:R-:W-:Y:S01]  /*98d0*/  MOV R21, R17 ;  /* 0x0000001100157202 */ /* 0x000fe20000000f00 */
        /* <DEDUP_REMOVED lines=14> */
.L_x_181:
[----:B------:R-:W-:Y:S05]  /*99c0*/  BSYNC.RECONVERGENT B2 ;  /* 0x0000000000027941 */ /* 0x000fea0003800200 */
.L_x_180:
        /* <DEDUP_REMOVED lines=12> */
.L_x_182:
[C---:B------:R-:W-:Y:S01]  /*9a90*/  DADD R18, R32.reuse, 2 ;  /* 0x4000000020127429 */ /* 0x040fe20000000000 */
[----:B------:R-:W-:Y:S01]  /*9aa0*/  BSSY.RECONVERGENT B2, `(.L_x_183) ;  /* 0x000000e000027945 */ /* 0x000fe20003800200 */
[----:B------:R-:W-:Y:S01]  /*9ab0*/  DSETP.NEU.AND P0, PT, R32, RZ, PT ;  /* 0x000000ff2000722a */ /* 0x000fe20003f0d000 */
[----:B------:R-:W-:Y:S01]  /*9ac0*/  MOV R21, R17 ;  /* 0x0000001100157202 */ /* 0x000fe20000000f00 */
        /* <DEDUP_REMOVED lines=11> */
.L_x_184:
[----:B------:R-:W-:Y:S05]  /*9b80*/  BSYNC.RECONVERGENT B2 ;  /* 0x0000000000027941 */ /* 0x000fea0003800200 */
.L_x_183:
        /* <DEDUP_REMOVED lines=13> */
.L_x_185:
[C---:B------:R-:W-:Y:S01]  /*9c60*/  DADD R18, R24.reuse, 2 ;  /* 0x4000000018127429 */ /* 0x040fe20000000000 */
[----:B------:R-:W-:Y:S01]  /*9c70*/  BSSY.RECONVERGENT B2, `(.L_x_186) ;  /* 0x000000f000027945 */ /* 0x000fe20003800200 */
[----:B------:R-:W-:Y:S01]  /*9c80*/  DSETP.NEU.AND P0, PT, R24, RZ, PT ;  /* 0x000000ff1800722a */ /* 0x000fe20003f0d000 */
[----:B------:R-:W-:Y:S01]  /*9c90*/  MOV R21, R17 ;  /* 0x0000001100157202 */ /* 0x000fe20000000f00 */
        /* <DEDUP_REMOVED lines=12> */
.L_x_187:
[----:B------:R-:W-:Y:S05]  /*9d60*/  BSYNC.RECONVERGENT B2 ;  /* 0x0000000000027941 */ /* 0x000fea0003800200 */
.L_x_186:
        /* <DEDUP_REMOVED lines=12> */
.L_x_188:
        /* <DEDUP_REMOVED lines=15> */
.L_x_190:
[----:B------:R-:W-:Y:S05]  /*9f20*/  BSYNC.RECONVERGENT B2 ;  /* 0x0000000000027941 */ /* 0x000fea0003800200 */
.L_x_189:
        /* <DEDUP_REMOVED lines=13> */
.L_x_191:
[----:B------:R-:W-:Y:S01]  /*a000*/  DADD R18, R32, 2 ;  /* 0x4000000020127429 */ /* 0x000fe20000000000 */
[----:B------:R-:W-:Y:S01]  /*a010*/  BSSY.RECONVERGENT B2, `(.L_x_192) ;  /* 0x0000010000027945 */ /* 0x000fe20003800200 */
[----:B------:R-:W-:Y:S01]  /*a020*/  DFMA R28, R50, -4, R28 ;  /* 0xc0100000321c782b */ /* 0x000fe2000000001c */
[----:B------:R-:W-:Y:S01]  /*a030*/  MOV R21, R17 ;  /* 0x0000001100157202 */ /* 0x000fe20000000f00 */
        /* <DEDUP_REMOVED lines=13> */
.L_x_193:
[----:B------:R-:W-:Y:S05]  /*a110*/  BSYNC.RECONVERGENT B2 ;  /* 0x0000000000027941 */ /* 0x000fea0003800200 */
.L_x_192:
        /* <DEDUP_REMOVED lines=12> */
.L_x_194:
[C---:B------:R-:W-:Y:S01]  /*a1e0*/  DADD R18, R54.reuse, 2 ;  /* 0x4000000036127429 */ /* 0x040fe20000000000 */
[----:B------:R-:W-:Y:S01]  /*a1f0*/  BSSY.RECONVERGENT B2, `(.L_x_195) ;  /* 0x000000d000027945 */ /* 0x000fe20003800200 */
[----:B------:R-:W-:Y:S01]  /*a200*/  DSETP.NEU.AND P0, PT, R54, RZ, PT ;  /* 0x000000ff3600722a */ /* 0x000fe20003f0d000 */
[----:B------:R-:W-:-:S07]  /*a210*/  MOV R21, R17 ;  /* 0x0000001100157202 */ /* 0x000fce0000000f00 */
        /* <DEDUP_REMOVED lines=10> */
.L_x_196:
[----:B------:R-:W-:Y:S05]  /*a2c0*/  BSYNC.RECONVERGENT B2 ;  /* 0x0000000000027941 */ /* 0x000fea0003800200 */
.L_x_195:
        /* <DEDUP_REMOVED lines=15> */
.L_x_197:
        /* <DEDUP_REMOVED lines=15> */
.L_x_199:
[----:B------:R-:W-:Y:S05]  /*a4b0*/  BSYNC.RECONVERGENT B2 ;  /* 0x0000000000027941 */ /* 0x000fea0003800200 */
.L_x_198:
        /* <DEDUP_REMOVED lines=18> */
[----:B------:R-:W-:Y:S01]  /*a5e0*/  IMAD.MOV.U32 R22, RZ, RZ, -0x66666666 ;  /* 0x9999999aff167424 */ /* 0x000fe200078e00ff */
[----:B------:R-:W-:Y:S01]  /*a5f0*/  MOV R18, 0xa620 ;  /* 0x0000a62000127802 */ /* 0x000fe20000000f00 */
[----:B------:R-:W-:-:S07]  /*a600*/  IMAD.MOV.U32 R17, RZ, RZ, 0x3fb99999 ;  /* 0x3fb99999ff117424 */ /* 0x000fce00078e00ff */
[----:B------:R-:W-:Y:S05]  /*a610*/  CALL.REL.NOINC `($__internal_0_$__cuda_sm20_div_rn_f64_full) ;  /* 0x0000008c006c7944 */ /* 0x000fea0003c00000 */
[----:B------:R-:W-:-:S07]  /*a620*/  IMAD.MOV.U32 R21, RZ, RZ, R17 ;  /* 0x000000ffff157224 */ /* 0x000fce00078e0011 */
.L_x_201:
[----:B------:R-:W-:Y:S05]  /*a630*/  BSYNC.RECONVERGENT B3 ;  /* 0x0000000000037941 */ /* 0x000fea0003800200 */
.L_x_200:
        /* <DEDUP_REMOVED lines=8> */
[----:B------:R-:W-:Y:S02]  /*a6c0*/  MOV R17, R19 ;  /* 0x0000001300117202 */ /* 0x000fe40000000f00 */
[----:B------:R-:W-:-:S07]  /*a6d0*/  MOV R18, 0xa6f0 ;  /* 0x0000a6f000127802 */ /* 0x000fce0000000f00 */
[----:B------:R-:W-:Y:S05]  /*a6e0*/  CALL.REL.NOINC `($_Z11extend_stepPdPKdS1_S1_S1_S1_S1_S1_S1_S1_S1_S1_S1_S1_S1_S1_S1_S1_iiidddi$__internal_accurate_pow) ;  /* 0x0000009000cc7944 */ /* 0x000fea0003c00000 */
[----:B------:R-:W-:Y:S05]  /*a6f0*/  BSYNC.RECONVERGENT B2 ;  /* 0x0000000000027941 */ /* 0x000fea0003800200 */
.L_x_202:
        /* <DEDUP_REMOVED lines=15> */
.L_x_204:
[----:B------:R-:W-:Y:S05]  /*a7f0*/  BSYNC.RECONVERGENT B2 ;  /* 0x0000000000027941 */ /* 0x000fea0003800200 */
.L_x_203:
        /* <DEDUP_REMOVED lines=23> */
.L_x_206:
[----:B------:R-:W-:Y:S05]  /*a970*/  BSYNC.RECONVERGENT B3 ;  /* 0x0000000000037941 */ /* 0x000fea0003800200 */
.L_x_205:
[----:B------:R-:W-:Y:S01]  /*a980*/  UMOV UR8, 0xa0b5ed8d ;  /* 0xa0b5ed8d00087882 */ /* 0x000fe20000000000 */
[----:B------:R-:W-:Y:S01]  /*a990*/  UMOV UR9, 0x3eb0c6f7 ;  /* 0x3eb0c6f700097882 */ /* 0x000fe20000000000 */
[----:B------:R-:W-:Y:S01]  /*a9a0*/  BSSY.RECONVERGENT B2, `(.L_x_207) ;  /* 0x0000009000027945 */ /* 0x000fe20003800200 */
[----:B------:R-:W-:Y:S01]  /*a9b0*/  DADD R26, R24, UR8 ;  /* 0x00000008181a7e29 */ /* 0x000fe20008000000 */
[----:B------:R-:W-:Y:S02]  /*a9c0*/  FSEL R24, R20, 4.172325063223070174e-08, P1 ;  /* 0x3333333314187808 */ /* 0x000fe40000800000 */
[----:B------:R-:W-:-:S05]  /*a9d0*/  FSEL R25, R21, 1.7749999761581420898, P1 ;  /* 0x3fe3333315197808 */ /* 0x000fca0000800000 */
[----:B------:R-:W-:-:S10]  /*a9e0*/  DADD R18, -RZ, |R26| ;  /* 0x00000000ff127229 */ /* 0x000fd4000000051a */
[----:B------:R-:W-:Y:S01]  /*a9f0*/  MOV R20, R18 ;  /* 0x0000001200147202 */ /* 0x000fe20000000f00 */
[----:B------:R-:W-:Y:S01]  /*aa00*/  IMAD.MOV.U32 R17, RZ, RZ, R19 ;  /* 0x000000ffff117224 */ /* 0x000fe200078e0013 */
[----:B------:R-:W-:-:S07]  /*aa10*/  MOV R18, 0xaa30 ;  /* 0x0000aa3000127802 */ /* 0x000fce0000000f00 */
[----:B------:R-:W-:Y:S05]  /*aa20*/  CALL.REL.NOINC `($_Z11extend_stepPdPKdS1_S1_S1_S1_S1_S1_S1_S1_S1_S1_S1_S1_S1_S1_S1_S1_iiidddi$__internal_accurate_pow) ;  /* 0x0000008c00fc7944 */ /* 0x000fea0003c00000 */
[----:B------:R-:W-:Y:S05]  /*aa30*/  BSYNC.RECONVERGENT B2 ;  /* 0x0000000000027941 */ /* 0x000fea0003800200 */
.L_x_207:
        /* <DEDUP_REMOVED lines=15> */
.L_x_209:
[----:B------:R-:W-:Y:S05]  /*ab30*/  BSYNC.RECONVERGENT B2 ;  /* 0x0000000000027941 */ /* 0x000fea0003800200 */
.L_x_208:
        /* <DEDUP_REMOVED lines=22> */
[----:B------:R-:W-:-:S07]  /*aca0*/  MOV R21, R17 ;  /* 0x0000001100157202 */ /* 0x000fce0000000f00 */
.L_x_211:
[----:B------:R-:W-:Y:S05]  /*acb0*/  BSYNC.RECONVERGENT B3 ;  /* 0x0000000000037941 */ /* 0x000fea0003800200 */
.L_x_210:
        /* <DEDUP_REMOVED lines=27> */
.L_x_213:
[----:B------:R-:W-:Y:S05]  /*ae70*/  BSYNC.RECONVERGENT B3 ;  /* 0x0000000000037941 */ /* 0x000fea0003800200 */
.L_x_212:
        /* <DEDUP_REMOVED lines=9> */
[----:B------:R-:W-:Y:S01]  /*af10*/  IMAD.MOV.U32 R18, RZ, RZ, R24 ;  /* 0x000000ffff127224 */ /* 0x000fe200078e0018 */
[----:B------:R-:W-:-:S06]  /*af20*/  MOV R19, R25 ;  /* 0x0000001900137202 */ /* 0x000fcc0000000f00 */
        /* <DEDUP_REMOVED lines=14> */
.L_x_215:
[----:B------:R-:W-:Y:S05]  /*b010*/  BSYNC.RECONVERGENT B3 ;  /* 0x0000000000037941 */ /* 0x000fea0003800200 */
.L_x_214:
        /* <DEDUP_REMOVED lines=23> */
[----:B------:R-:W-:-:S07]  /*b190*/  IMAD.MOV.U32 R21, RZ, RZ, R17 ;  /* 0x000000ffff157224 */ /* 0x000fce00078e0011 */
.L_x_217:
[----:B------:R-:W-:Y:S05]  /*b1a0*/  BSYNC.RECONVERGENT B3 ;  /* 0x0000000000037941 */ /* 0x000fea0003800200 */
.L_x_216:
[----:B------:R-:W-:-:S08]  /*b1b0*/  DMUL R6, R6, R10 ;  /* 0x0000000a06067228 */ /* 0x000fd00000000000 */
[----:B------:R-:W-:-:S08]  /*b1c0*/  DFMA R6, R8, R32, R6 ;  /* 0x000000200806722b */ /* 0x000fd00000000006 */
[----:B------:R-:W-:Y:S01]  /*b1d0*/  DFMA R34, R34, R20, R6 ;  /* 0x000000142222722b */ /* 0x000fe20000000006 */
[----:B------:R-:W-:Y:S10]  /*b1e0*/  BRA `(.L_x_218) ;  /* 0x0000001800f47947 */ /* 0x000ff40003800000 */
.L_x_127:
[----:B------:R-:W2:Y:S01]  /*b1f0*/  LDG.E.64 R32, desc[UR4][R32.64] ;  /* 0x0000000420207981 */ /* 0x000ea2000c1e1b00 */
[----:B------:R-:W0:Y:S01]  /*b200*/  LDCU.64 UR8, c[0x0][0x428] ;  /* 0x00008500ff0877ac */ /* 0x000e220008000a00 */
[--C-:B------:R-:W-:Y:S01]  /*b210*/  DSETP.GEU.AND P0, PT, R44, R20.reuse, PT ;  /* 0x000000142c00722a */ /* 0x100fe20003f0e000 */
[----:B------:R-:W-:Y:S01]  /*b220*/  BSSY.RECONVERGENT B3, `(.L_x_219) ;  /* 0x000003a000037945 */ /* 0x000fe20003800200 */
[--C-:B------:R-:W-:Y:S02]  /*b230*/  DADD R22, R20, R20.reuse ;  /* 0x0000000014167229 */ /* 0x100fe40000000014 */
[--C-:B------:R-:W-:Y:S02]  /*b240*/  DSETP.GEU.AND P1, PT, R48, R20.reuse, PT ;  /* 0x000000143000722a */ /* 0x100fe40003f2e000 */
[----:B------:R-:W-:-:S08]  /*b250*/  DADD R54, -RZ, -R20 ;  /* 0x00000000ff367229 */ /* 0x000fd00000000914 */
[----:B------:R-:W-:Y:S01]  /*b260*/  @!P0 MOV R6, R22 ;  /* 0x0000001600068202 */ /* 0x000fe20000000f00 */
[----:B------:R-:W-:Y:S01]  /*b270*/  @!P0 IMAD.MOV.U32 R7, RZ, RZ, R23 ;  /* 0x000000ffff078224 */ /* 0x000fe200078e0017 */
[----:B------:R-:W-:Y:S01]  /*b280*/  @P0 DMUL R6, R20, 3 ;  /* 0x4008000014060828 */ /* 0x000fe20000000000 */
[----:B0-----:R-:W-:Y:S01]  /*b290*/  @!P0 IMAD.U32 R4, RZ, RZ, UR8 ;  /* 0x00000008ff048e24 */ /* 0x001fe2000f8e00ff */
[----:B------:R-:W-:Y:S01]  /*b2a0*/  @!P1 DADD R56, -RZ, -R48 ;  /* 0x00000000ff389229 */ /* 0x000fe20000000930 */
[----:B------:R-:W-:Y:S01]  /*b2b0*/  @!P0 IMAD.U32 R5, RZ, RZ, UR9 ;  /* 0x00000009ff058e24 */ /* 0x000fe2000f8e00ff */
[----:B------:R-:W-:Y:S01]  /*b2c0*/  @P0 MOV R5, R23 ;  /* 0x0000001700050202 */ /* 0x000fe20000000f00 */
[----:B------:R-:W-:Y:S01]  /*b2d0*/  @P0 IMAD.MOV.U32 R4, RZ, RZ, R22 ;  /* 0x000000ffff040224 */ /* 0x000fe200078e0016 */
[----:B------:R-:W-:Y:S01]  /*b2e0*/  @P0 MOV R44, UR8 ;  /* 0x00000008002c0c02 */ /* 0x000fe20008000f00 */
[----:B------:R-:W-:Y:S01]  /*b2f0*/  IMAD.MOV.U32 R22, RZ, RZ, 0x1 ;  /* 0x00000001ff167424 */ /* 0x000fe200078e00ff */
[----:B------:R-:W-:Y:S01]  /*b300*/  @P1 MOV R56, R54 ;  /* 0x0000003600381202 */ /* 0x000fe20000000f00 */
[----:B-----5:R-:W-:-:S02]  /*b310*/  @P0 IMAD.MOV.U32 R10, RZ, RZ, R24 ;  /* 0x000000ffff0a0224 */ /* 0x020fc400078e0018 */
[----:B------:R-:W-:Y:S01]  /*b320*/  DADD R36, -R4, R6 ;  /* 0x0000000004247229 */ /* 0x000fe20000000106 */
[----:B------:R-:W-:Y:S01]  /*b330*/  @P0 IMAD.MOV.U32 R11, RZ, RZ, R25 ;  /* 0x000000ffff0b0224 */ /* 0x000fe200078e0019 */
[----:B------:R-:W-:Y:S01]  /*b340*/  @P0 MOV R25, R27 ;  /* 0x0000001b00190202 */ /* 0x000fe20000000f00 */
[----:B------:R-:W-:Y:S02]  /*b350*/  @P0 IMAD.MOV.U32 R24, RZ, RZ, R26 ;  /* 0x000000ffff180224 */ /* 0x000fe400078e001a */
[----:B------:R-:W-:Y:S01]  /*b360*/  @P0 IMAD.MOV.U32 R26, RZ, RZ, R34 ;  /* 0x000000ffff1a0224 */ /* 0x000fe200078e0022 */
[----:B------:R-:W0:Y:S01]  /*b370*/  MUFU.RCP64H R23, R37 ;  /* 0x0000002500177308 */ /* 0x000e220000001800 */
[----:B------:R-:W-:Y:S02]  /*b380*/  @P0 IMAD.MOV.U32 R27, RZ, RZ, R35 ;  /* 0x000000ffff1b0224 */ /* 0x000fe400078e0023 */
[----:B------:R-:W-:Y:S02]  /*b390*/  @P0 IMAD.U32 R45, RZ, RZ, UR9 ;  /* 0x00000009ff2d0e24 */ /* 0x000fe4000f8e00ff */
[----:B------:R-:W-:-:S02]  /*b3a0*/  @P1 IMAD.MOV.U32 R57, RZ, RZ, R55 ;  /* 0x000000ffff391224 */ /* 0x000fc400078e0037 */
[----:B------:R-:W-:Y:S02]  /*b3b0*/  DADD R58, R26, -R24 ;  /* 0x000000001a3a7229 */ /* 0x000fe40000000818 */
[----:B0-----:R-:W-:-:S08]  /*b3c0*/  DFMA R38, -R36, R22, 1 ;  /* 0x3ff000002426742b */ /* 0x001fd00000000116 */
[----:B------:R-:W-:Y:S01]  /*b3d0*/  FSETP.GEU.AND P3, PT, |R59|, 6.5827683646048100446e-37, PT ;  /* 0x036000003b00780b */ /* 0x000fe20003f6e200 */
[----:B------:R-:W-:-:S08]  /*b3e0*/  DFMA R38, R38, R38, R38 ;  /* 0x000000262626722b */ /* 0x000fd00000000026 */
[----:B------:R-:W-:-:S08]  /*b3f0*/  DFMA R38, R22, R38, R22 ;  /* 0x000000261626722b */ /* 0x000fd00000000016 */
[----:B------:R-:W-:-:S08]  /*b400*/  DFMA R22, -R36, R38, 1 ;  /* 0x3ff000002416742b */ /* 0x000fd00000000126 */
        /* <DEDUP_REMOVED lines=27> */
.L_x_220:
[----:B------:R-:W-:Y:S05]  /*b5c0*/  BSYNC.RECONVERGENT B3 ;  /* 0x0000000000037941 */ /* 0x000fea0003800200 */
.L_x_219:
        /* <DEDUP_REMOVED lines=24> */
.L_x_222:
[----:B------:R-:W-:Y:S05]  /*b750*/  BSYNC.RECONVERGENT B3 ;  /* 0x0000000000037941 */ /* 0x000fea0003800200 */
.L_x_221:
        /* <DEDUP_REMOVED lines=16> */
[----:B------:R-:W-:Y:S01]  /*b860*/  MOV R17, R23 ;  /* 0x0000001700117202 */ /* 0x000fe20000000f00 */
[----:B------:R-:W-:Y:S01]  /*b870*/  IMAD.MOV.U32 R20, RZ, RZ, R44 ;  /* 0x000000ffff147224 */ /* 0x000fe200078e002c */
[----:B------:R-:W-:Y:S01]  /*b880*/  MOV R18, 0xb8b0 ;  /* 0x0000b8b000127802 */ /* 0x000fe20000000f00 */
[----:B------:R-:W-:-:S07]  /*b890*/  IMAD.MOV.U32 R19, RZ, RZ, R45 ;  /* 0x000000ffff137224 */ /* 0x000fce00078e002d */
[----:B------:R-:W-:Y:S05]  /*b8a0*/  CALL.REL.NOINC `($__internal_0_$__cuda_sm20_div_rn_f64_full) ;  /* 0x0000007800c87944 */ /* 0x000fea0003c00000 */
[----:B------:R-:W-:Y:S02]  /*b8b0*/  IMAD.MOV.U32 R48, RZ, RZ, R20 ;  /* 0x000000ffff307224 */ /* 0x000fe400078e0014 */
[----:B------:R-:W-:-:S07]  /*b8c0*/  IMAD.MOV.U32 R49, RZ, RZ, R17 ;  /* 0x000000ffff317224 */ /* 0x000fce00078e0011 */
.L_x_224:
[----:B------:R-:W-:Y:S05]  /*b8d0*/  BSYNC.RECONVERGENT B3 ;  /* 0x0000000000037941 */ /* 0x000fea0003800200 */
.L_x_223:
[----:B------:R-:W-:Y:S01]  /*b8e0*/  DADD R10, RZ, -R56 ;  /* 0x00000000ff0a7229 */ /* 0x000fe20000000838 */
        /* <DEDUP_REMOVED lines=23> */
.L_x_226:
[----:B------:R-:W-:Y:S05]  /*ba60*/  BSYNC.RECONVERGENT B3 ;  /* 0x0000000000037941 */ /* 0x000fea0003800200 */
.L_x_225:
        /* <DEDUP_REMOVED lines=24> */
.L_x_228:
[----:B------:R-:W-:Y:S05]  /*bbf0*/  BSYNC.RECONVERGENT B3 ;  /* 0x0000000000037941 */ /* 0x000fea0003800200 */
.L_x_227:
        /* <DEDUP_REMOVED lines=24> */
.L_x_230:
[----:B------:R-:W-:Y:S05]  /*bd80*/  BSYNC.RECONVERGENT B3 ;  /* 0x0000000000037941 */ /* 0x000fea0003800200 */
.L_x_229:
        /* <DEDUP_REMOVED lines=23> */
.L_x_232:
[----:B------:R-:W-:Y:S05]  /*bf00*/  BSYNC.RECONVERGENT B3 ;  /* 0x0000000000037941 */ /* 0x000fea0003800200 */
.L_x_231:
        /* <DEDUP_REMOVED lines=23> */
.L_x_234:
[----:B------:R-:W-:Y:S05]  /*c080*/  BSYNC.RECONVERGENT B3 ;  /* 0x0000000000037941 */ /* 0x000fea0003800200 */
.L_x_233:
        /* <DEDUP_REMOVED lines=18> */
[----:B------:R-:W-:Y:S02]  /*c1b0*/  MOV R17, R23 ;  /* 0x0000001700117202 */ /* 0x000fe40000000f00 */
[----:B------:R-:W-:-:S07]  /*c1c0*/  MOV R18, 0xc1e0 ;  /* 0x0000c1e000127802 */ /* 0x000fce0000000f00 */
[----:B------:R-:W-:Y:S05]  /*c1d0*/  CALL.REL.NOINC `($__internal_0_$__cuda_sm20_div_rn_f64_full) ;  /* 0x00000070007c7944 */ /* 0x000fea0003c00000 */
[----:B------:R-:W-:Y:S02]  /*c1e0*/  IMAD.MOV.U32 R26, RZ, RZ, R20 ;  /* 0x000000ffff1a7224 */ /* 0x000fe400078e0014 */
[----:B------:R-:W-:-:S07]  /*c1f0*/  IMAD.MOV.U32 R27, RZ, RZ, R17 ;  /* 0x000000ffff1b7224 */ /* 0x000fce00078e0011 */
.L_x_236:
[----:B------:R-:W-:Y:S05]  /*c200*/  BSYNC.RECONVERGENT B3 ;  /* 0x0000000000037941 */ /* 0x000fea0003800200 */
.L_x_235:
        /* <DEDUP_REMOVED lines=24> */
.L_x_238:
[----:B------:R-:W-:Y:S05]  /*c390*/  BSYNC.RECONVERGENT B3 ;  /* 0x0000000000037941 */ /* 0x000fea0003800200 */
.L_x_237:
        /* <DEDUP_REMOVED lines=24> */
.L_x_240:
[----:B------:R-:W-:Y:S05]  /*c520*/  BSYNC.RECONVERGENT B3 ;  /* 0x0000000000037941 */ /* 0x000fea0003800200 */
.L_x_239:
        /* <DEDUP_REMOVED lines=23> */
.L_x_242:
[----:B------:R-:W-:Y:S05]  /*c6a0*/  BSYNC.RECONVERGENT B3 ;  /* 0x0000000000037941 */ /* 0x000fea0003800200 */
.L_x_241:
        /* <DEDUP_REMOVED lines=24> */
.L_x_244:
[----:B------:R-:W-:Y:S05]  /*c830*/  BSYNC.RECONVERGENT B3 ;  /* 0x0000000000037941 */ /* 0x000fea0003800200 */
.L_x_243:
        /* <DEDUP_REMOVED lines=24> */
.L_x_246:
[----:B------:R-:W-:Y:S05]  /*c9c0*/  BSYNC.RECONVERGENT B3 ;  /* 0x0000000000037941 */ /* 0x000fea0003800200 */
.L_x_245:
        /* <DEDUP_REMOVED lines=22> */
[----:B------:R-:W-:-:S07]  /*cb30*/  IMAD.MOV.U32 R21, RZ, RZ, R17 ;  /* 0x000000ffff157224 */ /* 0x000fce00078e0011 */
.L_x_248:
[----:B------:R-:W-:Y:S05]  /*cb40*/  BSYNC.RECONVERGENT B3 ;  /* 0x0000000000037941 */ /* 0x000fea0003800200 */
.L_x_247:
[----:B------:R-:W-:Y:S02]  /*cb50*/  DMUL R18, R24, R26 ;  /* 0x0000001a18127228 */ /* 0x000fe40000000000 */
[C---:B------:R-:W-:Y:S02]  /*cb60*/  DSETP.GEU.AND P0, PT, |R36|.reuse, |R20|, PT ;  /* 0x400000142400722a */ /* 0x040fe40003f0e200 */
[----:B------:R-:W-:Y:S02]  /*cb70*/  DSETP.GEU.AND P1, PT, |R36|, |R6|, PT ;  /* 0x400000062400722a */ /* 0x000fe40003f2e200 */
[----:B------:R-:W-:Y:S02]  /*cb80*/  DADD R44, RZ, -R44 ;  /* 0x00000000ff2c7229 */ /* 0x000fe4000000082c */
[----:B------:R-:W-:Y:S02]  /*cb90*/  DADD R4, RZ, -R4 ;  /* 0x00000000ff047229 */ /* 0x000fe40000000804 */
[----:B------:R-:W-:-:S02]  /*cba0*/  DSETP.GEU.AND P3, PT, |R6|, |R32|, PT ;  /* 0x400000200600722a */ /* 0x000fc40003f6e200 */
[----:B------:R-:W-:Y:S01]  /*cbb0*/  DSETP.GEU.AND P4, PT, R18, RZ, PT ;  /* 0x000000ff1200722a */ /* 0x000fe20003f8e000 */
[C---:B------:R-:W-:Y:S01]  /*cbc0*/  FSEL R18, R36.reuse, R20, !P0 ;  /* 0x0000001424127208 */ /* 0x040fe20004000000 */
[----:B------:R-:W-:Y:S01]  /*cbd0*/  DSETP.GEU.AND P2, PT, |R24|, |R26|, PT ;  /* 0x4000001a1800722a */ /* 0x000fe20003f4e200 */
[C---:B------:R-:W-:Y:S01]  /*cbe0*/  FSEL R19, R37.reuse, R21, !P0 ;  /* 0x0000001525137208 */ /* 0x040fe20004000000 */
[----:B------:R-:W-:Y:S01]  /*cbf0*/  DSETP.GEU.AND P0, PT, |R26|, |R28|, PT ;  /* 0x4000001c1a00722a */ /* 0x000fe20003f0e200 */
[----:B------:R-:W-:Y:S01]  /*cc00*/  FSEL R20, R36, R6, !P1 ;  /* 0x0000000624147208 */ /* 0x000fe20004800000 */
[----:B------:R-:W-:Y:S01]  /*cc10*/  DMUL R8, R10, R8 ;  /* 0x000000080a087228 */ /* 0x000fe20000000000 */
[----:B------:R-:W-:Y:S01]  /*cc20*/  FSEL R21, R37, R7, !P1 ;  /* 0x0000000725157208 */ /* 0x000fe20004800000 */
[----:B------:R-:W-:Y:S01]  /*cc30*/  DMUL R36, R26, R28 ;  /* 0x0000001c1a247228 */ /* 0x000fe20000000000 */
[----:B------:R-:W-:Y:S02]  /*cc40*/  FSEL R22, R6, R32, !P3 ;  /* 0x0000002006167208 */ /* 0x000fe40005800000 */
[----:B------:R-:W-:Y:S01]  /*cc50*/  FSEL R23, R7, R33, !P3 ;  /* 0x0000002107177208 */ /* 0x000fe20005800000 */
[----:B------:R-:W-:Y:S01]  /*cc60*/  DMUL R6, R44, R4 ;  /* 0x000000042c067228 */ /* 0x000fe20000000000 */
[----:B------:R-:W-:Y:S01]  /*cc70*/  FSEL R17, R24, R26, !P2 ;  /* 0x0000001a18117208 */ /* 0x000fe20005000000 */
[----:B------:R-:W-:Y:S01]  /*cc80*/  DMUL R4, R10, R44 ;  /* 0x0000002c0a047228 */ /* 0x000fe20000000000 */
[----:B------:R-:W-:Y:S01]  /*cc90*/  FSEL R34, R26, R28, !P0 ;  /* 0x0000001c1a227208 */ /* 0x000fe20004000000 */
[----:B------:R-:W-:Y:S01]  /*cca0*/  DSETP.GEU.AND P1, PT, R36, RZ, PT ;  /* 0x000000ff2400722a */ /* 0x000fe20003f2e000 */
        /* <DEDUP_REMOVED lines=9> */
[----:B------:R-:W-:-:S03]  /*cd40*/  DFMA R10, R10, R18, R38 ;  /* 0x000000120a0a722b */ /* 0x000fc60000000026 */
[----:B------:R-:W-:Y:S01]  /*cd50*/  FSEL R8, R8, R4, !P2 ;  /* 0x0000000408087208 */ /* 0x000fe20005000000 */
[----:B------:R-:W-:Y:S01]  /*cd60*/  DFMA R34, R44, R34, R48 ;  /* 0x000000222c22722b */ /* 0x000fe20000000030 */
[----:B------:R-:W-:Y:S02]  /*cd70*/  FSEL R9, R9, R5, !P2 ;  /* 0x0000000509097208 */ /* 0x000fe40005000000 */
[----:B------:R-:W-:Y:S02]  /*cd80*/  FSEL R6, R4, R6, !P0 ;  /* 0x0000000604067208 */ /* 0x000fe40004000000 */
[----:B------:R-:W-:Y:S02]  /*cd90*/  FSEL R7, R5, R7, !P0 ;  /* 0x0000000705077208 */ /* 0x000fe40004000000 */
[----:B------:R-:W-:-:S04]  /*cda0*/  DADD R4, R10, R8 ;  /* 0x000000000a047229 */ /* 0x000fc80000000008 */
[----:B------:R-:W-:-:S11]  /*cdb0*/  DADD R34, R34, R6 ;  /* 0x0000000022227229 */ /* 0x000fd60000000006 */
.L_x_218:
[----:B------:R-:W-:Y:S05]  /*cdc0*/  BSYNC.RECONVERGENT B1 ;  /* 0x0000000000017941 */ /* 0x000fea0003800200 */
.L_x_126:
[C---:B------:R-:W-:Y:S01]  /*cdd0*/  VIADD R6, R16.reuse, 0x1 ;  /* 0x0000000110067836 */ /* 0x040fe20000000000 */
[C---:B------:R-:W-:Y:S01]  /*cde0*/  IADD3 R8, PT, PT, R16.reuse, 0x2, RZ ;  /* 0x0000000210087810 */ /* 0x040fe20007ffe0ff */
[C---:B------:R-:W-:Y:S01]  /*cdf0*/  VIADD R18, R16.reuse, 0xffffffff ;  /* 0xffffffff10127836 */ /* 0x040fe20000000000 */
[----:B------:R-:W0:Y:S01]  /*ce00*/  LDCU.64 UR8, c[0x0][0x410] ;  /* 0x00008200ff0877ac */ /* 0x000e220008000a00 */
[----:B------:R-:W-:Y:S01]  /*ce10*/  VIADD R10, R16, 0x3 ;  /* 0x00000003100a7836 */ /* 0x000fe20000000000 */
[----:B------:R-:W1:Y:S01]  /*ce20*/  LDC.64 R32, c[0x0][0x408] ;  /* 0x00010200ff207b82 */ /* 0x000e620000000a00 */
[----:B------:R-:W2:Y:S08]  /*ce30*/  I2F.F64.U32 R6, R6 ;  /* 0x0000000600067312 */ /* 0x000eb00000201800 */
[----:B------:R-:W3:Y:S01]  /*ce40*/  I2F.F64.U32 R8, R8 ;  /* 0x0000000800087312 */ /* 0x000ee20000201800 */
[----:B--2---:R-:W-:-:S07]  /*ce50*/  DSETP.MAX.AND P0, P5, RZ, R6, PT ;  /* 0x00000006ff00722a */ /* 0x004fce0003d0f000 */
[----:B------:R-:W2:Y:S01]  /*ce60*/  I2F.F64 R18, R18 ;  /* 0x0000001200127312 */ /* 0x000ea20000201c00 */
[----:B------:R-:W-:Y:S02]  /*ce70*/  IMAD.MOV.U32 R17, RZ, RZ, R6 ;  /* 0x000000ffff117224 */ /* 0x000fe400078e0006 */
[----:B------:R-:W-:Y:S01]  /*ce80*/  IMAD.MOV.U32 R6, RZ, RZ, RZ ;  /* 0x000000ffff067224 */ /* 0x000fe200078e00ff */
[----:B---3--:R-:W-:-:S04]  /*ce90*/  DSETP.MAX.AND P6, P4, RZ, R8, PT ;  /* 0x00000008ff00722a */ /* 0x008fc80003ccf000 */
[----:B------:R-:W3:Y:S01]  /*cea0*/  I2F.F64.U32 R10, R10 ;  /* 0x0000000a000a7312 */ /* 0x000ee20000201800 */
[----:B------:R-:W-:Y:S01]  /*ceb0*/  IMAD.MOV.U32 R21, RZ, RZ, R8 ;  /* 0x000000ffff157224 */ /* 0x000fe200078e0008 */
[----:B------:R-:W-:Y:S01]  /*cec0*/  MOV R23, R9 ;  /* 0x0000000900177202 */ /* 0x000fe20000000f00 */
[----:B------:R-:W-:Y:S01]  /*ced0*/  IMAD.MOV.U32 R8, RZ, RZ, RZ ;  /* 0x000000ffff087224 */ /* 0x000fe200078e00ff */
[----:B------:R-:W-:Y:S02]  /*cee0*/  FSEL R9, R6, R7, P0 ;  /* 0x0000000706097208 */ /* 0x000fe40000000000 */
[----:B------:R-:W-:Y:S01]  /*cef0*/  @P5 LOP3.LUT R9, R7, 0x80000, RZ, 0xfc, !PT ;  /* 0x0008000007095812 */ /* 0x000fe200078efcff */
[----:B--2---:R-:W-:Y:S01]  /*cf00*/  IMAD.MOV.U32 R29, RZ, RZ, R19 ;  /* 0x000000ffff1d7224 */ /* 0x004fe200078e0013 */
[----:B------:R-:W-:Y:S01]  /*cf10*/  SEL R8, R8, R17, P0 ;  /* 0x0000001108087207 */ /* 0x000fe20000000000 */
[----:B------:R-:W-:Y:S01]  /*cf20*/  DSETP.MAX.AND P1, P0, RZ, R18, PT ;  /* 0x00000012ff00722a */ /* 0x000fe2000382f000 */
[----:B------:R-:W-:Y:S01]  /*cf30*/  MOV R27, R18 ;  /* 0x00000012001b7202 */ /* 0x000fe20000000f00 */
[C---:B------:R-:W-:Y:S01]  /*cf40*/  VIADD R18, R16.reuse, 0xfffffffe ;  /* 0xfffffffe10127836 */ /* 0x040fe20000000000 */
[----:B------:R-:W-:Y:S01]  /*cf50*/  MOV R7, RZ ;  /* 0x000000ff00077202 */ /* 0x000fe20000000f00 */
[----:B------:R-:W-:Y:S01]  /*cf60*/  VIADD R16, R16, 0xfffffffd ;  /* 0xfffffffd10107836 */ /* 0x000fe20000000000 */
[----:B------:R-:W-:Y:S01]  /*cf70*/  DSETP.GT.AND P5, PT, R8, R52, PT ;  /* 0x000000340800722a */ /* 0x000fe20003fa4000 */
[----:B---3--:R-:W-:Y:S01]  /*cf80*/  IMAD.MOV.U32 R25, RZ, RZ, R10 ;  /* 0x000000ffff197224 */ /* 0x008fe200078e000a */
[----:B------:R-:W-:Y:S01]  /*cf90*/  DSETP.MAX.AND P3, P2, RZ, R10, PT ;  /* 0x0000000aff00722a */ /* 0x000fe20003a6f000 */
[----:B------:R-:W2:Y:S01]  /*cfa0*/  I2F.F64 R18, R18 ;  /* 0x0000001200127312 */ /* 0x000ea20000201c00 */
[----:B------:R-:W-:-:S02]  /*cfb0*/  IMAD.MOV.U32 R10, RZ, RZ, RZ ;  /* 0x000000ffff0a7224 */ /* 0x000fc400078e00ff */
[----:B------:R-:W-:Y:S01]  /*cfc0*/  IMAD.MOV.U32 R22, RZ, RZ, R11 ;  /* 0x000000ffff167224 */ /* 0x000fe200078e000b */
[----:B------:R-:W-:Y:S02]  /*cfd0*/  FSEL R11, R6, R23, P6 ;  /* 0x00000017060b7208 */ /* 0x000fe40003000000 */
[----:B------:R-:W-:Y:S02]  /*cfe0*/  SEL R10, R10, R21, P6 ;  /* 0x000000150a0a7207 */ /* 0x000fe40003000000 */
[----:B------:R-:W3:Y:S01]  /*cff0*/  I2F.F64 R16, R16 ;  /* 0x0000001000107312 */ /* 0x000ee20000201c00 */
[----:B------:R-:W-:Y:S02]  /*d000*/  @P4 LOP3.LUT R11, R23, 0x80000, RZ, 0xfc, !PT ;  /* 0x00080000170b4812 */ /* 0x000fe400078efcff */
[----:B------:R-:W-:Y:S01]  /*d010*/  FSEL R20, R52, R8, P5 ;  /* 0x0000000834147208 */ /* 0x000fe20002800000 */
[----:B------:R-:W-:Y:S01]  /*d020*/  IMAD.MOV.U32 R8, RZ, RZ, RZ ;  /* 0x000000ffff087224 */ /* 0x000fe200078e00ff */
[----:B------:R-:W-:-:S02]  /*d030*/  FSEL R21, R53, R9, P5 ;  /* 0x0000000935157208 */ /* 0x000fc40002800000 */
[----:B------:R-:W-:Y:S01]  /*d040*/  DSETP.GT.AND P5, PT, R10, R52, PT ;  /* 0x000000340a00722a */ /* 0x000fe20003fa4000 */
[----:B------:R-:W-:Y:S01]  /*d050*/  FSEL R7, R7, R22, P3 ;  /* 0x0000001607077208 */ /* 0x000fe20001800000 */
[----:B------:R4:W-:Y:S01]  /*d060*/  F2I.F64.TRUNC R20, R20 ;  /* 0x0000001400147311 */ /* 0x0009e2000030d100 */
[----:B------:R-:W-:Y:S01]  /*d070*/  SEL R6, R6, R25, P3 ;  /* 0x0000001906067207 */ /* 0x000fe20001800000 */
[----:B--2---:R-:W-:Y:S01]  /*d080*/  DSETP.MAX.AND P3, P4, RZ, R18, PT ;  /* 0x00000012ff00722a */ /* 0x004fe20003c6f000 */
[----:B------:R-:W-:Y:S01]  /*d090*/  @P2 LOP3.LUT R7, R22, 0x80000, RZ, 0xfc, !PT ;  /* 0x0008000016072812 */ /* 0x000fe200078efcff */
[----:B------:R-:W-:Y:S01]  /*d0a0*/  IMAD.MOV.U32 R23, RZ, RZ, R18 ;  /* 0x000000ffff177224 */ /* 0x000fe200078e0012 */
[----:B------:R-:W-:Y:S01]  /*d0b0*/  FSEL R9, R8, R29, P1 ;  /* 0x0000001d08097208 */ /* 0x000fe20000800000 */
[----:B---3--:R-:W-:Y:S01]  /*d0c0*/  IMAD.MOV.U32 R25, RZ, RZ, R16 ;  /* 0x000000ffff197224 */ /* 0x008fe200078e0010 */
[----:B------:R-:W-:Y:S01]  /*d0d0*/  FSEL R10, R52, R10, P5 ;  /* 0x0000000a340a7208 */ /* 0x000fe20002800000 */
[----:B------:R-:W-:Y:S01]  /*d0e0*/  IMAD.MOV.U32 R26, RZ, RZ, R17 ;  /* 0x000000ffff1a7224 */ /* 0x000fe200078e0011 */
[----:B------:R-:W-:Y:S01]  /*d0f0*/  FSEL R11, R53, R11, P5 ;  /* 0x0000000b350b7208 */ /* 0x000fe20002800000 */
[----:B------:R-:W-:Y:S01]  /*d100*/  DSETP.MAX.AND P2, P5, RZ, R16, PT ;  /* 0x00000010ff00722a */ /* 0x000fe20003d4f000 */
[----:B------:R-:W-:Y:S01]  /*d110*/  @P0 LOP3.LUT R9, R29, 0x80000, RZ, 0xfc, !PT ;  /* 0x000800001d090812 */ /* 0x000fe200078efcff */
[----:B------:R-:W-:Y:S01]  /*d120*/  DSETP.GT.AND P0, PT, R6, R52, PT ;  /* 0x000000340600722a */ /* 0x000fe20003f04000 */
[----:B------:R-:W-:Y:S01]  /*d130*/  SEL R8, R8, R27, P1 ;  /* 0x0000001b08087207 */ /* 0x000fe20000800000 */
[----:B------:R-:W0:Y:S01]  /*d140*/  F2I.F64.TRUNC R22, R10 ;  /* 0x0000000a00167311 */ /* 0x000e22000030d100 */
[----:B------:R-:W-:-:S03]  /*d150*/  MOV R16, RZ ;  /* 0x000000ff00107202 */ /* 0x000fc60000000f00 */
[----:B------:R-:W-:Y:S01]  /*d160*/  FSEL R17, R53, R7, P0 ;  /* 0x0000000735117208 */ /* 0x000fe20000000000 */
[--C-:B------:R-:W-:Y:S01]  /*d170*/  DSETP.GT.AND P1, PT, R8, R52.reuse, PT ;  /* 0x000000340800722a */ /* 0x100fe20003f24000 */
[----:B----4-:R-:W-:Y:S02]  /*d180*/  FSEL R21, R16, R19, P3 ;  /* 0x0000001310157208 */ /* 0x010fe40001800000 */
[C---:B------:R-:W-:Y:S02]  /*d190*/  FSEL R16, R52.reuse, R6, P0 ;  /* 0x0000000634107208 */ /* 0x040fe40000000000 */
[----:B------:R-:W-:Y:S02]  /*d1a0*/  CS2R R6, SRZ ;  /* 0x0000000000067805 */ /* 0x000fe4000001ff00 */
[----:B------:R-:W-:Y:S02]  /*d1b0*/  @P4 LOP3.LUT R21, R19, 0x80000, RZ, 0xfc, !PT ;  /* 0x0008000013154812 */ /* 0x000fe400078efcff */
[----:B------:R-:W-:Y:S01]  /*d1c0*/  FSEL R19, R53, R9, P1 ;  /* 0x0000000935137208 */ /* 0x000fe20000800000 */
[----:B------:R2:W3:Y:S01]  /*d1d0*/  F2I.F64.TRUNC R24, R16 ;  /* 0x0000001000187311 */ /* 0x0004e2000030d100 */
[----:B------:R-:W-:Y:S01]  /*d1e0*/  FSEL R18, R52, R8, P1 ;  /* 0x0000000834127208 */ /* 0x000fe20000800000 */
[----:B------:R-:W-:Y:S01]  /*d1f0*/  IMAD.MOV.U32 R8, RZ, RZ, RZ ;  /* 0x000000ffff087224 */ /* 0x000fe200078e00ff */
[----:B------:R-:W-:Y:S01]  /*d200*/  FSEL R9, R7, R26, P2 ;  /* 0x0000001a07097208 */ /* 0x000fe20001000000 */
[----:B------:R-:W-:Y:S01]  /*d210*/  IMAD.MOV.U32 R7, RZ, RZ, R21 ;  /* 0x000000ffff077224 */ /* 0x000fe200078e0015 */
[----:B------:R-:W-:Y:S01]  /*d220*/  SEL R6, R6, R23, P3 ;  /* 0x0000001706067207 */ /* 0x000fe20001800000 */
[--C-:B0-----:R-:W-:Y:S01]  /*d230*/  IMAD R21, R22, UR9, R15.reuse ;  /* 0x0000000916157c24 */ /* 0x101fe2000f8e020f */
[----:B------:R-:W-:Y:S01]  /*d240*/  SEL R8, R8, R25, P2 ;  /* 0x0000001908087207 */ /* 0x000fe20001000000 */
[----:B------:R0:W4:Y:S01]  /*d250*/  F2I.F64.TRUNC R18, R18 ;  /* 0x0000001200127311 */ /* 0x000122000030d100 */
[----:B------:R-:W-:Y:S01]  /*d260*/  @P5 LOP3.LUT R9, R26, 0x80000, RZ, 0xfc, !PT ;  /* 0x000800001a095812 */ /* 0x000fe200078efcff */
[----:B--2---:R-:W2:Y:S01]  /*d270*/  LDC.64 R16, c[0x0][0x400] ;  /* 0x00010000ff107b82 */ /* 0x004ea20000000a00 */
[----:B------:R-:W-:Y:S01]  /*d280*/  DSETP.GT.AND P0, PT, R6, R52, PT ;  /* 0x000000340600722a */ /* 0x000fe20003f04000 */
[----:B---3--:R-:W-:-:S05]  /*d290*/  IMAD R23, R24, UR9, R15 ;  /* 0x0000000918177c24 */ /* 0x008fca000f8e020f */
[----:B------:R-:W-:Y:S01]  /*d2a0*/  FSEL R10, R52, R6, P0 ;  /* 0x00000006340a7208 */ /* 0x000fe20000000000 */
[--C-:B0-----:R-:W-:Y:S01]  /*d2b0*/  IMAD R19, R20, UR9, R15.reuse ;  /* 0x0000000914137c24 */ /* 0x101fe2000f8e020f */
[----:B------:R-:W-:Y:S01]  /*d2c0*/  FSEL R11, R53, R7, P0 ;  /* 0x00000007350b7208 */ /* 0x000fe20000000000 */
[----:B------:R-:W-:Y:S01]  /*d2d0*/  DSETP.GT.AND P0, PT, R8, R52, PT ;  /* 0x000000340800722a */ /* 0x000fe20003f04000 */
[----:B------:R-:W0:Y:S01]  /*d2e0*/  LDC.64 R6, c[0x0][0x390] ;  /* 0x0000e400ff067b82 */ /* 0x000e220000000a00 */
[--C-:B------:R-:W-:Y:S01]  /*d2f0*/  IMAD R19, R19, UR8, R14.reuse ;  /* 0x0000000813137c24 */ /* 0x100fe2000f8e020e */
[----:B------:R-:W3:Y:S01]  /*d300*/  F2I.F64.TRUNC R10, R10 ;  /* 0x0000000a000a7311 */ /* 0x000ee2000030d100 */
[----:B----4-:R-:W-:Y:S02]  /*d310*/  IMAD R25, R18, UR9, R15 ;  /* 0x0000000912197c24 */ /* 0x010fe4000f8e020f */
[----:B------:R-:W-:Y:S01]  /*d320*/  FSEL R8, R52, R8, P0 ;  /* 0x0000000834087208 */ /* 0x000fe20000000000 */
[----:B------:R-:W-:Y:S01]  /*d330*/  IMAD R23, R23, UR8, R14 ;  /* 0x0000000817177c24 */ /* 0x000fe2000f8e020e */
[----:B------:R-:W-:-:S04]  /*d340*/  FSEL R9, R53, R9, P0 ;  /* 0x0000000935097208 */ /* 0x000fc80000000000 */
[----:B------:R4:W1:Y:S01]  /*d350*/  F2I.F64.TRUNC R8, R8 ;  /* 0x0000000800087311 */ /* 0x000862000030d100 */
[----:B---3--:R-:W-:-:S04]  /*d360*/  IMAD R11, R10, UR9, R15 ;  /* 0x000000090a0b7c24 */ /* 0x008fc8000f8e020f */
[----:B----4-:R-:W-:Y:S02]  /*d370*/  IMAD R9, R11, UR8, R14 ;  /* 0x000000080b097c24 */ /* 0x010fe4000f8e020e */
[----:B--2---:R-:W-:-:S04]  /*d380*/  IMAD.WIDE R10, R0, 0x8, R16 ;  /* 0x00000008000a7825 */ /* 0x004fc800078e0210 */
[----:B-1----:R-:W-:Y:S02]  /*d390*/  IMAD R27, R8, UR9, R15 ;  /* 0x00000009081b7c24 */ /* 0x002fe4000f8e020f */
[--C-:B------:R-:W-:Y:S01]  /*d3a0*/  IMAD R15, R21, UR8, R14.reuse ;  /* 0x00000008150f7c24 */ /* 0x100fe2000f8e020e */
[----:B------:R-:W5:Y:S01]  /*d3b0*/  LDG.E.64 R10, desc[UR4][R10.64] ;  /* 0x000000040a0a7981 */ /* 0x000f62000c1e1b00 */
[--C-:B------:R-:W-:Y:S02]  /*d3c0*/  IMAD R27, R27, UR8, R14.reuse ;  /* 0x000000081b1b7c24 */ /* 0x100fe4000f8e020e */
[----:B------:R-:W-:Y:S02]  /*d3d0*/  IMAD R21, R25, UR8, R14 ;  /* 0x0000000819157c24 */ /* 0x000fe4000f8e020e */
[----:B0-----:R-:W-:-:S04]  /*d3e0*/  IMAD.WIDE R16, R27, 0x8, R6 ;  /* 0x000000081b107825 */ /* 0x001fc800078e0206 */
[--C-:B------:R-:W-:Y:S02]  /*d3f0*/  IMAD.WIDE R8, R9, 0x8, R6.reuse ;  /* 0x0000000809087825 */ /* 0x100fe400078e0206 */
[----:B------:R-:W5:Y:S02]  /*d400*/  LDG.E.64 R16, desc[UR4][R16.64] ;  /* 0x0000000410107981 */ /* 0x000f64000c1e1b00 */
[--C-:B------:R-:W-:Y:S02]  /*d410*/  IMAD.WIDE R26, R19, 0x8, R6.reuse ;  /* 0x00000008131a7825 */ /* 0x100fe400078e0206 */
[----:B------:R-:W5:Y:S01]  /*d420*/  LDG.E.64 R8, desc[UR4][R8.64] ;  /* 0x0000000408087981 */ /* 0x000f62000c1e1b00 */
[----:B------:R-:W-:Y:S01]  /*d430*/  DSETP.MIN.AND P0, P1, R42, R46, PT ;  /* 0x0000002e2a00722a */ /* 0x000fe20003900000 */
[--C-:B------:R-:W-:Y:S01]  /*d440*/  IMAD.WIDE R14, R15, 0x8, R6.reuse ;  /* 0x000000080f0e7825 */ /* 0x100fe200078e0206 */
[----:B------:R-:W0:Y:S01]  /*d450*/  LDC.64 R18, c[0x0][0x430] ;  /* 0x00010c00ff127b82 */ /* 0x000e220000000a00 */
[----:B------:R-:W5:Y:S02]  /*d460*/  LDG.E.64 R26, desc[UR4][R26.64] ;  /* 0x000000041a1a7981 */ /* 0x000f64000c1e1b00 */
[----:B------:R-:W-:-:S02]  /*d470*/  IMAD.WIDE R24, R23, 0x8, R6 ;  /* 0x0000000817187825 */ /* 0x000fc400078e0206 */
[----:B------:R-:W5:Y:S02]  /*d480*/  LDG.E.64 R14, desc[UR4][R14.64] ;  /* 0x000000040e0e7981 */ /* 0x000f64000c1e1b00 */
[----:B------:R-:W-:Y:S02]  /*d490*/  IMAD.WIDE R20, R21, 0x8, R6 ;  /* 0x0000000815147825 */ /* 0x000fe400078e0206 */
[----:B------:R-:W5:Y:S02]  /*d4a0*/  LDG.E.64 R24, desc[UR4][R24.64] ;  /* 0x0000000418187981 */ /* 0x000f64000c1e1b00 */
[----:B------:R-:W-:Y:S02]  /*d4b0*/  IMAD.MOV.U32 R22, RZ, RZ, R43 ;  /* 0x000000ffff167224 */ /* 0x000fe400078e002b */
[----:B------:R-:W-:Y:S01]  /*d4c0*/  IMAD.MOV.U32 R23, RZ, RZ, R47 ;  /* 0x000000ffff177224 */ /* 0x000fe200078e002f */
[----:B------:R1:W5:Y:S04]  /*d4d0*/  LDG.E.64 R6, desc[UR4][R20.64] ;  /* 0x0000000414067981 */ /* 0x000368000c1e1b00 */
[----:B------:R-:W-:-:S02]  /*d4e0*/  FSEL R29, R22, R23, P0 ;  /* 0x00000017161d7208 */ /* 0x000fc40000000000 */
[----:B------:R-:W-:Y:S02]  /*d4f0*/  MOV R22, R42 ;  /* 0x0000002a00167202 */ /* 0x000fe40000000f00 */
[----:B------:R-:W-:Y:S01]  /*d500*/  @P1 LOP3.LUT R29, R23, 0x80000, RZ, 0xfc, !PT ;  /* 0x00080000171d1812 */ /* 0x000fe200078efcff */
[----:B-1----:R-:W-:-:S05]  /*d510*/  IMAD.MOV.U32 R21, RZ, RZ, R46 ;  /* 0x000000ffff157224 */ /* 0x002fca00078e002e */
[----:B------:R-:W-:Y:S01]  /*d520*/  SEL R20, R22, R21, P0 ;  /* 0x0000001516147207 */ /* 0x000fe20000000000 */
[----:B------:R-:W-:-:S06]  /*d530*/  IMAD.MOV.U32 R21, RZ, RZ, R29 ;  /* 0x000000ffff157224 */ /* 0x000fcc00078e001d */
[----:B0-----:R-:W-:Y:S01]  /*d540*/  DSETP.GEU.AND P0, PT, R20, R18, PT ;  /* 0x000000121400722a */ /* 0x001fe20003f0e000 */
[----:B------:R-:W-:Y:S01]  /*d550*/  BSSY.RECONVERGENT B1, `(.L_x_249) ;  /* 0x00005b0000017945 */ /* 0x000fe20003800200 */
[----:B------:R-:W-:-:S12]  /*d560*/  IMAD.WIDE R32, R0, 0x8, R32 ;  /* 0x0000000800207825 */ /* 0x000fd800078e0220 */
[----:B------:R-:W-:Y:S05]  /*d570*/  @!P0 BRA `(.L_x_250) ;  /* 0x0000003c00e08947 */ /* 0x000fea0003800000 */
[----:B------:R-:W0:Y:S01]  /*d580*/  LDCU UR8, c[0x0][0x434] ;  /* 0x00008680ff0877ac */ /* 0x000e220008000800 */
[----:B-----5:R-:W-:Y:S01]  /*d590*/  IMAD.MOV.U32 R10, RZ, RZ, 0x1 ;  /* 0x00000001ff0a7424 */ /* 0x020fe200078e00ff */
        /* <DEDUP_REMOVED lines=23> */
.L_x_252:
[----:B------:R-:W-:Y:S05]  /*d710*/  BSYNC.RECONVERGENT B3 ;  /* 0x0000000000037941 */ /* 0x000fea0003800200 */
.L_x_251:
        /* <DEDUP_REMOVED lines=26> */
.L_x_254:
[----:B------:R-:W-:Y:S05]  /*d8c0*/  BSYNC.RECONVERGENT B3 ;  /* 0x0000000000037941 */ /* 0x000fea0003800200 */
.L_x_253:
        /* <DEDUP_REMOVED lines=26> */
.L_x_256:
[----:B------:R-:W-:Y:S05]  /*da70*/  BSYNC.RECONVERGENT B3 ;  /* 0x0000000000037941 */ /* 0x000fea0003800200 */
.L_x_255:
        /* <DEDUP_REMOVED lines=26> */
.L_x_258:
[----:B------:R-:W-:Y:S05]  /*dc20*/  BSYNC.RECONVERGENT B3 ;  /* 0x0000000000037941 */ /* 0x000fea0003800200 */
.L_x_257:
        /* <DEDUP_REMOVED lines=26> */
.L_x_260:
[----:B------:R-:W-:Y:S05]  /*ddd0*/  BSYNC.RECONVERGENT B3 ;  /* 0x0000000000037941 */ /* 0x000fea0003800200 */
.L_x_259:
[----:B------:R-:W0:Y:S01]  /*dde0*/  LDCU UR8, c[0x0][0x434] ;  /* 0x00008680ff0877ac */ /* 0x000e220008000800 */
[----:B------:R-:W1:Y:S01]  /*ddf0*/  LDC.64 R18, c[0x0][0x430] ;  /* 0x00010c00ff127b82 */ /* 0x000e620000000a00 */
[----:B------:R-:W-:Y:S01]  /*de00*/  IMAD.MOV.U32 R16, RZ, RZ, 0x1 ;  /* 0x00000001ff107424 */ /* 0x000fe200078e00ff */
[----:B------:R-:W-:Y:S01]  /*de10*/  BSSY.RECONVERGENT B3, `(.L_x_261) ;  /* 0x0000017000037945 */ /* 0x000fe20003800200 */
[----:B0-----:R-:W1:Y:S04]  /*de20*/  MUFU.RCP64H R17, UR8 ;  /* 0x0000000800117d08 */ /* 0x001e680008001800 */
[----:B-1----:R-:W-:-:S08]  /*de30*/  DFMA R20, R16, -R18, 1 ;  /* 0x3ff000001014742b */ /* 0x002fd00000000812 */
[----:B------:R-:W-:-:S08]  /*de40*/  DFMA R20, R20, R20, R20 ;  /* 0x000000141414722b */ /* 0x000fd00000000014 */
[----:B------:R-:W-:Y:S02]  /*de50*/  DFMA R20, R16, R20, R16 ;  /* 0x000000141014722b */ /* 0x000fe40000000010 */
[----:B------:R-:W-:-:S06]  /*de60*/  DADD R16, R24, -R14 ;  /* 0x0000000018107229 */ /* 0x000fcc000000080e */
[----:B------:R-:W-:-:S04]  /*de70*/  DFMA R22, R20, -R18, 1 ;  /* 0x3ff000001416742b */ /* 0x000fc80000000812 */
[----:B------:R-:W-:-:S04]  /*de80*/  FSETP.GEU.AND P1, PT, |R17|, 6.5827683646048100446e-37, PT ;  /* 0x036000001100780b */ /* 0x000fc80003f2e200 */
        /* <DEDUP_REMOVED lines=15> */
.L_x_262:
[----:B------:R-:W-:Y:S05]  /*df80*/  BSYNC.RECONVERGENT B3 ;  /* 0x0000000000037941 */ /* 0x000fea0003800200 */
.L_x_261:
[C---:B------:R-:W-:Y:S01]  /*df90*/  DADD R14, R8.reuse, R8 ;  /* 0x00000000080e7229 */ /* 0x040fe20000000008 */
[----:B------:R-:W-:Y:S01]  /*dfa0*/  UMOV UR10, 0x55555555 ;  /* 0x55555555000a7882 */ /* 0x000fe20000000000 */
[----:B------:R-:W-:Y:S01]  /*dfb0*/  UMOV UR11, 0x3fc55555 ;  /* 0x3fc55555000b7882 */ /* 0x000fe20000000000 */
[----:B------:R-:W-:Y:S01]  /*dfc0*/  UMOV UR8, 0xaaaaaaab ;  /* 0xaaaaaaab00087882 */ /* 0x000fe20000000000 */
[----:B------:R-:W-:Y:S01]  /*dfd0*/  UMOV UR9, 0x3ff2aaaa ;  /* 0x3ff2aaaa00097882 */ /* 0x000fe20000000000 */
[C---:B------:R-:W-:Y:S01]  /*dfe0*/  DMUL R40, R8.reuse, UR10 ;  /* 0x0000000a08287c28 */ /* 0x040fe20008000000 */
[----:B------:R-:W-:Y:S01]  /*dff0*/  UMOV UR10, 0xaaaaaaab ;  /* 0xaaaaaaab000a7882 */ /* 0x000fe20000000000 */
[----:B------:R-:W-:Y:S01]  /*e000*/  DMUL R16, R8, -UR8 ;  /* 0x8000000808107c28 */ /* 0x000fe20008000000 */
[----:B------:R-:W-:Y:S01]  /*e010*/  UMOV UR11, 0x3feaaaaa ;  /* 0x3feaaaaa000b7882 */ /* 0x000fe20000000000 */
[----:B------:R-:W-:Y:S01]  /*e020*/  DADD R14, -R14, R10 ;  /* 0x000000000e0e7229 */ /* 0x000fe2000000010a */
[----:B------:R-:W-:Y:S01]  /*e030*/  UMOV UR8, 0x55555555 ;  /* 0x5555555500087882 */ /* 0x000fe20000000000 */
[----:B------:R-:W-:Y:S01]  /*e040*/  UMOV UR9, 0x3fd55555 ;  /* 0x3fd5555500097882 */ /* 0x000fe20000000000 */
[----:B------:R-:W-:Y:S01]  /*e050*/  DMUL R32, R48, UR10 ;  /* 0x0000000a30207c28 */ /* 0x000fe20008000000 */
[----:B------:R-:W-:Y:S01]  /*e060*/  BSSY.RECONVERGENT B2, `(.L_x_263) ;  /* 0x000000e000027945 */ /* 0x000fe20003800200 */
[----:B------:R-:W-:Y:S01]  /*e070*/  DFMA R36, R6, UR10, -R40 ;  /* 0x0000000a06247c2b */ /* 0x000fe20008000828 */
[----:B------:R-:W-:Y:S01]  /*e080*/  UMOV UR10, 0x55555555 ;  /* 0x55555555000a7882 */ /* 0x000fe20000000000 */
[----:B------:R-:W-:Y:S01]  /*e090*/  DFMA R16, R10, UR8, R16 ;  /* 0x000000080a107c2b */ /* 0x000fe20008000010 */
[----:B------:R-:W-:Y:S01]  /*e0a0*/  UMOV UR11, 0x3ffd5555 ;  /* 0x3ffd5555000b7882 */ /* 0x000fe20000000000 */
[----:B------:R-:W-:Y:S01]  /*e0b0*/  DADD R14, R14, R6 ;  /* 0x000000000e0e7229 */ /* 0x000fe20000000006 */
[----:B------:R-:W-:Y:S01]  /*e0c0*/  MOV R18, 0xe140 ;  /* 0x0000e14000127802 */ /* 0x000fe20000000f00 */
[----:B------:R-:W-:-:S02]  /*e0d0*/  DMUL R38, R48, UR8 ;  /* 0x0000000830267c28 */ /* 0x000fc40008000000 */
[----:B------:R-:W-:Y:S02]  /*e0e0*/  DFMA R28, R6, UR8, R32 ;  /* 0x00000008061c7c2b */ /* 0x000fe40008000020 */
[----:B------:R-:W-:Y:S02]  /*e0f0*/  DFMA R36, R48, UR8, R36 ;  /* 0x0000000830247c2b */ /* 0x000fe40008000024 */
[----:B------:R-:W-:Y:S02]  /*e100*/  DADD R20, -RZ, |R14| ;  /* 0x00000000ff147229 */ /* 0x000fe4000000050e */
[----:B------:R-:W-:-:S08]  /*e110*/  DFMA R42, R6, UR10, R16 ;  /* 0x0000000a062a7c2b */ /* 0x000fd00008000010 */
[----:B------:R-:W-:-:S07]  /*e120*/  IMAD.MOV.U32 R17, RZ, RZ, R21 ;  /* 0x000000ffff117224 */ /* 0x000fce00078e0015 */
[----:B------:R-:W-:Y:S05]  /*e130*/  CALL.REL.NOINC `($_Z11extend_stepPdPKdS1_S1_S1_S1_S1_S1_S1_S1_S1_S1_S1_S1_S1_S1_S1_S1_iiidddi$__internal_accurate_pow) ;  /* 0x0000005800387944 */ /* 0x000fea0003c00000 */
[----:B------:R-:W-:Y:S05]  /*e140*/  BSYNC.RECONVERGENT B2 ;  /* 0x0000000000027941 */ /* 0x000fea0003800200 */
.L_x_263:
        /* <DEDUP_REMOVED lines=18> */
.L_x_265:
[----:B------:R-:W-:Y:S05]  /*e270*/  BSYNC.RECONVERGENT B2 ;  /* 0x0000000000027941 */ /* 0x000fea0003800200 */
.L_x_264:
        /* <DEDUP_REMOVED lines=12> */
.L_x_266:
[C---:B------:R-:W-:Y:S01]  /*e340*/  DADD R14, R24.reuse, 2 ;  /* 0x40000000180e7429 */ /* 0x040fe20000000000 */
[----:B------:R-:W-:Y:S01]  /*e350*/  BSSY.RECONVERGENT B2, `(.L_x_267) ;  /* 0x000000f000027945 */ /* 0x000fe20003800200 */
[----:B------:R-:W-:Y:S01]  /*e360*/  DSETP.NEU.AND P0, PT, R24, RZ, PT ;  /* 0x000000ff1800722a */ /* 0x000fe20003f0d000 */
[----:B------:R-:W-:Y:S01]  /*e370*/  MOV R21, R17 ;  /* 0x0000001100157202 */ /* 0x000fe20000000f00 */
[----:B------:R-:W-:-:S06]  /*e380*/  DADD R26, R6, R6 ;  /* 0x00000000061a7229 */ /* 0x000fcc0000000006 */
[----:B------:R-:W-:-:S04]  /*e390*/  LOP3.LUT R14, R15, 0x7ff00000, RZ, 0xc0, !PT ;  /* 0x7ff000000f0e7812 */ /* 0x000fc800078ec0ff */
[----:B------:R-:W-:Y:S01]  /*e3a0*/  ISETP.NE.AND P1, PT, R14, 0x7ff00000, PT ;  /* 0x7ff000000e00780c */ /* 0x000fe20003f25270 */
[----:B------:R-:W-:Y:S01]  /*e3b0*/  DADD R14, -R26, R8 ;  /* 0x000000001a0e7229 */ /* 0x000fe20000000108 */
        /* <DEDUP_REMOVED lines=8> */
.L_x_268:
[----:B------:R-:W-:Y:S05]  /*e440*/  BSYNC.RECONVERGENT B2 ;  /* 0x0000000000027941 */ /* 0x000fea0003800200 */
.L_x_267:
        /* <DEDUP_REMOVED lines=13> */
.L_x_269:
[C---:B------:R-:W-:Y:S01]  /*e520*/  DADD R18, R14.reuse, 2 ;  /* 0x400000000e127429 */ /* 0x040fe20000000000 */
[----:B------:R-:W-:Y:S01]  /*e530*/  BSSY.RECONVERGENT B2, `(.L_x_270) ;  /* 0x000000f000027945 */ /* 0x000fe20003800200 */
[----:B------:R-:W-:Y:S01]  /*e540*/  DSETP.NEU.AND P0, PT, R14, RZ, PT ;  /* 0x000000ff0e00722a */ /* 0x000fe20003f0d000 */
[----:B------:R-:W-:Y:S01]  /*e550*/  MOV R21, R17 ;  /* 0x0000001100157202 */ /* 0x000fe20000000f00 */
        /* <DEDUP_REMOVED lines=12> */
.L_x_271:
[----:B------:R-:W-:Y:S05]  /*e620*/  BSYNC.RECONVERGENT B2 ;  /* 0x0000000000027941 */ /* 0x000fea0003800200 */
.L_x_270:
        /* <DEDUP_REMOVED lines=12> */
.L_x_272:
[C---:B------:R-:W-:Y:S01]  /*e6f0*/  DADD R18, R24.reuse, 2 ;  /* 0x4000000018127429 */ /* 0x040fe20000000000 */
[----:B------:R-:W-:Y:S01]  /*e700*/  BSSY.RECONVERGENT B2, `(.L_x_273) ;  /* 0x000000f000027945 */ /* 0x000fe20003800200 */
[----:B------:R-:W-:Y:S01]  /*e710*/  DSETP.NEU.AND P0, PT, R24, RZ, PT ;  /* 0x000000ff1800722a */ /* 0x000fe20003f0d000 */
[----:B------:R-:W-:Y:S01]  /*e720*/  MOV R21, R17 ;  /* 0x0000001100157202 */ /* 0x000fe20000000f00 */
        /* <DEDUP_REMOVED lines=12> */
.L_x_274:
[----:B------:R-:W-:Y:S05]  /*e7f0*/  BSYNC.RECONVERGENT B2 ;  /* 0x0000000000027941 */ /* 0x000fea0003800200 */
.L_x_273:
[----:B------:R-:W-:Y:S01]  /*e800*/  DMUL R20, R20, 0.25 ;  /* 0x3fd0000014147828 */ /* 0x000fe20000000000 */
[----:B------:R-:W-:Y:S01]  /*e810*/  BSSY.RECONVERGENT B2, `(.L_x_275) ;  /* 0x000000a000027945 */ /* 0x000fe20003800200 */
[----:B------:R-:W-:Y:S01]  /*e820*/  DADD R52, R52, R46 ;  /* 0x0000000034347229 */ /* 0x000fe2000000002e */
[----:B------:R-:W-:Y:S01]  /*e830*/  MOV R18, 0xe8b0 ;  /* 0x0000e8b000127802 */ /* 0x000fe20000000f00 */
[----:B------:R-:W-:-:S06]  /*e840*/  DSETP.NEU.AND P0, PT, R24, 1, PT ;  /* 0x3ff000001800742a */ /* 0x000fcc0003f0d000 */
[----:B------:R-:W-:Y:S01]  /*e850*/  DADD R16, -RZ, |R52| ;  /* 0x00000000ff107229 */ /* 0x000fe20000000534 */
[----:B------:R-:W-:Y:S02]  /*e860*/  FSEL R24, R20, RZ, P0 ;  /* 0x000000ff14187208 */ /* 0x000fe40000000000 */
[----:B------:R-:W-:-:S06]  /*e870*/  FSEL R25, R21, 1.625, P0 ;  /* 0x3fd0000015197808 */ /* 0x000fcc0000000000 */
[----:B------:R-:W-:Y:S01]  /*e880*/  DADD R24, R54, R24 ;  /* 0x0000000036187229 */ /* 0x000fe20000000018 */
[----:B------:R-:W-:-:S10]  /*e890*/  IMAD.MOV.U32 R20, RZ, RZ, R16 ;  /* 0x000000ffff147224 */ /* 0x000fd400078e0010 */
[----:B------:R-:W-:Y:S05]  /*e8a0*/  CALL.REL.NOINC `($_Z11extend_stepPdPKdS1_S1_S1_S1_S1_S1_S1_S1_S1_S1_S1_S1_S1_S1_S1_S1_iiidddi$__internal_accurate_pow) ;  /* 0x00000050005c7944 */ /* 0x000fea0003c00000 */
[----:B------:R-:W-:Y:S05]  /*e8b0*/  BSYNC.RECONVERGENT B2 ;  /* 0x0000000000027941 */ /* 0x000fea0003800200 */
.L_x_275:
        /* <DEDUP_REMOVED lines=17> */
.L_x_277:
[----:B------:R-:W-:Y:S05]  /*e9d0*/  BSYNC.RECONVERGENT B2 ;  /* 0x0000000000027941 */ /* 0x000fea0003800200 */
.L_x_276:
        /* <DEDUP_REMOVED lines=12> */
.L_x_278:
        /* <DEDUP_REMOVED lines=14> */
.L_x_280:
[----:B------:R-:W-:Y:S05]  /*eb80*/  BSYNC.RECONVERGENT B2 ;  /* 0x0000000000027941 */ /* 0x000fea0003800200 */
.L_x_279:
        /* <DEDUP_REMOVED lines=14> */
.L_x_281:
        /* <DEDUP_REMOVED lines=14> */
.L_x_283:
[----:B------:R-:W-:Y:S05]  /*ed50*/  BSYNC.RECONVERGENT B2 ;  /* 0x0000000000027941 */ /* 0x000fea0003800200 */
.L_x_282:
        /* <DEDUP_REMOVED lines=23> */
.L_x_285:
[----:B------:R-:W-:Y:S05]  /*eed0*/  BSYNC.RECONVERGENT B3 ;  /* 0x0000000000037941 */ /* 0x000fea0003800200 */
.L_x_284:
[----:B------:R-:W-:Y:S01]  /*eee0*/  UMOV UR8, 0xa0b5ed8d ;  /* 0xa0b5ed8d00087882 */ /* 0x000fe20000000000 */
[----:B------:R-:W-:Y:S01]  /*eef0*/  UMOV UR9, 0x3eb0c6f7 ;  /* 0x3eb0c6f700097882 */ /* 0x000fe20000000000 */
[----:B------:R-:W-:Y:S01]  /*ef00*/  BSSY.RECONVERGENT B2, `(.L_x_286) ;  /* 0x0000008000027945 */ /* 0x000fe20003800200 */
[----:B------:R-:W-:Y:S01]  /*ef10*/  DADD R50, R24, UR8 ;  /* 0x0000000818327e29 */ /* 0x000fe20008000000 */
[----:B------:R-:W-:Y:S02]  /*ef20*/  MOV R18, 0xef80 ;  /* 0x0000ef8000127802 */ /* 0x000fe40000000f00 */
[----:B------:R-:W-:Y:S02]  /*ef30*/  FSEL R25, R17, 1.4499999284744262695, P1 ;  /* 0x3fb9999911197808 */ /* 0x000fe40000800000 */
[----:B------:R-:W-:-:S03]  /*ef40*/  FSEL R24, R16, -1.5881868392106855534e-23, P1 ;  /* 0x9999999a10187808 */ /* 0x000fc60000800000 */
[----:B------:R-:W-:-:S10]  /*ef50*/  DADD R20, -RZ, |R50| ;  /* 0x00000000ff147229 */ /* 0x000fd40000000532 */
[----:B------:R-:W-:-:S07]  /*ef60*/  IMAD.MOV.U32 R17, RZ, RZ, R21 ;  /* 0x000000ffff117224 */ /* 0x000fce00078e0015 */
[----:B------:R-:W-:Y:S05]  /*ef70*/  CALL.REL.NOINC `($_Z11extend_stepPdPKdS1_S1_S1_S1_S1_S1_S1_S1_S1_S1_S1_S1_S1_S1_S1_S1_iiidddi$__internal_accurate_pow) ;  /* 0x0000004800a87944 */ /* 0x000fea0003c00000 */
[----:B------:R-:W-:Y:S05]  /*ef80*/  BSYNC.RECONVERGENT B2 ;  /* 0x0000000000027941 */ /* 0x000fea0003800200 */
.L_x_286:
        /* <DEDUP_REMOVED lines=14> */
.L_x_288:
[----:B------:R-:W-:Y:S05]  /*f070*/  BSYNC.RECONVERGENT B2 ;  /* 0x0000000000027941 */ /* 0x000fea0003800200 */
.L_x_287:
        /* <DEDUP_REMOVED lines=23> */
.L_x_290:
[----:B------:R-:W-:Y:S05]  /*f1f0*/  BSYNC.RECONVERGENT B3 ;  /* 0x0000000000037941 */ /* 0x000fea0003800200 */
.L_x_289:
[----:B------:R-:W-:Y:S01]  /*f200*/  UMOV UR8, 0xa0b5ed8d ;  /* 0xa0b5ed8d00087882 */ /* 0x000fe20000000000 */
[----:B------:R-:W-:Y:S01]  /*f210*/  UMOV UR9, 0x3eb0c6f7 ;  /* 0x3eb0c6f700097882 */ /* 0x000fe20000000000 */
[----:B------:R-:W-:Y:S01]  /*f220*/  BSSY.RECONVERGENT B2, `(.L_x_291) ;  /* 0x0000008000027945 */ /* 0x000fe20003800200 */
[----:B------:R-:W-:Y:S01]  /*f230*/  DADD R50, R10, UR8 ;  /* 0x000000080a327e29 */ /* 0x000fe20008000000 */
[----:B------:R-:W-:Y:S02]  /*f240*/  MOV R18, 0xf2a0 ;  /* 0x0000f2a000127802 */ /* 0x000fe40000000f00 */
[----:B------:R-:W-:Y:S02]  /*f250*/  FSEL R11, R17, 1.7749999761581420898, P1 ;  /* 0x3fe33333110b7808 */ /* 0x000fe40000800000 */
[----:B------:R-:W-:-:S03]  /*f260*/  FSEL R10, R16, 4.172325063223070174e-08, P1 ;  /* 0x33333333100a7808 */ /* 0x000fc60000800000 */
[----:B------:R-:W-:-:S10]  /*f270*/  DADD R20, -RZ, |R50| ;  /* 0x00000000ff147229 */ /* 0x000fd40000000532 */
[----:B------:R-:W-:-:S07]  /*f280*/  MOV R17, R21 ;  /* 0x0000001500117202 */ /* 0x000fce0000000f00 */
[----:B------:R-:W-:Y:S05]  /*f290*/  CALL.REL.NOINC `($_Z11extend_stepPdPKdS1_S1_S1_S1_S1_S1_S1_S1_S1_S1_S1_S1_S1_S1_S1_S1_iiidddi$__internal_accurate_pow) ;  /* 0x0000004400e07944 */ /* 0x000fea0003c00000 */
[----:B------:R-:W-:Y:S05]  /*f2a0*/  BSYNC.RECONVERGENT B2 ;  /* 0x0000000000027941 */ /* 0x000fea0003800200 */
.L_x_291:
        /* <DEDUP_REMOVED lines=14> */
.L_x_293:
[----:B------:R-:W-:Y:S05]  /*f390*/  BSYNC.RECONVERGENT B2 ;  /* 0x0000000000027941 */ /* 0x000fea0003800200 */
.L_x_292:
        /* <DEDUP_REMOVED lines=23> */
.L_x_295:
[----:B------:R-:W-:Y:S05]  /*f510*/  BSYNC.RECONVERGENT B3 ;  /* 0x0000000000037941 */ /* 0x000fea0003800200 */
.L_x_294:
        /* <DEDUP_REMOVED lines=27> */
.L_x_297:
[----:B------:R-:W-:Y:S05]  /*f6d0*/  BSYNC.RECONVERGENT B3 ;  /* 0x0000000000037941 */ /* 0x000fea0003800200 */
.L_x_296:
        /* <DEDUP_REMOVED lines=25> */
.L_x_299:
[----:B------:R-:W-:Y:S05]  /*f870*/  BSYNC.RECONVERGENT B3 ;  /* 0x0000000000037941 */ /* 0x000fea0003800200 */
.L_x_298:
        /* <DEDUP_REMOVED lines=24> */
.L_x_301:
[----:B------:R-:W-:Y:S05]  /*fa00*/  BSYNC.RECONVERGENT B3 ;  /* 0x0000000000037941 */ /* 0x000fea0003800200 */
.L_x_300:
        /* <DEDUP_REMOVED lines=11> */
[----:B------:R-:W-:-:S02]  /*fac0*/  DFMA R42, R42, R54, R36 ;  /* 0x000000362a2a722b */ /* 0x000fc40000000024 */
[----:B------:R-:W-:Y:S01]  /*fad0*/  DMUL R10, R46, -UR8 ;  /* 0x800000082e0a7c28 */ /* 0x000fe20008000000 */
[----:B------:R-:W-:Y:S01]  /*fae0*/  UMOV UR8, 0x55555555 ;  /* 0x5555555500087882 */ /* 0x000fe20000000000 */
[----:B------:R-:W-:Y:S01]  /*faf0*/  UMOV UR9, 0x3fc55555 ;  /* 0x3fc5555500097882 */ /* 0x000fe20000000000 */
[----:B------:R-:W-:Y:S02]  /*fb00*/  DADD R40, -R40, R38 ;  /* 0x0000000028287229 */ /* 0x000fe40000000126 */
[----:B------:R-:W-:Y:S02]  /*fb10*/  DADD R36, R18, R48 ;  /* 0x0000000012247229 */ /* 0x000fe40000000030 */
[C---:B------:R-:W-:Y:S02]  /*fb20*/  DFMA R28, R46.reuse, -UR8, R28 ;  /* 0x800000082e1c7c2b */ /* 0x040fe4000800001c */
[----:B------:R-:W-:Y:S01]  /*fb30*/  DFMA R24, R46, -UR8, R32 ;  /* 0x800000082e187c2b */ /* 0x000fe20008000020 */
[----:B------:R-:W-:Y:S01]  /*fb40*/  UMOV UR9, 0x3ffd5555 ;  /* 0x3ffd555500097882 */ /* 0x000fe20000000000 */
[----:B------:R-:W-:-:S02]  /*fb50*/  DFMA R18, R44, UR10, R10 ;  /* 0x0000000a2c127c2b */ /* 0x000fc4000800000a */
[----:B------:R-:W-:Y:S02]  /*fb60*/  DADD R20, -RZ, |R36| ;  /* 0x00000000ff147229 */ /* 0x000fe40000000524 */
[----:B------:R-:W-:Y:S02]  /*fb70*/  DFMA R10, R28, R16, R42 ;  /* 0x000000101c0a722b */ /* 0x000fe4000000002a */
[----:B------:R-:W-:Y:S02]  /*fb80*/  DFMA R24, R6, UR10, R24 ;  /* 0x0000000a06187c2b */ /* 0x000fe40008000018 */
[----:B------:R-:W-:Y:S01]  /*fb90*/  DFMA R28, R48, UR8, R18 ;  /* 0x00000008301c7c2b */ /* 0x000fe20008000012 */
[----:B------:R-:W-:-:S03]  /*fba0*/  MOV R18, 0xfbd0 ;  /* 0x0000fbd000127802 */ /* 0x000fc60000000f00 */
[----:B------:R-:W-:-:S07]  /*fbb0*/  IMAD.MOV.U32 R17, RZ, RZ, R21 ;  /* 0x000000ffff117224 */ /* 0x000fce00078e0015 */
[----:B------:R-:W-:Y:S05]  /*fbc0*/  CALL.REL.NOINC `($_Z11extend_stepPdPKdS1_S1_S1_S1_S1_S1_S1_S1_S1_S1_S1_S1_S1_S1_S1_S1_iiidddi$__internal_accurate_pow) ;  /* 0x0000003c00947944 */ /* 0x000fea0003c00000 */
[----:B------:R-:W-:Y:S05]  /*fbd0*/  BSYNC.RECONVERGENT B2 ;  /* 0x0000000000027941 */ /* 0x000fea0003800200 */
.L_x_302:
        /* <DEDUP_REMOVED lines=18> */
.L_x_304:
[----:B------:R-:W-:Y:S05]  /*fd00*/  BSYNC.RECONVERGENT B2 ;  /* 0x0000000000027941 */ /* 0x000fea0003800200 */
.L_x_303:
        /* <DEDUP_REMOVED lines=12> */
.L_x_305:
        /* <DEDUP_REMOVED lines=15> */
.L_x_307:
[----:B------:R-:W-:Y:S05]  /*fec0*/  BSYNC.RECONVERGENT B2 ;  /* 0x0000000000027941 */ /* 0x000fea0003800200 */
.L_x_306:
        /* <DEDUP_REMOVED lines=13> */
.L_x_308:
        /* <DEDUP_REMOVED lines=16> */
.L_x_310:
[----:B------:R-:W-:Y:S05]  /*100a0*/  BSYNC.RECONVERGENT B2 ;  /* 0x0000000000027941 */ /* 0x000fea0003800200 */
.L_x_309:
        /* <DEDUP_REMOVED lines=12> */
.L_x_311:
        /* <DEDUP_REMOVED lines=15> */
.L_x_313:
[----:B------:R-:W-:Y:S05]  /*10260*/  BSYNC.RECONVERGENT B2 ;  /* 0x0000000000027941 */ /* 0x000fea0003800200 */
.L_x_312:
        /* <DEDUP_REMOVED lines=13> */
.L_x_314:
        /* <DEDUP_REMOVED lines=17> */
.L_x_316:
[----:B------:R-:W-:Y:S05]  /*10450*/  BSYNC.RECONVERGENT B2 ;  /* 0x0000000000027941 */ /* 0x000fea0003800200 */
.L_x_315:
        /* <DEDUP_REMOVED lines=12> */
.L_x_317:
        /* <DEDUP_REMOVED lines=14> */
.L_x_319:
[----:B------:R-:W-:Y:S05]  /*10600*/  BSYNC.RECONVERGENT B2 ;  /* 0x0000000000027941 */ /* 0x000fea0003800200 */
.L_x_318:
        /* <DEDUP_REMOVED lines=14> */
.L_x_320:
        /* <DEDUP_REMOVED lines=14> */
.L_x_322:
[----:B------:R-:W-:Y:S05]  /*107d0*/  BSYNC.RECONVERGENT B2 ;  /* 0x0000000000027941 */ /* 0x000fea0003800200 */
.L_x_321:
        /* <DEDUP_REMOVED lines=19> */
[----:B------:R-:W-:Y:S01]  /*10910*/  IMAD.MOV.U32 R20, RZ, RZ, R16 ;  /* 0x000000ffff147224 */ /* 0x000fe200078e0010 */
[----:B------:R-:W-:Y:S01]  /*10920*/  MOV R18, 0x10950 ;  /* 0x0001095000127802 */ /* 0x000fe20000000f00 */
[----:B------:R-:W-:-:S07]  /*10930*/  IMAD.MOV.U32 R22, RZ, RZ, -0x66666666 ;  /* 0x9999999aff167424 */ /* 0x000fce00078e00ff */
[----:B------:R-:W-:Y:S05]  /*10940*/  CALL.REL.NOINC `($__internal_0_$__cuda_sm20_div_rn_f64_full) ;  /* 0x0000002800a07944 */ /* 0x000fea0003c00000 */
[----:B------:R-:W-:-:S07]  /*10950*/  IMAD.MOV.U32 R21, RZ, RZ, R17 ;  /* 0x000000ffff157224 */ /* 0x000fce00078e0011 */
.L_x_324:
[----:B------:R-:W-:Y:S05]  /*10960*/  BSYNC.RECONVERGENT B3 ;  /* 0x0000000000037941 */ /* 0x000fea0003800200 */
.L_x_323:
[----:B------:R-:W-:Y:S01]  /*10970*/  UMOV UR8, 0xa0b5ed8d ;  /* 0xa0b5ed8d00087882 */ /* 0x000fe20000000000 */
[----:B------:R-:W-:Y:S01]  /*10980*/  UMOV UR9, 0x3eb0c6f7 ;  /* 0x3eb0c6f700097882 */ /* 0x000fe20000000000 */
[----:B------:R-:W-:Y:S01]  /*10990*/  BSSY.RECONVERGENT B2, `(.L_x_325) ;  /* 0x0000008000027945 */ /* 0x000fe20003800200 */
[----:B------:R-:W-:Y:S01]  /*109a0*/  DADD R14, R14, UR8 ;  /* 0x000000080e0e7e29 */ /* 0x000fe20008000000 */
[----:B------:R-:W-:Y:S02]  /*109b0*/  FSEL R8, R20, -1.5881868392106855534e-23, P1 ;  /* 0x9999999a14087808 */ /* 0x000fe40000800000 */
[----:B------:R-:W-:Y:S02]  /*109c0*/  FSEL R9, R21, 1.4499999284744262695, P1 ;  /* 0x3fb9999915097808 */ /* 0x000fe40000800000 */
[----:B------:R-:W-:-:S03]  /*109d0*/  MOV R18, 0x10a10 ;  /* 0x00010a1000127802 */ /* 0x000fc60000000f00 */
[----:B------:R-:W-:-:S10]  /*109e0*/  DADD R16, -RZ, |R14| ;  /* 0x00000000ff107229 */ /* 0x000fd4000000050e */
[----:B------:R-:W-:-:S07]  /*109f0*/  IMAD.MOV.U32 R20, RZ, RZ, R16 ;  /* 0x000000ffff147224 */ /* 0x000fce00078e0010 */
[----:B------:R-:W-:Y:S05]  /*10a00*/  CALL.REL.NOINC `($_Z11extend_stepPdPKdS1_S1_S1_S1_S1_S1_S1_S1_S1_S1_S1_S1_S1_S1_S1_S1_iiidddi$__internal_accurate_pow) ;  /* 0x0000003000047944 */ /* 0x000fea0003c00000 */
[----:B------:R-:W-:Y:S05]  /*10a10*/  BSYNC.RECONVERGENT B2 ;  /* 0x0000000000027941 */ /* 0x000fea0003800200 */
.L_x_325:
        /* <DEDUP_REMOVED lines=14> */
.L_x_327:
[----:B------:R-:W-:Y:S05]  /*10b00*/  BSYNC.RECONVERGENT B2 ;  /* 0x0000000000027941 */ /* 0x000fea0003800200 */
.L_x_326:
        /* <DEDUP_REMOVED lines=21> */
[----:B------:R-:W-:-:S07]  /*10c60*/  IMAD.MOV.U32 R22, RZ, RZ, 0x33333333 ;  /* 0x33333333ff167424 */ /* 0x000fce00078e00ff */
[----:B------:R-:W-:Y:S05]  /*10c70*/  CALL.REL.NOINC `($__internal_0_$__cuda_sm20_div_rn_f64_full) ;  /* 0x0000002400d47944 */ /* 0x000fea0003c00000 */
[----:B------:R-:W-:-:S07]  /*10c80*/  IMAD.MOV.U32 R21, RZ, RZ, R17 ;  /* 0x000000ffff157224 */ /* 0x000fce00078e0011 */
.L_x_329:
[----:B------:R-:W-:Y:S05]  /*10c90*/  BSYNC.RECONVERGENT B3 ;  /* 0x0000000000037941 */ /* 0x000fea0003800200 */
.L_x_328:
        /* <DEDUP_REMOVED lines=8> */
[----:B------:R-:W-:-:S07]  /*10d20*/  IMAD.MOV.U32 R20, RZ, RZ, R16 ;  /* 0x000000ffff147224 */ /* 0x000fce00078e0010 */
[----:B------:R-:W-:Y:S05]  /*10d30*/  CALL.REL.NOINC `($_Z11extend_stepPdPKdS1_S1_S1_S1_S1_S1_S1_S1_S1_S1_S1_S1_S1_S1_S1_S1_iiidddi$__internal_accurate_pow) ;  /* 0x0000002c00387944 */ /* 0x000fea0003c00000 */
[----:B------:R-:W-:Y:S05]  /*10d40*/  BSYNC.RECONVERGENT B2 ;  /* 0x0000000000027941 */ /* 0x000fea0003800200 */
.L_x_330:
        /* <DEDUP_REMOVED lines=14> */
.L_x_332:
[----:B------:R-:W-:Y:S05]  /*10e30*/  BSYNC.RECONVERGENT B2 ;  /* 0x0000000000027941 */ /* 0x000fea0003800200 */
.L_x_331:
        /* <DEDUP_REMOVED lines=24> */
.L_x_334:
[----:B------:R-:W-:Y:S05]  /*10fc0*/  BSYNC.RECONVERGENT B3 ;  /* 0x0000000000037941 */ /* 0x000fea0003800200 */
.L_x_333:
        /* <DEDUP_REMOVED lines=27> */
.L_x_336:
[----:B------:R-:W-:Y:S05]  /*11180*/  BSYNC.RECONVERGENT B3 ;  /* 0x0000000000037941 */ /* 0x000fea0003800200 */
.L_x_335:
        /* <DEDUP_REMOVED lines=25> */
.L_x_338:
[----:B------:R-:W-:Y:S05]  /*11320*/  BSYNC.RECONVERGENT B3 ;  /* 0x0000000000037941 */ /* 0x000fea0003800200 */
.L_x_337:
        /* <DEDUP_REMOVED lines=23> */
[----:B------:R-:W-:-:S07]  /*114a0*/  MOV R16, R20 ;  /* 0x0000001400107202 */ /* 0x000fce0000000f00 */
.L_x_340:
[----:B------:R-:W-:Y:S05]  /*114b0*/  BSYNC.RECONVERGENT B3 ;  /* 0x0000000000037941 */ /* 0x000fea0003800200 */
.L_x_339:
[----:B------:R-:W-:-:S08]  /*114c0*/  DMUL R24, R24, R8 ;  /* 0x0000000818187228 */ /* 0x000fd00000000000 */
[----:B------:R-:W-:-:S08]  /*114d0*/  DFMA R24, R28, R26, R24 ;  /* 0x0000001a1c18722b */ /* 0x000fd00000000018 */
[----:B------:R-:W-:Y:S01]  /*114e0*/  DFMA R16, R40, R16, R24 ;  /* 0x000000102810722b */ /* 0x000fe20000000018 */
[----:B------:R-:W-:Y:S10]  /*114f0*/  BRA `(.L_x_341) ;  /* 0x0000001800d47947 */ /* 0x000ff40003800000 */
.L_x_250:
[----:B------:R-:W2:Y:S01]  /*11500*/  LDG.E.64 R32, desc[UR4][R32.64] ;  /* 0x0000000420207981 */ /* 0x000ea2000c1e1b00 */
[----:B------:R-:W0:Y:S01]  /*11510*/  LDCU.64 UR8, c[0x0][0x430] ;  /* 0x00008600ff0877ac */ /* 0x000e220008000a00 */
[--C-:B------:R-:W-:Y:S01]  /*11520*/  DSETP.GEU.AND P0, PT, R42, R18.reuse, PT ;  /* 0x000000122a00722a */ /* 0x100fe20003f0e000 */
[----:B------:R-:W-:Y:S01]  /*11530*/  IMAD.MOV.U32 R22, RZ, RZ, 0x1 ;  /* 0x00000001ff167424 */ /* 0x000fe200078e00ff */
[--C-:B------:R-:W-:Y:S01]  /*11540*/  DADD R20, R18, R18.reuse ;  /* 0x0000000012147229 */ /* 0x100fe20000000012 */
[----:B------:R-:W-:Y:S01]  /*11550*/  BSSY.RECONVERGENT B3, `(.L_x_342) ;  /* 0x0000037000037945 */ /* 0x000fe20003800200 */
[----:B------:R-:W-:-:S10]  /*11560*/  DSETP.GEU.AND P1, PT, R46, R18, PT ;  /* 0x000000122e00722a */ /* 0x000fd40003f2e000 */
[----:B------:R-:W-:Y:S02]  /*11570*/  @!P0 IMAD.MOV.U32 R28, RZ, RZ, R20 ;  /* 0x000000ffff1c8224 */ /* 0x000fe400078e0014 */
[--C-:B------:R-:W-:Y:S01]  /*11580*/  @!P0 IMAD.MOV.U32 R29, RZ, RZ, R21.reuse ;  /* 0x000000ffff1d8224 */ /* 0x100fe200078e0015 */
[----:B------:R-:W-:Y:S01]  /*11590*/  @P0 DMUL R28, R18, 3 ;  /* 0x40080000121c0828 */ /* 0x000fe20000000000 */
[----:B0-----:R-:W-:Y:S01]  /*115a0*/  @!P0 IMAD.U32 R12, RZ, RZ, UR8 ;  /* 0x00000008ff0c8e24 */ /* 0x001fe2000f8e00ff */
[----:B------:R-:W-:Y:S01]  /*115b0*/  @P0 MOV R12, R20 ;  /* 0x00000014000c0202 */ /* 0x000fe20000000f00 */
[----:B------:R-:W-:Y:S01]  /*115c0*/  @!P0 IMAD.U32 R13, RZ, RZ, UR9 ;  /* 0x00000009ff0d8e24 */ /* 0x000fe2000f8e00ff */
[----:B------:R-:W-:Y:S01]  /*115d0*/  @!P1 DADD R46, -RZ, -R46 ;  /* 0x00000000ff2e9229 */ /* 0x000fe2000000092e */
[----:B------:R-:W-:Y:S02]  /*115e0*/  @P0 IMAD.MOV.U32 R13, RZ, RZ, R21 ;  /* 0x000000ffff0d0224 */ /* 0x000fe400078e0015 */
[----:B-----5:R-:W-:Y:S01]  /*115f0*/  @P0 IMAD.MOV.U32 R10, RZ, RZ, R26 ;  /* 0x000000ffff0a0224 */ /* 0x020fe200078e001a */
[----:B------:R-:W-:Y:S01]  /*11600*/  @P0 MOV R26, R14 ;  /* 0x0000000e001a0202 */ /* 0x000fe20000000f00 */
[----:B------:R-:W-:-:S02]  /*11610*/  @P0 IMAD.MOV.U32 R11, RZ, RZ, R27 ;  /* 0x000000ffff0b0224 */ /* 0x000fc400078e001b */
[----:B------:R-:W-:Y:S01]  /*11620*/  DADD R20, -R12, R28 ;  /* 0x000000000c147229 */ /* 0x000fe2000000011c */
[----:B------:R-:W-:Y:S02]  /*11630*/  @P0 IMAD.MOV.U32 R27, RZ, RZ, R15 ;  /* 0x000000ffff1b0224 */ /* 0x000fe400078e000f */
[----:B------:R-:W-:Y:S02]  /*11640*/  @P0 IMAD.MOV.U32 R14, RZ, RZ, R24 ;  /* 0x000000ffff0e0224 */ /* 0x000fe400078e0018 */
[----:B------:R-:W-:Y:S01]  /*11650*/  @P0 IMAD.MOV.U32 R15, RZ, RZ, R25 ;  /* 0x000000ffff0f0224 */ /* 0x000fe200078e0019 */
[----:B------:R-:W0:Y:S01]  /*11660*/  MUFU.RCP64H R23, R21 ;  /* 0x0000001500177308 */ /* 0x000e220000001800 */
[----:B------:R-:W-:Y:S02]  /*11670*/  @P0 IMAD.U32 R42, RZ, RZ, UR8 ;  /* 0x00000008ff2a0e24 */ /* 0x000fe4000f8e00ff */
[----:B------:R-:W-:Y:S02]  /*11680*/  @P0 IMAD.U32 R43, RZ, RZ, UR9 ;  /* 0x00000009ff2b0e24 */ /* 0x000fe4000f8e00ff */
[----:B------:R-:W-:-:S10]  /*11690*/  DADD R38, R14, -R26 ;  /* 0x000000000e267229 */ /* 0x000fd4000000081a */
[----:B------:R-:W-:Y:S01]  /*116a0*/  FSETP.GEU.AND P3, PT, |R39|, 6.5827683646048100446e-37, PT ;  /* 0x036000002700780b */ /* 0x000fe20003f6e200 */
[----:B0-----:R-:W-:-:S08]  /*116b0*/  DFMA R36, -R20, R22, 1 ;  /* 0x3ff000001424742b */ /* 0x001fd00000000116 */
[----:B------:R-:W-:-:S08]  /*116c0*/  DFMA R36, R36, R36, R36 ;  /* 0x000000242424722b */ /* 0x000fd00000000024 */
[----:B------:R-:W-:-:S08]  /*116d0*/  DFMA R36, R22, R36, R22 ;  /* 0x000000241624722b */ /* 0x000fd00000000016 */
[----:B------:R-:W-:-:S08]  /*116e0*/  DFMA R22, -R20, R36, 1 ;  /* 0x3ff000001416742b */ /* 0x000fd00000000124 */
[----:B------:R-:W-:Y:S02]  /*116f0*/  DFMA R22, R36, R22, R36 ;  /* 0x000000162416722b */ /* 0x000fe40000000024 */
[----:B------:R-:W-:-:S06]  /*11700*/  DADD R36, -RZ, -R18 ;  /* 0x00000000ff247229 */ /* 0x000fcc0000000912 */
[----:B------:R-:W-:-:S04]  /*11710*/  DMUL R14, R38, R22 ;  /* 0x00000016260e7228 */ /* 0x000fc80000000000 */
[----:B------:R-:W-:Y:S02]  /*11720*/  @P1 IMAD.MOV.U32 R46, RZ, RZ, R36 ;  /* 0x000000ffff2e1224 */ /* 0x000fe400078e0024 */
[----:B------:R-:W-:Y:S02]  /*11730*/  @P1 IMAD.MOV.U32 R47, RZ, RZ, R37 ;  /* 0x000000ffff2f1224 */ /* 0x000fe400078e0025 */
[----:B------:R-:W-:-:S08]  /*11740*/  DFMA R24, -R20, R14, R38 ;  /* 0x0000000e1418722b */ /* 0x000fd00000000126 */
[----:B------:R-:W-:Y:S02]  /*11750*/  DFMA R14, R22, R24, R14 ;  /* 0x00000018160e722b */ /* 0x000fe4000000000e */
[----:B------:R-:W-:-:S08]  /*11760*/  DMUL R22, R18, -2 ;  /* 0xc000000012167828 */ /* 0x000fd00000000000 */
[----:B------:R-:W-:Y:S02]  /*11770*/  FFMA R44, RZ, R21, R15 ;  /* 0x00000015ff2c7223 */ /* 0x000fe4000000000f */
[--C-:B------:R-:W-:Y:S01]  /*11780*/  @!P1 IMAD.MOV.U32 R24, RZ, RZ, R22.reuse ;  /* 0x000000ffff189224 */ /* 0x100fe200078e0016 */
[----:B------:R-:W-:Y:S01]  /*11790*/  @!P1 MOV R25, R23 ;  /* 0x0000001700199202 */ /* 0x000fe20000000f00 */
[----:B------:R-:W-:Y:S01]  /*117a0*/  @P1 DMUL R24, R18, -3 ;  /* 0xc008000012181828 */ /* 0x000fe20000000000 */
[----:B------:R-:W-:Y:S01]  /*117b0*/  FSETP.GT.AND P2, PT, |R44|, 1.469367938527859385e-39, PT ;  /* 0x001000002c00780b */ /* 0x000fe20003f44200 */
[----:B------:R-:W-:Y:S02]  /*117c0*/  @P1 IMAD.MOV.U32 R36, RZ, RZ, R22 ;  /* 0x000000ffff241224 */ /* 0x000fe400078e0016 */
[----:B------:R-:W-:Y:S01]  /*117d0*/  @P1 IMAD.MOV.U32 R37, RZ, RZ, R23 ;  /* 0x000000ffff251224 */ /* 0x000fe200078e0017 */
[----:B--2---:R-:W-:Y:S01]  /*117e0*/  @P1 MOV R32, R6 ;  /* 0x0000000600201202 */ /* 0x004fe20000000f00 */
[----:B------:R-:W-:-:S02]  /*117f0*/  @P1 IMAD.MOV.U32 R33, RZ, RZ, R7 ;  /* 0x000000ffff211224 */ /* 0x000fc400078e0007 */
[----:B------:R-:W-:Y:S02]  /*11800*/  @P1 IMAD.MOV.U32 R6, RZ, RZ, R8 ;  /* 0x000000ffff061224 */ /* 0x000fe400078e0008 */
[----:B------:R-:W-:Y:S01]  /*11810*/  @P1 IMAD.MOV.U32 R7, RZ, RZ, R9 ;  /* 0x000000ffff071224 */ /* 0x000fe200078e0009 */
[----:B------:R-:W-:Y:S01]  /*11820*/  @P1 MOV R9, R17 ;  /* 0x0000001100091202 */ /* 0x000fe20000000f00 */
[----:B------:R-:W-:Y:S02]  /*11830*/  @P1 IMAD.MOV.U32 R8, RZ, RZ, R16 ;  /* 0x000000ffff081224 */ /* 0x000fe400078e0010 */
        /* <DEDUP_REMOVED lines=8> */
.L_x_343:
[----:B------:R-:W-:Y:S05]  /*118c0*/  BSYNC.RECONVERGENT B3 ;  /* 0x0000000000037941 */ /* 0x000fea0003800200 */
.L_x_342:
        /* <DEDUP_REMOVED lines=23> */
.L_x_345:
[----:B------:R-:W-:Y:S05]  /*11a40*/  BSYNC.RECONVERGENT B3 ;  /* 0x0000000000037941 */ /* 0x000fea0003800200 */
.L_x_344:
        /* <DEDUP_REMOVED lines=23> */
.L_x_347:
[----:B------:R-:W-:Y:S05]  /*11bc0*/  BSYNC.RECONVERGENT B3 ;  /* 0x0000000000037941 */ /* 0x000fea0003800200 */
.L_x_346:
        /* <DEDUP_REMOVED lines=24> */
.L_x_349:
[----:B------:R-:W-:Y:S05]  /*11d50*/  BSYNC.RECONVERGENT B3 ;  /* 0x0000000000037941 */ /* 0x000fea0003800200 */
.L_x_348:
        /* <DEDUP_REMOVED lines=21> */
[----:B------:R-:W-:Y:S02]  /*11eb0*/  IMAD.MOV.U32 R32, RZ, RZ, R20 ;  /* 0x000000ffff207224 */ /* 0x000fe400078e0014 */
[----:B------:R-:W-:-:S07]  /*11ec0*/  IMAD.MOV.U32 R33, RZ, RZ, R17 ;  /* 0x000000ffff217224 */ /* 0x000fce00078e0011 */
.L_x_351:
[----:B------:R-:W-:Y:S05]  /*11ed0*/  BSYNC.RECONVERGENT B3 ;  /* 0x0000000000037941 */ /* 0x000fea0003800200 */
.L_x_350:
        /* <DEDUP_REMOVED lines=23> */
.L_x_353:
[----:B------:R-:W-:Y:S05]  /*12050*/  BSYNC.RECONVERGENT B3 ;  /* 0x0000000000037941 */ /* 0x000fea0003800200 */
.L_x_352:
[----:B------:R-:W-:Y:S01]  /*12060*/  DADD R18, R28, -R42 ;  /* 0x000000001c127229 */ /* 0x000fe2000000082a */
        /* <DEDUP_REMOVED lines=22> */
.L_x_355:
[----:B------:R-:W-:Y:S05]  /*121d0*/  BSYNC.RECONVERGENT B3 ;  /* 0x0000000000037941 */ /* 0x000fea0003800200 */
.L_x_354:
[----:B------:R-:W0:Y:S01]  /*121e0*/  MUFU.RCP64H R15, R13 ;  /* 0x0000000d000f7308 */ /* 0x000e220000001800 */
[----:B------:R-:W-:Y:S01]  /*121f0*/  MOV R14, 0x1 ;  /* 0x00000001000e7802 */ /* 0x000fe20000000f00 */
        /* <DEDUP_REMOVED lines=21> */
.L_x_357:
[----:B------:R-:W-:Y:S05]  /*12350*/  BSYNC.RECONVERGENT B3 ;  /* 0x0000000000037941 */ /* 0x000fea0003800200 */
.L_x_356:
        /* <DEDUP_REMOVED lines=23> */
.L_x_359:
[----:B------:R-:W-:Y:S05]  /*124d0*/  BSYNC.RECONVERGENT B3 ;  /* 0x0000000000037941 */ /* 0x000fea0003800200 */
.L_x_358:
        /* <DEDUP_REMOVED lines=24> */
.L_x_361:
[----:B------:R-:W-:Y:S05]  /*12660*/  BSYNC.RECONVERGENT B3 ;  /* 0x0000000000037941 */ /* 0x000fea0003800200 */
.L_x_360:
        /* <DEDUP_REMOVED lines=23> */
.L_x_363:
[----:B------:R-:W-:Y:S05]  /*127e0*/  BSYNC.RECONVERGENT B3 ;  /* 0x0000000000037941 */ /* 0x000fea0003800200 */
.L_x_362:
        /* <DEDUP_REMOVED lines=23> */
.L_x_365:
[----:B------:R-:W-:Y:S05]  /*12960*/  BSYNC.RECONVERGENT B3 ;  /* 0x0000000000037941 */ /* 0x000fea0003800200 */
.L_x_364:
        /* <DEDUP_REMOVED lines=23> */
.L_x_367:
[----:B------:R-:W-:Y:S05]  /*12ae0*/  BSYNC.RECONVERGENT B3 ;  /* 0x0000000000037941 */ /* 0x000fea0003800200 */
.L_x_366:
        /* <DEDUP_REMOVED lines=23> */
.L_x_369:
[----:B------:R-:W-:Y:S05]  /*12c60*/  BSYNC.RECONVERGENT B3 ;  /* 0x0000000000037941 */ /* 0x000fea0003800200 */
.L_x_368:
        /* <DEDUP_REMOVED lines=21> */
[----:B------:R-:W-:-:S07]  /*12dc0*/  IMAD.MOV.U32 R16, RZ, RZ, R20 ;  /* 0x000000ffff107224 */ /* 0x000fce00078e0014 */
.L_x_371:
[----:B------:R-:W-:Y:S05]  /*12dd0*/  BSYNC.RECONVERGENT B3 ;  /* 0x0000000000037941 */ /* 0x000fea0003800200 */
.L_x_370:
[----:B------:R-:W-:Y:S02]  /*12de0*/  DMUL R6, R26, R44 ;  /* 0x0000002c1a067228 */ /* 0x000fe40000000000 */
[----:B------:R-:W-:Y:S02]  /*12df0*/  DADD R42, RZ, -R42 ;  /* 0x00000000ff2a7229 */ /* 0x000fe4000000082a */
[C---:B------:R-:W-:Y:S02]  /*12e00*/  DSETP.GEU.AND P0, PT, |R32|.reuse, |R16|, PT ;  /* 0x400000102000722a */ /* 0x040fe40003f0e200 */
[----:B------:R-:W-:Y:S02]  /*12e10*/  DADD R12, RZ, -R12 ;  /* 0x00000000ff0c7229 */ /* 0x000fe4000000080c */
[----:B------:R-:W-:Y:S02]  /*12e20*/  DSETP.GEU.AND P1, PT, |R32|, |R28|, PT ;  /* 0x4000001c2000722a */ /* 0x000fe40003f2e200 */
[----:B------:R-:W-:Y:S01]  /*12e30*/  DSETP.GEU.AND P3, PT, |R28|, |R8|, PT ;  /* 0x400000081c00722a */ /* 0x000fe20003f6e200 */
[C---:B------:R-:W-:Y:S01]  /*12e40*/  FSEL R16, R32.reuse, R16, !P0 ;  /* 0x0000001020107208 */ /* 0x040fe20004000000 */
[----:B------:R-:W-:Y:S01]  /*12e50*/  DMUL R22, R44, R48 ;  /* 0x000000302c167228 */ /* 0x000fe20000000000 */
[C---:B------:R-:W-:Y:S01]  /*12e60*/  FSEL R17, R33.reuse, R17, !P0 ;  /* 0x0000001121117208 */ /* 0x040fe20004000000 */
[----:B------:R-:W-:Y:S01]  /*12e70*/  DSETP.GEU.AND P4, PT, R6, RZ, PT ;  /* 0x000000ff0600722a */ /* 0x000fe20003f8e000 */
[----:B------:R-:W-:Y:S01]  /*12e80*/  FSEL R18, R32, R28, !P1 ;  /* 0x0000001c20127208 */ /* 0x000fe20004800000 */
[----:B------:R-:W-:Y:S01]  /*12e90*/  DSETP.GEU.AND P2, PT, |R26|, |R44|, PT ;  /* 0x4000002c1a00722a */ /* 0x000fe20003f4e200 */
[----:B------:R-:W-:Y:S01]  /*12ea0*/  FSEL R19, R33, R29, !P1 ;  /* 0x0000001d21137208 */ /* 0x000fe20004800000 */
[----:B------:R-:W-:Y:S01]  /*12eb0*/  DSETP.GEU.AND P0, PT, |R44|, |R48|, PT ;  /* 0x400000302c00722a */ /* 0x000fe20003f0e200 */
[----:B------:R-:W-:Y:S01]  /*12ec0*/  FSEL R8, R28, R8, !P3 ;  /* 0x000000081c087208 */ /* 0x000fe20005800000 */
[C---:B------:R-:W-:Y:S01]  /*12ed0*/  DMUL R14, R10.reuse, R14 ;  /* 0x0000000e0a0e7228 */ /* 0x040fe20000000000 */
        /* <DEDUP_REMOVED lines=9> */
[----:B------:R-:W-:-:S02]  /*12f70*/  DMUL R6, R6, R18 ;  /* 0x0000001206067228 */ /* 0x000fc40000000000 */
[----:B------:R-:W-:Y:S01]  /*12f80*/  DMUL R12, R12, R8 ;  /* 0x000000080c0c7228 */ /* 0x000fe20000000000 */
[----:B------:R-:W-:Y:S02]  /*12f90*/  FSEL R16, R20, RZ, P1 ;  /* 0x000000ff14107208 */ /* 0x000fe40000800000 */
[----:B------:R-:W-:Y:S02]  /*12fa0*/  FSEL R8, R21, RZ, P4 ;  /* 0x000000ff15087208 */ /* 0x000fe40002000000 */
[----:B------:R-:W-:Y:S02]  /*12fb0*/  FSEL R9, R26, RZ, P4 ;  /* 0x000000ff1a097208 */ /* 0x000fe40002000000 */
[----:B------:R-:W-:-:S04]  /*12fc0*/  FSEL R17, R44, RZ, P1 ;  /* 0x000000ff2c117208 */ /* 0x000fc80000800000 */
[----:B------:R-:W-:Y:S02]  /*12fd0*/  DFMA R10, R10, R8, R40 ;  /* 0x000000080a0a722b */ /* 0x000fe40000000028 */
[----:B------:R-:W-:Y:S01]  /*12fe0*/  DFMA R16, R42, R16, R38 ;  /* 0x000000102a10722b */ /* 0x000fe20000000026 */
[----:B------:R-:W-:Y:S02]  /*12ff0*/  FSEL R8, R14, R6, !P2 ;  /* 0x000000060e087208 */ /* 0x000fe40005000000 */
[----:B------:R-:W-:Y:S02]  /*13000*/  FSEL R9, R15, R7, !P2 ;  /* 0x000000070f097208 */ /* 0x000fe40005000000 */
[----:B------:R-:W-:Y:S02]  /*13010*/  FSEL R6, R6, R12, !P0 ;  /* 0x0000000c06067208 */ /* 0x000fe40004000000 */
[----:B------:R-:W-:Y:S02]  /*13020*/  FSEL R7, R7, R13, !P0 ;  /* 0x0000000d07077208 */ /* 0x000fe40004000000 */
[----:B------:R-:W-:-:S04]  /*13030*/  DADD R10, R10, R8 ;  /* 0x000000000a0a7229 */ /* 0x000fc80000000008 */
[----:B------:R-:W-:-:S11]  /*13040*/  DADD R16, R16, R6 ;  /* 0x0000000010107229 */ /* 0x000fd60000000006 */
.L_x_341:
[----:B------:R-:W-:Y:S05]  /*13050*/  BSYNC.RECONVERGENT B1 ;  /* 0x0000000000017941 */ /* 0x000fea0003800200 */
.L_x_249:
[----:B------:R-:W0:Y:S08]  /*13060*/  LDC.64 R8, c[0x0][0x398] ;  /* 0x0000e600ff087b82 */ /* 0x000e300000000a00 */
[----:B------:R-:W1:Y:S08]  /*13070*/  LDC.64 R12, c[0x0][0x3a0] ;  /* 0x0000e800ff0c7b82 */ /* 0x000e700000000a00 */
[----:B------:R-:W2:Y:S01]  /*13080*/  LDC.64 R18, c[0x0][0x3a8] ;  /* 0x0000ea00ff127b82 */ /* 0x000ea20000000a00 */
[----:B0-----:R-:W-:-:S07]  /*13090*/  IMAD.WIDE R8, R0, 0x8, R8 ;  /* 0x0000000800087825 */ /* 0x001fce00078e0208 */
[----:B------:R-:W0:Y:S01]  /*130a0*/  LDC.64 R6, c[0x0][0x388] ;  /* 0x0000e200ff067b82 */ /* 0x000e220000000a00 */
[----:B------:R-:W3:Y:S01]  /*130b0*/  LDG.E.64 R8, desc[UR4][R8.64] ;  /* 0x0000000408087981 */ /* 0x000ee2000c1e1b00 */
[----:B-1----:R-:W-:-:S05]  /*130c0*/  IMAD.WIDE R12, R0, 0x8, R12 ;  /* 0x00000008000c7825 */ /* 0x002fca00078e020c */
[----:B------:R1:W4:Y:S01]  /*130d0*/  LDG.E.64 R14, desc[UR4][R12.64] ;  /* 0x000000040c0e7981 */ /* 0x000322000c1e1b00 */
[----:B--2---:R-:W-:-:S06]  /*130e0*/  IMAD.WIDE R18, R0, 0x8, R18 ;  /* 0x0000000800127825 */ /* 0x004fcc00078e0212 */
[----:B------:R-:W2:Y:S01]  /*130f0*/  LDG.E.64 R18, desc[UR4][R18.64] ;  /* 0x0000000412127981 */ /* 0x000ea2000c1e1b00 */
[----:B0-----:R-:W-:-:S06]  /*13100*/  IMAD.WIDE R6, R0, 0x8, R6 ;  /* 0x0000000800067825 */ /* 0x001fcc00078e0206 */
[----:B------:R-:W5:Y:S01]  /*13110*/  LDG.E.64 R6, desc[UR4][R6.64] ;  /* 0x0000000406067981 */ /* 0x000f62000c1e1b00 */
[----:B------:R-:W-:Y:S01]  /*13120*/  IMAD.MOV.U32 R20, RZ, RZ, RZ ;  /* 0x000000ffff147224 */ /* 0x000fe200078e00ff */
[----:B---3--:R-:W-:Y:S01]  /*13130*/  DSETP.MAX.AND P0, P1, RZ, R8, PT ;  /* 0x00000008ff00722a */ /* 0x008fe2000390f000 */
[----:B------:R-:W-:Y:S02]  /*13140*/  IMAD.MOV.U32 R21, RZ, RZ, R9 ;  /* 0x000000ffff157224 */ /* 0x000fe400078e0009 */
[----:B-1----:R-:W-:-:S03]  /*13150*/  IMAD.MOV.U32 R13, RZ, RZ, R8 ;  /* 0x000000ffff0d7224 */ /* 0x002fc600078e0008 */
[C---:B------:R-:W-:Y:S02]  /*13160*/  FSEL R23, R20.reuse, R21, P0 ;  /* 0x0000001514177208 */ /* 0x040fe40000000000 */
[----:B------:R-:W-:Y:S01]  /*13170*/  SEL R12, R20, R13, P0 ;  /* 0x0000000d140c7207 */ /* 0x000fe20000000000 */
[----:B------:R-:W-:-:S05]  /*13180*/  DSETP.GT.AND P0, PT, R8, RZ, PT ;  /* 0x000000ff0800722a */ /* 0x000fca0003f04000 */
[----:B------:R-:W-:Y:S01]  /*13190*/  @P1 LOP3.LUT R23, R21, 0x80000, RZ, 0xfc, !PT ;  /* 0x0008000015171812 */ /* 0x000fe200078efcff */
[----:B----4-:R-:W-:Y:S01]  /*131a0*/  DSETP.MAX.AND P1, P2, RZ, R14, PT ;  /* 0x0000000eff00722a */ /* 0x010fe20003a2f000 */
[----:B------:R-:W-:Y:S02]  /*131b0*/  FSEL R8, R8, RZ, !P0 ;  /* 0x000000ff08087208 */ /* 0x000fe40004000000 */
[----:B------:R-:W-:Y:S02]  /*131c0*/  MOV R13, R23 ;  /* 0x00000017000d7202 */ /* 0x000fe40000000f00 */
[----:B------:R-:W-:Y:S01]  /*131d0*/  FSEL R9, R9, RZ, !P0 ;  /* 0x000000ff09097208 */ /* 0x000fe20004000000 */
[----:B------:R-:W-:-:S03]  /*131e0*/  DSETP.GT.AND P0, PT, R14, RZ, PT ;  /* 0x000000ff0e00722a */ /* 0x000fc60003f04000 */
[----:B------:R-:W-:Y:S01]  /*131f0*/  DMUL R30, R12, R30 ;  /* 0x0000001e0c1e7228 */ /* 0x000fe20000000000 */
[----:B------:R-:W-:Y:S02]  /*13200*/  IMAD.MOV.U32 R12, RZ, RZ, RZ ;  /* 0x000000ffff0c7224 */ /* 0x000fe400078e00ff */
[----:B------:R-:W-:-:S03]  /*13210*/  IMAD.MOV.U32 R13, RZ, RZ, R14 ;  /* 0x000000ffff0d7224 */ /* 0x000fc600078e000e */
[----:B------:R-:W-:Y:S02]  /*13220*/  FSEL R21, R12, R15, P1 ;  /* 0x0000000f0c157208 */ /* 0x000fe40000800000 */
[----:B------:R-:W-:Y:S01]  /*13230*/  DFMA R2, R2, R8, R30 ;  /* 0x000000080202722b */ /* 0x000fe2000000001e */
[C---:B------:R-:W-:Y:S02]  /*13240*/  @P2 LOP3.LUT R21, R15.reuse, 0x80000, RZ, 0xfc, !PT ;  /* 0x000800000f152812 */ /* 0x040fe400078efcff */
[----:B------:R-:W-:Y:S02]  /*13250*/  FSEL R8, R14, RZ, !P0 ;  /* 0x000000ff0e087208 */ /* 0x000fe40004000000 */
[----:B------:R-:W-:Y:S01]  /*13260*/  FSEL R9, R15, RZ, !P0 ;  /* 0x000000ff0f097208 */ /* 0x000fe20004000000 */
[----:B--2---:R-:W-:-:S05]  /*13270*/  DSETP.GT.AND P0, PT, R18, RZ, PT ;  /* 0x000000ff1200722a */ /* 0x004fca0003f04000 */
[----:B------:R-:W-:Y:S01]  /*13280*/  DFMA R2, R34, R8, R2 ;  /* 0x000000082202722b */ /* 0x000fe20000000002 */
[----:B------:R-:W-:Y:S02]  /*13290*/  IMAD.MOV.U32 R8, RZ, RZ, RZ ;  /* 0x000000ffff087224 */ /* 0x000fe400078e00ff */
[----:B------:R-:W-:-:S03]  /*132a0*/  IMAD.MOV.U32 R9, RZ, RZ, R21 ;  /* 0x000000ffff097224 */ /* 0x000fc600078e0015 */
[----:B------:R-:W-:Y:S01]  /*132b0*/  SEL R8, R8, R13, P1 ;  /* 0x0000000d08087207 */ /* 0x000fe20000800000 */
[----:B------:R-:W-:Y:S01]  /*132c0*/  DSETP.MAX.AND P1, P2, RZ, R18, PT ;  /* 0x00000012ff00722a */ /* 0x000fe20003a2f000 */
[----:B------:R-:W-:-:S04]  /*132d0*/  MOV R13, R18 ;  /* 0x00000012000d7202 */ /* 0x000fc80000000f00 */
[----:B------:R-:W-:Y:S01]  /*132e0*/  DFMA R2, R8, R4, R2 ;  /* 0x000000040802722b */ /* 0x000fe20000000002 */
[----:B------:R-:W-:Y:S01]  /*132f0*/  FSEL R15, R12, R19, P1 ;  /* 0x000000130c0f7208 */ /* 0x000fe20000800000 */
[----:B------:R-:W0:Y:S01]  /*13300*/  LDC.64 R8, c[0x0][0x380] ;  /* 0x0000e000ff087b82 */ /* 0x000e220000000a00 */
[----:B------:R-:W-:Y:S02]  /*13310*/  FSEL R4, R18, RZ, !P0 ;  /* 0x000000ff12047208 */ /* 0x000fe40004000000 */
[----:B------:R-:W-:-:S04]  /*13320*/  FSEL R5, R19, RZ, !P0 ;  /* 0x000000ff13057208 */ /* 0x000fc80004000000 */
[----:B------:R-:W-:Y:S02]  /*13330*/  @P2 LOP3.LUT R15, R19, 0x80000, RZ, 0xfc, !PT ;  /* 0x00080000130f2812 */ /* 0x000fe400078efcff */
[----:B------:R-:W-:Y:S01]  /*13340*/  DFMA R2, R16, R4, R2 ;  /* 0x000000041002722b */ /* 0x000fe20000000002 */
[----:B------:R-:W-:Y:S02]  /*13350*/  IMAD.MOV.U32 R4, RZ, RZ, RZ ;  /* 0x000000ffff047224 */ /* 0x000fe400078e00ff */
[----:B------:R-:W-:-:S03]  /*13360*/  IMAD.MOV.U32 R5, RZ, RZ, R15 ;  /* 0x000000ffff057224 */ /* 0x000fc600078e000f */
[----:B------:R-:W-:-:S06]  /*13370*/  SEL R4, R4, R13, P1 ;  /* 0x0000000d04047207 */ /* 0x000fcc0000800000 */
[----:B------:R-:W-:Y:S01]  /*13380*/  DFMA R2, R4, R10, R2 ;  /* 0x0000000a0402722b */ /* 0x000fe20000000002 */
[----:B0-----:R-:W-:-:S07]  /*13390*/  IMAD.WIDE R8, R0, 0x8, R8 ;  /* 0x0000000800087825 */ /* 0x001fce00078e0208 */
[----:B-----5:R-:W-:-:S07]  /*133a0*/  DMUL R2, R2, R6 ;  /* 0x0000000602027228 */ /* 0x020fce0000000000 */
[----:B------:R-:W-:Y:S01]  /*133b0*/  STG.E.64 desc[UR4][R8.64], R2 ;  /* 0x0000000208007986 */ /* 0x000fe2000c101b04 */
[----:B------:R-:W-:Y:S05]  /*133c0*/  EXIT ;  /* 0x000000000000794d */ /* 0x000fea0003800000 */
        .weak           $__internal_0_$__cuda_sm20_div_rn_f64_full
        .type           $__internal_0_$__cuda_sm20_div_rn_f64_full,@function
        .size           $__internal_0_$__cuda_sm20_div_rn_f64_full,($_Z11extend_stepPdPKdS1_S1_S1_S1_S1_S1_S1_S1_S1_S1_S1_S1_S1_S1_S1_S1_iiidddi$__internal_accurate_pow - $__internal_0_$__cuda_sm20_div_rn_f64_full)
$__internal_0_$__cuda_sm20_div_rn_f64_full:
[C---:B------:R-:W-:Y:S01]  /*133d0*/  FSETP.GEU.AND P2, PT, |R19|.reuse, 1.469367938527859385e-39, PT ;  /* 0x001000001300780b */ /* 0x040fe20003f4e200 */
[----:B------:R-:W-:Y:S01]  /*133e0*/  IMAD.MOV.U32 R58, RZ, RZ, R20 ;  /* 0x000000ffff3a7224 */ /* 0x000fe200078e0014 */
[----:B------:R-:W-:Y:S01]  /*133f0*/  LOP3.LUT R21, R19, 0x800fffff, RZ, 0xc0, !PT ;  /* 0x800fffff13157812 */ /* 0x000fe200078ec0ff */
[----:B------:R-:W-:Y:S01]  /*13400*/  IMAD.MOV.U32 R59, RZ, RZ, R19 ;  /* 0x000000ffff3b7224 */ /* 0x000fe200078e0013 */
[----:B------:R-:W-:Y:S01]  /*13410*/  MOV R60, R20 ;  /* 0x00000014003c7202 */ /* 0x000fe20000000f00 */
[----:B------:R-:W-:Y:S01]  /*13420*/  IMAD.MOV.U32 R65, RZ, RZ, R17 ;  /* 0x000000ffff417224 */ /* 0x000fe200078e0011 */
[----:B------:R-:W-:Y:S01]  /*13430*/  LOP3.LUT R61, R21, 0x3ff00000, RZ, 0xfc, !PT ;  /* 0x3ff00000153d7812 */ /* 0x000fe200078efcff */
[----:B------:R-:W-:Y:S01]  /*13440*/  IMAD.MOV.U32 R62, RZ, RZ, 0x1 ;  /* 0x00000001ff3e7424 */ /* 0x000fe200078e00ff */
[----:B------:R-:W-:Y:S01]  /*13450*/  LOP3.LUT R21, R19, 0x7ff00000, RZ, 0xc0, !PT ;  /* 0x7ff0000013157812 */ /* 0x000fe200078ec0ff */
[----:B------:R-:W-:Y:S01]  /*13460*/  IMAD.MOV.U32 R64, RZ, RZ, R22 ;  /* 0x000000ffff407224 */ /* 0x000fe200078e0016 */
[C---:B------:R-:W-:Y:S01]  /*13470*/  FSETP.GEU.AND P0, PT, |R65|.reuse, 1.469367938527859385e-39, PT ;  /* 0x001000004100780b */ /* 0x040fe20003f0e200 */
[----:B------:R-:W-:Y:S01]  /*13480*/  IMAD.MOV.U32 R19, RZ, RZ, 0x1ca00000 ;  /* 0x1ca00000ff137424 */ /* 0x000fe200078e00ff */
[----:B------:R-:W-:Y:S01]  /*13490*/  LOP3.LUT R17, R65, 0x7ff00000, RZ, 0xc0, !PT ;  /* 0x7ff0000041117812 */ /* 0x000fe200078ec0ff */
[----:B------:R-:W-:Y:S01]  /*134a0*/  @!P2 DMUL R60, R58, 8.98846567431157953865e+307 ;  /* 0x7fe000003a3ca828 */ /* 0x000fe20000000000 */
[----:B------:R-:W-:Y:S01]  /*134b0*/  MOV R66, R64 ;  /* 0x0000004000427202 */ /* 0x000fe20000000f00 */
[----:B------:R-:W-:Y:S01]  /*134c0*/  BSSY.RECONVERGENT B2, `(.L_x_372) ;  /* 0x0000051000027945 */ /* 0x000fe20003800200 */
[----:B------:R-:W-:-:S03]  /*134d0*/  ISETP.GE.U32.AND P4, PT, R17, R21, PT ;  /* 0x000000151100720c */ /* 0x000fc60003f86070 */
[----:B------:R-:W0:Y:S04]  /*134e0*/  MUFU.RCP64H R63, R61 ;  /* 0x0000003d003f7308 */ /* 0x000e280000001800 */
[----:B------:R-:W-:Y:S02]  /*134f0*/  @!P0 LOP3.LUT R20, R59, 0x7ff00000, RZ, 0xc0, !PT ;  /* 0x7ff000003b148812 */ /* 0x000fe400078ec0ff */
[----:B------:R-:W-:Y:S02]  /*13500*/  @!P2 LOP3.LUT R21, R61, 0x7ff00000, RZ, 0xc0, !PT ;  /* 0x7ff000003d15a812 */ /* 0x000fe400078ec0ff */
[----:B------:R-:W-:-:S04]  /*13510*/  @!P0 ISETP.GE.U32.AND P3, PT, R17, R20, PT ;  /* 0x000000141100820c */ /* 0x000fc80003f66070 */
[----:B------:R-:W-:-:S04]  /*13520*/  @!P0 SEL R20, R19, 0x63400000, !P3 ;  /* 0x6340000013148807 */ /* 0x000fc80005800000 */
[----:B------:R-:W-:Y:S01]  /*13530*/  @!P0 LOP3.LUT R20, R20, 0x80000000, R65, 0xf8, !PT ;  /* 0x8000000014148812 */ /* 0x000fe200078ef841 */
[----:B0-----:R-:W-:-:S08]  /*13540*/  DFMA R22, R62, -R60, 1 ;  /* 0x3ff000003e16742b */ /* 0x001fd0000000083c */
[----:B------:R-:W-:-:S08]  /*13550*/  DFMA R22, R22, R22, R22 ;  /* 0x000000161616722b */ /* 0x000fd00000000016 */
[----:B------:R-:W-:Y:S01]  /*13560*/  DFMA R62, R62, R22, R62 ;  /* 0x000000163e3e722b */ /* 0x000fe2000000003e */
[----:B------:R-:W-:Y:S02]  /*13570*/  SEL R22, R19, 0x63400000, !P4 ;  /* 0x6340000013167807 */ /* 0x000fe40006000000 */
[----:B------:R-:W-:Y:S01]  /*13580*/  @!P0 LOP3.LUT R23, R20, 0x100000, RZ, 0xfc, !PT ;  /* 0x0010000014178812 */ /* 0x000fe200078efcff */
[----:B------:R-:W-:Y:S01]  /*13590*/  IMAD.MOV.U32 R20, RZ, RZ, R17 ;  /* 0x000000ffff147224 */ /* 0x000fe200078e0011 */
[----:B------:R-:W-:Y:S01]  /*135a0*/  LOP3.LUT R67, R22, 0x800fffff, R65, 0xf8, !PT ;  /* 0x800fffff16437812 */ /* 0x000fe200078ef841 */
[----:B------:R-:W-:Y:S02]  /*135b0*/  @!P0 IMAD.MOV.U32 R22, RZ, RZ, RZ ;  /* 0x000000ffff168224 */ /* 0x000fe400078e00ff */
[----:B------:R-:W-:-:S04]  /*135c0*/  DFMA R68, R62, -R60, 1 ;  /* 0x3ff000003e44742b */ /* 0x000fc8000000083c */
[----:B------:R-:W-:-:S04]  /*135d0*/  @!P0 DFMA R66, R66, 2, -R22 ;  /* 0x400000004242882b */ /* 0x000fc80000000816 */
[----:B------:R-:W-:-:S06]  /*135e0*/  DFMA R68, R62, R68, R62 ;  /* 0x000000443e44722b */ /* 0x000fcc000000003e */
[----:B------:R-:W-:Y:S02]  /*135f0*/  @!P0 LOP3.LUT R20, R67, 0x7ff00000, RZ, 0xc0, !PT ;  /* 0x7ff0000043148812 */ /* 0x000fe400078ec0ff */
[----:B------:R-:W-:-:S08]  /*13600*/  DMUL R22, R68, R66 ;  /* 0x0000004244167228 */ /* 0x000fd00000000000 */
[----:B------:R-:W-:-:S08]  /*13610*/  DFMA R62, R22, -R60, R66 ;  /* 0x8000003c163e722b */ /* 0x000fd00000000042 */
[----:B------:R-:W-:Y:S01]  /*13620*/  DFMA R62, R68, R62, R22 ;  /* 0x0000003e443e722b */ /* 0x000fe20000000016 */
[----:B------:R-:W-:Y:S02]  /*13630*/  VIADD R22, R20, 0xffffffff ;  /* 0xffffffff14167836 */ /* 0x000fe40000000000 */
[----:B------:R-:W-:-:S03]  /*13640*/  VIADD R23, R21, 0xffffffff ;  /* 0xffffffff15177836 */ /* 0x000fc60000000000 */
[----:B------:R-:W-:-:S04]  /*13650*/  ISETP.GT.U32.AND P0, PT, R22, 0x7feffffe, PT ;  /* 0x7feffffe1600780c */ /* 0x000fc80003f04070 */
[----:B------:R-:W-:-:S13]  /*13660*/  ISETP.GT.U32.OR P0, PT, R23, 0x7feffffe, P0 ;  /* 0x7feffffe1700780c */ /* 0x000fda0000704470 */
[----:B------:R-:W-:Y:S05]  /*13670*/  @P0 BRA `(.L_x_373) ;  /* 0x0000000000740947 */ /* 0x000fea0003800000 */
[----:B------:R-:W-:Y:S01]  /*13680*/  LOP3.LUT R20, R59, 0x7ff00000, RZ, 0xc0, !PT ;  /* 0x7ff000003b147812 */ /* 0x000fe200078ec0ff */
[----:B------:R-:W-:-:S03]  /*13690*/  IMAD.MOV.U32 R64, RZ, RZ, RZ ;  /* 0x000000ffff407224 */ /* 0x000fc600078e00ff */
[CC--:B------:R-:W-:Y:S02]  /*136a0*/  VIADDMNMX R21, R17.reuse, -R20.reuse, 0xb9600000, !PT ;  /* 0xb960000011157446 */ /* 0x0c0fe40007800914 */
[----:B------:R-:W-:Y:S02]  /*136b0*/  ISETP.GE.U32.AND P0, PT, R17, R20, PT ;  /* 0x000000141100720c */ /* 0x000fe40003f06070 */
[----:B------:R-:W-:Y:S02]  /*136c0*/  VIMNMX R21, PT, PT, R21, 0x46a00000, PT ;  /* 0x46a0000015157848 */ /* 0x000fe40003fe0100 */
[----:B------:R-:W-:-:S04]  /*136d0*/  SEL R20, R19, 0x63400000, !P0 ;  /* 0x6340000013147807 */ /* 0x000fc80004000000 */
[----:B------:R-:W-:-:S05]  /*136e0*/  IADD3 R21, PT, PT, -R20, R21, RZ ;  /* 0x0000001514157210 */ /* 0x000fca0007ffe1ff */
[----:B------:R-:W-:-:S06]  /*136f0*/  VIADD R65, R21, 0x7fe00000 ;  /* 0x7fe0000015417836 */ /* 0x000fcc0000000000 */
[----:B------:R-:W-:-:S10]  /*13700*/  DMUL R22, R62, R64 ;  /* 0x000000403e167228 */ /* 0x000fd40000000000 */
[----:B------:R-:W-:-:S13]  /*13710*/  FSETP.GTU.AND P0, PT, |R23|, 1.469367938527859385e-39, PT ;  /* 0x001000001700780b */ /* 0x000fda0003f0c200 */
[----:B------:R-:W-:Y:S05]  /*13720*/  @P0 BRA `(.L_x_374) ;  /* 0x0000000000a80947 */ /* 0x000fea0003800000 */
[----:B------:R-:W-:Y:S01]  /*13730*/  DFMA R60, R62, -R60, R66 ;  /* 0x8000003c3e3c722b */ /* 0x000fe20000000042 */
[----:B------:R-:W-:-:S09]  /*13740*/  IMAD.MOV.U32 R64, RZ, RZ, RZ ;  /* 0x000000ffff407224 */ /* 0x000fd200078e00ff */
[C---:B------:R-:W-:Y:S02]  /*13750*/  FSETP.NEU.AND P0, PT, R61.reuse, RZ, PT ;  /* 0x000000ff3d00720b */ /* 0x040fe40003f0d000 */
[----:B------:R-:W-:-:S04]  /*13760*/  LOP3.LUT R17, R61, 0x80000000, R59, 0x48, !PT ;  /* 0x800000003d117812 */ /* 0x000fc800078e483b */
[----:B------:R-:W-:-:S07]  /*13770*/  LOP3.LUT R65, R17, R65, RZ, 0xfc, !PT ;  /* 0x0000004111417212 */ /* 0x000fce00078efcff */
[----:B------:R-:W-:Y:S05]  /*13780*/  @!P0 BRA `(.L_x_374) ;  /* 0x0000000000908947 */ /* 0x000fea0003800000 */
[----:B------:R-:W-:Y:S01]  /*13790*/  IMAD.MOV R59, RZ, RZ, -R21 ;  /* 0x000000ffff3b7224 */ /* 0x000fe200078e0a15 */
[----:B------:R-:W-:Y:S02]  /*137a0*/  MOV R58, RZ ;  /* 0x000000ff003a7202 */ /* 0x000fe40000000f00 */
[----:B------:R-:W-:-:S04]  /*137b0*/  IADD3 R21, PT, PT, -R21, -0x43300000, RZ ;  /* 0xbcd0000015157810 */ /* 0x000fc80007ffe1ff */
[----:B------:R-:W-:Y:S02]  /*137c0*/  DFMA R58, R22, -R58, R62 ;  /* 0x8000003a163a722b */ /* 0x000fe4000000003e */
[----:B------:R-:W-:-:S08]  /*137d0*/  DMUL.RP R62, R62, R64 ;  /* 0x000000403e3e7228 */ /* 0x000fd00000008000 */
[----:B------:R-:W-:Y:S02]  /*137e0*/  FSETP.NEU.AND P0, PT, |R59|, R21, PT ;  /* 0x000000153b00720b */ /* 0x000fe40003f0d200 */
[----:B------:R-:W-:Y:S02]  /*137f0*/  LOP3.LUT R17, R63, R17, RZ, 0x3c, !PT ;  /* 0x000000113f117212 */ /* 0x000fe400078e3cff */
[----:B------:R-:W-:Y:S02]  /*13800*/  FSEL R20, R62, R22, !P0 ;  /* 0x000000163e147208 */ /* 0x000fe40004000000 */
[----:B------:R-:W-:-:S03]  /*13810*/  FSEL R21, R17, R23, !P0 ;  /* 0x0000001711157208 */ /* 0x000fc60004000000 */
[----:B------:R-:W-:Y:S02]  /*13820*/  IMAD.MOV.U32 R22, RZ, RZ, R20 ;  /* 0x000000ffff167224 */ /* 0x000fe400078e0014 */
[----:B------:R-:W-:Y:S01]  /*13830*/  IMAD.MOV.U32 R23, RZ, RZ, R21 ;  /* 0x000000ffff177224 */ /* 0x000fe200078e0015 */
[----:B------:R-:W-:Y:S06]  /*13840*/  BRA `(.L_x_374) ;  /* 0x0000000000607947 */ /* 0x000fec0003800000 */
.L_x_373:
[----:B------:R-:W-:-:S14]  /*13850*/  DSETP.NAN.AND P0, PT, R64, R64, PT ;  /* 0x000000404000722a */ /* 0x000fdc0003f08000 */
[----:B------:R-:W-:Y:S05]  /*13860*/  @P0 BRA `(.L_x_375) ;  /* 0x00000000004c0947 */ /* 0x000fea0003800000 */
[----:B------:R-:W-:-:S14]  /*13870*/  DSETP.NAN.AND P0, PT, R58, R58, PT ;  /* 0x0000003a3a00722a */ /* 0x000fdc0003f08000 */
[----:B------:R-:W-:Y:S05]  /*13880*/  @P0 BRA `(.L_x_376) ;  /* 0x0000000000340947 */ /* 0x000fea0003800000 */
[----:B------:R-:W-:Y:S01]  /*13890*/  ISETP.NE.AND P0, PT, R20, R21, PT ;  /* 0x000000151400720c */ /* 0x000fe20003f05270 */
[----:B------:R-:W-:Y:S02]  /*138a0*/  IMAD.MOV.U32 R22, RZ, RZ, 0x0 ;  /* 0x00000000ff167424 */ /* 0x000fe400078e00ff */
[----:B------:R-:W-:-:S10]  /*138b0*/  IMAD.MOV.U32 R23, RZ, RZ, -0x80000 ;  /* 0xfff80000ff177424 */ /* 0x000fd400078e00ff */
[----:B------:R-:W-:Y:S05]  /*138c0*/  @!P0 BRA `(.L_x_374) ;  /* 0x0000000000408947 */ /* 0x000fea0003800000 */
[----:B------:R-:W-:Y:S02]  /*138d0*/  ISETP.NE.AND P0, PT, R20, 0x7ff00000, PT ;  /* 0x7ff000001400780c */ /* 0x000fe40003f05270 */
[----:B------:R-:W-:Y:S02]  /*138e0*/  LOP3.LUT R17, R65, 0x80000000, R59, 0x48, !PT ;  /* 0x8000000041117812 */ /* 0x000fe400078e483b */
[----:B------:R-:W-:-:S13]  /*138f0*/  ISETP.EQ.OR P0, PT, R21, RZ, !P0 ;  /* 0x000000ff1500720c */ /* 0x000fda0004702670 */
[----:B------:R-:W-:Y:S01]  /*13900*/  @P0 LOP3.LUT R19, R17, 0x7ff00000, RZ, 0xfc, !PT ;  /* 0x7ff0000011130812 */ /* 0x000fe200078efcff */
[----:B------:R-:W-:Y:S01]  /*13910*/  @!P0 IMAD.MOV.U32 R23, RZ, RZ, R17 ;  /* 0x000000ffff178224 */ /* 0x000fe200078e0011 */
[----:B------:R-:W-:Y:S01]  /*13920*/  @!P0 MOV R22, RZ ;  /* 0x000000ff00168202 */ /* 0x000fe20000000f00 */
[----:B------:R-:W-:Y:S02]  /*13930*/  @P0 IMAD.MOV.U32 R22, RZ, RZ, RZ ;  /* 0x000000ffff160224 */ /* 0x000fe400078e00ff */
[----:B------:R-:W-:Y:S01]  /*13940*/  @P0 IMAD.MOV.U32 R23, RZ, RZ, R19 ;  /* 0x000000ffff170224 */ /* 0x000fe200078e0013 */
[----:B------:R-:W-:Y:S06]  /*13950*/  BRA `(.L_x_374) ;  /* 0x00000000001c7947 */ /* 0x000fec0003800000 */
.L_x_376:
[----:B------:R-:W-:Y:S01]  /*13960*/  LOP3.LUT R17, R59, 0x80000, RZ, 0xfc, !PT ;  /* 0x000800003b117812 */ /* 0x000fe200078efcff */
[----:B------:R-:W-:-:S03]  /*13970*/  IMAD.MOV.U32 R22, RZ, RZ, R58 ;  /* 0x000000ffff167224 */ /* 0x000fc600078e003a */
[----:B------:R-:W-:Y:S01]  /*13980*/  MOV R23, R17 ;  /* 0x0000001100177202 */ /* 0x000fe20000000f00 */
[----:B------:R-:W-:Y:S06]  /*13990*/  BRA `(.L_x_374) ;  /* 0x00000000000c7947 */ /* 0x000fec0003800000 */
.L_x_375:
[----:B------:R-:W-:Y:S01]  /*139a0*/  LOP3.LUT R17, R65, 0x80000, RZ, 0xfc, !PT ;  /* 0x0008000041117812 */ /* 0x000fe200078efcff */
[----:B------:R-:W-:-:S04]  /*139b0*/  IMAD.MOV.U32 R22, RZ, RZ, R64 ;  /* 0x000000ffff167224 */ /* 0x000fc800078e0040 */
[----:B------:R-:W-:-:S07]  /*139c0*/  IMAD.MOV.U32 R23, RZ, RZ, R17 ;  /* 0x000000ffff177224 */ /* 0x000fce00078e0011 */
.L_x_374:
[----:B------:R-:W-:Y:S05]  /*139d0*/  BSYNC.RECONVERGENT B2 ;  /* 0x0000000000027941 */ /* 0x000fea0003800200 */
.L_x_372:
[----:B------:R-:W-:Y:S02]  /*139e0*/  HFMA2 R19, -RZ, RZ, 0, 0 ;  /* 0x00000000ff137431 */ /* 0x000fe400000001ff */
[----:B------:R-:W-:Y:S02]  /*139f0*/  IMAD.MOV.U32 R20, RZ, RZ, R22 ;  /* 0x000000ffff147224 */ /* 0x000fe400078e0016 */
[----:B------:R-:W-:Y:S01]  /*13a00*/  IMAD.MOV.U32 R17, RZ, RZ, R23 ;  /* 0x000000ffff117224 */ /* 0x000fe200078e0017 */
[----:B------:R-:W-:Y:S06]  /*13a10*/  RET.REL.NODEC R18 `(_Z11extend_stepPdPKdS1_S1_S1_S1_S1_S1_S1_S1_S1_S1_S1_S1_S1_S1_S1_S1_iiidddi) ;  /* 0xfffffec412787950 */ /* 0x000fec0003c3ffff */
        .type           $_Z11extend_stepPdPKdS1_S1_S1_S1_S1_S1_S1_S1_S1_S1_S1_S1_S1_S1_S1_S1_iiidddi$__internal_accurate_pow,@function
        .size           $_Z11extend_stepPdPKdS1_S1_S1_S1_S1_S1_S1_S1_S1_S1_S1_S1_S1_S1_S1_S1_iiidddi$__internal_accurate_pow,(.L_x_869 - $_Z11extend_stepPdPKdS1_S1_S1_S1_S1_S1_S1_S1_S1_S1_S1_S1_S1_S1_S1_S1_iiidddi$__internal_accurate_pow)
$_Z11extend_stepPdPKdS1_S1_S1_S1_S1_S1_S1_S1_S1_S1_S1_S1_S1_S1_S1_S1_iiidddi$__internal_accurate_pow:
[----:B------:R-:W-:Y:S01]  /*13a20*/  ISETP.GT.U32.AND P0, PT, R17, 0xfffff, PT ;  /* 0x000fffff1100780c */ /* 0x000fe20003f04070 */
[--C-:B------:R-:W-:Y:S01]  /*13a30*/  IMAD.MOV.U32 R21, RZ, RZ, R17.reuse ;  /* 0x000000ffff157224 */ /* 0x100fe200078e0011 */
[----:B------:R-:W-:Y:S01]  /*13a40*/  UMOV UR8, 0x7d2cafe2 ;  /* 0x7d2cafe200087882 */ /* 0x000fe20000000000 */
[--C-:B------:R-:W-:Y:S01]  /*13a50*/  IMAD.MOV.U32 R19, RZ, RZ, R17.reuse ;  /* 0x000000ffff137224 */ /* 0x100fe200078e0011 */
[----:B------:R-:W-:Y:S01]  /*13a60*/  UMOV UR9, 0x3eb0f5ff ;  /* 0x3eb0f5ff00097882 */ /* 0x000fe20000000000 */
[----:B------:R-:W-:Y:S01]  /*13a70*/  SHF.R.U32.HI R17, RZ, 0x14, R17 ;  /* 0x00000014ff117819 */ /* 0x000fe20000011611 */
[----:B------:R-:W-:Y:S01]  /*13a80*/  UMOV UR10, 0x3b39803f ;  /* 0x3b39803f000a7882 */ /* 0x000fe20000000000 */
[----:B------:R-:W-:-:S06]  /*13a90*/  UMOV UR11, 0x3c7abc9e ;  /* 0x3c7abc9e000b7882 */ /* 0x000fcc0000000000 */
[----:B------:R-:W-:-:S10]  /*13aa0*/  @!P0 DMUL R22, R20, 1.80143985094819840000e+16 ;  /* 0x4350000014168828 */ /* 0x000fd40000000000 */
[----:B------:R-:W-:Y:S01]  /*13ab0*/  @!P0 IMAD.MOV.U32 R19, RZ, RZ, R23 ;  /* 0x000000ffff138224 */ /* 0x000fe200078e0017 */
[----:B------:R-:W-:Y:S01]  /*13ac0*/  @!P0 LEA.HI R17, R23, 0xffffffca, RZ, 0xc ;  /* 0xffffffca17118811 */ /* 0x000fe200078f60ff */
[----:B------:R-:W-:-:S03]  /*13ad0*/  @!P0 IMAD.MOV.U32 R20, RZ, RZ, R22 ;  /* 0x000000ffff148224 */ /* 0x000fc600078e0016 */
[----:B------:R-:W-:Y:S02]  /*13ae0*/  LOP3.LUT R19, R19, 0x800fffff, RZ, 0xc0, !PT ;  /* 0x800fffff13137812 */ /* 0x000fe400078ec0ff */
[----:B------:R-:W-:Y:S01]  /*13af0*/  MOV R64, R20 ;  /* 0x0000001400407202 */ /* 0x000fe20000000f00 */
[----:B------:R-:W-:Y:S01]  /*13b00*/  IMAD.MOV.U32 R20, RZ, RZ, RZ ;  /* 0x000000ffff147224 */ /* 0x000fe200078e00ff */
[----:B------:R-:W-:-:S04]  /*13b10*/  LOP3.LUT R19, R19, 0x3ff00000, RZ, 0xfc, !PT ;  /* 0x3ff0000013137812 */ /* 0x000fc800078efcff */
[----:B------:R-:W-:Y:S01]  /*13b20*/  ISETP.GE.U32.AND P1, PT, R19, 0x3ff6a09f, PT ;  /* 0x3ff6a09f1300780c */ /* 0x000fe20003f26070 */
[----:B------:R-:W-:-:S12]  /*13b30*/  IMAD.MOV.U32 R65, RZ, RZ, R19 ;  /* 0x000000ffff417224 */ /* 0x000fd800078e0013 */
[----:B------:R-:W-:-:S04]  /*13b40*/  @P1 VIADD R19, R65, 0xfff00000 ;  /* 0xfff0000041131836 */ /* 0x000fc80000000000 */
[----:B------:R-:W-:Y:S02]  /*13b50*/  @P1 IMAD.MOV.U32 R65, RZ, RZ, R19 ;  /* 0x000000ffff411224 */ /* 0x000fe400078e0013 */
[C---:B------:R-:W-:Y:S01]  /*13b60*/  VIADD R19, R17.reuse, 0xfffffc01 ;  /* 0xfffffc0111137836 */ /* 0x040fe20000000000 */
[----:B------:R-:W-:Y:S01]  /*13b70*/  @P1 IADD3 R19, PT, PT, R17, -0x3fe, RZ ;  /* 0xfffffc0211131810 */ /* 0x000fe20007ffe0ff */
[----:B------:R-:W-:Y:S02]  /*13b80*/  IMAD.SHL.U32 R17, R13, 0x2, RZ ;  /* 0x000000020d117824 */ /* 0x000fe400078e00ff */
[C---:B------:R-:W-:Y:S02]  /*13b90*/  DADD R58, R64.reuse, 1 ;  /* 0x3ff00000403a7429 */ /* 0x040fe40000000000 */
[----:B------:R-:W-:Y:S01]  /*13ba0*/  DADD R64, R64, -1 ;  /* 0xbff0000040407429 */ /* 0x000fe20000000000 */
[----:B------:R-:W-:-:S03]  /*13bb0*/  ISETP.GT.U32.AND P0, PT, R17, -0x2000001, PT ;  /* 0xfdffffff1100780c */ /* 0x000fc60003f04070 */
[----:B------:R-:W0:Y:S02]  /*13bc0*/  MUFU.RCP64H R21, R59 ;  /* 0x0000003b00157308 */ /* 0x000e240000001800 */
[----:B0-----:R-:W-:-:S08]  /*13bd0*/  DFMA R62, -R58, R20, 1 ;  /* 0x3ff000003a3e742b */ /* 0x001fd00000000114 */
[----:B------:R-:W-:-:S08]  /*13be0*/  DFMA R62, R62, R62, R62 ;  /* 0x0000003e3e3e722b */ /* 0x000fd0000000003e */
[----:B------:R-:W-:Y:S01]  /*13bf0*/  DFMA R62, R20, R62, R20 ;  /* 0x0000003e143e722b */ /* 0x000fe20000000014 */
[----:B------:R-:W-:Y:S01]  /*13c00*/  MOV R20, 0x41ad3b5a ;  /* 0x41ad3b5a00147802 */ /* 0x000fe20000000f00 */
[----:B------:R-:W-:-:S06]  /*13c10*/  IMAD.MOV.U32 R21, RZ, RZ, 0x3ed0f5d2 ;  /* 0x3ed0f5d2ff157424 */ /* 0x000fcc00078e00ff */
[----:B------:R-:W-:-:S08]  /*13c20*/  DMUL R70, R64, R62 ;  /* 0x0000003e40467228 */ /* 0x000fd00000000000 */
[----:B------:R-:W-:-:S08]  /*13c30*/  DFMA R70, R64, R62, R70 ;  /* 0x0000003e4046722b */ /* 0x000fd00000000046 */
[----:B------:R-:W-:-:S08]  /*13c40*/  DMUL R60, R70, R70 ;  /* 0x00000046463c7228 */ /* 0x000fd00000000000 */
[----:B------:R-:W-:Y:S01]  /*13c50*/  DFMA R20, R60, UR8, R20 ;  /* 0x000000083c147c2b */ /* 0x000fe20008000014 */
[----:B------:R-:W-:Y:S01]  /*13c60*/  UMOV UR8, 0x75488a3f ;  /* 0x75488a3f00087882 */ /* 0x000fe20000000000 */
[----:B------:R-:W-:-:S06]  /*13c70*/  UMOV UR9, 0x3ef3b20a ;  /* 0x3ef3b20a00097882 */ /* 0x000fcc0000000000 */
[----:B------:R-:W-:Y:S01]  /*13c80*/  DFMA R58, R60, R20, UR8 ;  /* 0x000000083c3a7e2b */ /* 0x000fe20008000014 */
[----:B------:R-:W-:Y:S01]  /*13c90*/  UMOV UR8, 0xe4faecd5 ;  /* 0xe4faecd500087882 */ /* 0x000fe20000000000 */
[----:B------:R-:W-:Y:S01]  /*13ca0*/  UMOV UR9, 0x3f1745cd ;  /* 0x3f1745cd00097882 */ /* 0x000fe20000000000 */
[----:B------:R-:W-:-:S05]  /*13cb0*/  DADD R20, R64, -R70 ;  /* 0x0000000040147229 */ /* 0x000fca0000000846 */
[----:B------:R-:W-:Y:S01]  /*13cc0*/  DFMA R58, R60, R58, UR8 ;  /* 0x000000083c3a7e2b */ /* 0x000fe2000800003a */
[----:B------:R-:W-:Y:S01]  /*13cd0*/  UMOV UR8, 0x258a578b ;  /* 0x258a578b00087882 */ /* 0x000fe20000000000 */
[----:B------:R-:W-:Y:S01]  /*13ce0*/  UMOV UR9, 0x3f3c71c7 ;  /* 0x3f3c71c700097882 */ /* 0x000fe20000000000 */
[----:B------:R-:W-:-:S05]  /*13cf0*/  DADD R20, R20, R20 ;  /* 0x0000000014147229 */ /* 0x000fca0000000014 */
[----:B------:R-:W-:Y:S01]  /*13d00*/  DFMA R58, R60, R58, UR8 ;  /* 0x000000083c3a7e2b */ /* 0x000fe2000800003a */
[----:B------:R-:W-:Y:S01]  /*13d10*/  UMOV UR8, 0x9242b910 ;  /* 0x9242b91000087882 */ /* 0x000fe20000000000 */
[----:B------:R-:W-:Y:S01]  /*13d20*/  UMOV UR9, 0x3f624924 ;  /* 0x3f62492400097882 */ /* 0x000fe20000000000 */
[-C--:B------:R-:W-:Y:S02]  /*13d30*/  DFMA R20, R64, -R70.reuse, R20 ;  /* 0x800000464014722b */ /* 0x080fe40000000014 */
[----:B------:R-:W-:-:S03]  /*13d40*/  DMUL R64, R70, R70 ;  /* 0x0000004646407228 */ /* 0x000fc60000000000 */
[----:B------:R-:W-:Y:S01]  /*13d50*/  DFMA R58, R60, R58, UR8 ;  /* 0x000000083c3a7e2b */ /* 0x000fe2000800003a */
[----:B------:R-:W-:Y:S01]  /*13d60*/  UMOV UR8, 0x99999dfb ;  /* 0x99999dfb00087882 */ /* 0x000fe20000000000 */
[----:B------:R-:W-:Y:S01]  /*13d70*/  UMOV UR9, 0x3f899999 ;  /* 0x3f89999900097882 */ /* 0x000fe20000000000 */
[----:B------:R-:W-:-:S05]  /*13d80*/  DMUL R20, R62, R20 ;  /* 0x000000143e147228 */ /* 0x000fca0000000000 */
[----:B------:R-:W-:Y:S01]  /*13d90*/  DFMA R58, R60, R58, UR8 ;  /* 0x000000083c3a7e2b */ /* 0x000fe2000800003a */
[----:B------:R-:W-:Y:S01]  /*13da0*/  UMOV UR8, 0x55555555 ;  /* 0x5555555500087882 */ /* 0x000fe20000000000 */
[----:B------:R-:W-:-:S03]  /*13db0*/  UMOV UR9, 0x3fb55555 ;  /* 0x3fb5555500097882 */ /* 0x000fc60000000000 */
[----:B------:R-:W-:Y:S02]  /*13dc0*/  VIADD R63, R21, 0x100000 ;  /* 0x00100000153f7836 */ /* 0x000fe40000000000 */
[----:B------:R-:W-:Y:S01]  /*13dd0*/  IMAD.MOV.U32 R62, RZ, RZ, R20 ;  /* 0x000000ffff3e7224 */ /* 0x000fe200078e0014 */
[----:B------:R-:W-:-:S08]  /*13de0*/  DFMA R68, R60, R58, UR8 ;  /* 0x000000083c447e2b */ /* 0x000fd0000800003a */
[----:B------:R-:W-:Y:S01]  /*13df0*/  DADD R66, -R68, UR8 ;  /* 0x0000000844427e29 */ /* 0x000fe20008000100 */
[----:B------:R-:W-:Y:S01]  /*13e00*/  UMOV UR8, 0xb9e7b0 ;  /* 0x00b9e7b000087882 */ /* 0x000fe20000000000 */
[----:B------:R-:W-:-:S06]  /*13e10*/  UMOV UR9, 0x3c46a4cb ;  /* 0x3c46a4cb00097882 */ /* 0x000fcc0000000000 */
[----:B------:R-:W-:Y:S02]  /*13e20*/  DFMA R66, R60, R58, R66 ;  /* 0x0000003a3c42722b */ /* 0x000fe40000000042 */
[C---:B------:R-:W-:Y:S02]  /*13e30*/  DFMA R58, R70.reuse, R70, -R64 ;  /* 0x00000046463a722b */ /* 0x040fe40000000840 */
[----:B------:R-:W-:-:S04]  /*13e40*/  DMUL R60, R70, R64 ;  /* 0x00000040463c7228 */ /* 0x000fc80000000000 */
[----:B------:R-:W-:Y:S01]  /*13e50*/  DADD R66, R66, -UR8 ;  /* 0x8000000842427e29 */ /* 0x000fe20008000000 */
[----:B------:R-:W-:Y:S01]  /*13e60*/  UMOV UR8, 0x80000000 ;  /* 0x8000000000087882 */ /* 0x000fe20000000000 */
[C---:B------:R-:W-:Y:S01]  /*13e70*/  DFMA R62, R70.reuse, R62, R58 ;  /* 0x0000003e463e722b */ /* 0x040fe2000000003a */
[----:B------:R-:W-:Y:S01]  /*13e80*/  UMOV UR9, 0x43300000 ;  /* 0x4330000000097882 */ /* 0x000fe20000000000 */
[----:B------:R-:W-:-:S08]  /*13e90*/  DFMA R58, R70, R64, -R60 ;  /* 0x00000040463a722b */ /* 0x000fd0000000083c */
[----:B------:R-:W-:Y:S02]  /*13ea0*/  DFMA R58, R20, R64, R58 ;  /* 0x00000040143a722b */ /* 0x000fe4000000003a */
[----:B------:R-:W-:-:S06]  /*13eb0*/  DADD R64, R68, R66 ;  /* 0x0000000044407229 */ /* 0x000fcc0000000042 */
[----:B------:R-:W-:Y:S02]  /*13ec0*/  DFMA R58, R70, R62, R58 ;  /* 0x0000003e463a722b */ /* 0x000fe4000000003a */
[----:B------:R-:W-:-:S08]  /*13ed0*/  DADD R68, R68, -R64 ;  /* 0x0000000044447229 */ /* 0x000fd00000000840 */
[----:B------:R-:W-:Y:S02]  /*13ee0*/  DADD R68, R66, R68 ;  /* 0x0000000042447229 */ /* 0x000fe40000000044 */
[----:B------:R-:W-:-:S08]  /*13ef0*/  DMUL R66, R64, R60 ;  /* 0x0000003c40427228 */ /* 0x000fd00000000000 */
[----:B------:R-:W-:-:S08]  /*13f00*/  DFMA R62, R64, R60, -R66 ;  /* 0x0000003c403e722b */ /* 0x000fd00000000842 */
[----:B------:R-:W-:-:S08]  /*13f10*/  DFMA R58, R64, R58, R62 ;  /* 0x0000003a403a722b */ /* 0x000fd0000000003e */
[----:B------:R-:W-:-:S08]  /*13f20*/  DFMA R68, R68, R60, R58 ;  /* 0x0000003c4444722b */ /* 0x000fd0000000003a */
[----:B------:R-:W-:-:S08]  /*13f30*/  DADD R60, R66, R68 ;  /* 0x00000000423c7229 */ /* 0x000fd00000000044 */
[--C-:B------:R-:W-:Y:S02]  /*13f40*/  DADD R58, R70, R60.reuse ;  /* 0x00000000463a7229 */ /* 0x100fe4000000003c */
[----:B------:R-:W-:-:S06]  /*13f50*/  DADD R66, R66, -R60 ;  /* 0x0000000042427229 */ /* 0x000fcc000000083c */
[----:B------:R-:W-:Y:S02]  /*13f60*/  DADD R70, R70, -R58 ;  /* 0x0000000046467229 */ /* 0x000fe4000000083a */
[----:B------:R-:W-:-:S06]  /*13f70*/  DADD R66, R68, R66 ;  /* 0x0000000044427229 */ /* 0x000fcc0000000042 */
[----:B------:R-:W-:Y:S01]  /*13f80*/  DADD R70, R60, R70 ;  /* 0x000000003c467229 */ /* 0x000fe20000000046 */
[----:B------:R-:W-:Y:S01]  /*13f90*/  LOP3.LUT R60, R19, 0x80000000, RZ, 0x3c, !PT ;  /* 0x80000000133c7812 */ /* 0x000fe200078e3cff */
[----:B------:R-:W-:Y:S01]  /*13fa0*/  IMAD.MOV.U32 R61, RZ, RZ, 0x43300000 ;  /* 0x43300000ff3d7424 */ /* 0x000fe200078e00ff */
[----:B------:R-:W-:-:S05]  /*13fb0*/  LOP3.LUT R19, R13, 0xff0fffff, RZ, 0xc0, !PT ;  /* 0xff0fffff0d137812 */ /* 0x000fca00078ec0ff */
[----:B------:R-:W-:Y:S02]  /*13fc0*/  DADD R66, R66, R70 ;  /* 0x0000000042427229 */ /* 0x000fe40000000046 */
[----:B------:R-:W-:Y:S01]  /*13fd0*/  DADD R60, R60, -UR8 ;  /* 0x800000083c3c7e29 */ /* 0x000fe20008000000 */
[----:B------:R-:W-:Y:S01]  /*13fe0*/  UMOV UR8, 0xfefa39ef ;  /* 0xfefa39ef00087882 */ /* 0x000fe20000000000 */
[----:B------:R-:W-:-:S04]  /*13ff0*/  UMOV UR9, 0x3fe62e42 ;  /* 0x3fe62e4200097882 */ /* 0x000fc80000000000 */
[----:B------:R-:W-:-:S08]  /*14000*/  DADD R20, R20, R66 ;  /* 0x0000000014147229 */ /* 0x000fd00000000042 */
[----:B------:R-:W-:-:S08]  /*14010*/  DADD R62, R58, R20 ;  /* 0x000000003a3e7229 */ /* 0x000fd00000000014 */
[--C-:B------:R-:W-:Y:S02]  /*14020*/  DFMA R22, R60, UR8, R62.reuse ;  /* 0x000000083c167c2b */ /* 0x100fe4000800003e */
[----:B------:R-:W-:-:S06]  /*14030*/  DADD R64, R58, -R62 ;  /* 0x000000003a407229 */ /* 0x000fcc000000083e */
[----:B------:R-:W-:Y:S02]  /*14040*/  DFMA R58, R60, -UR8, R22 ;  /* 0x800000083c3a7c2b */ /* 0x000fe40008000016 */
[----:B------:R-:W-:-:S06]  /*14050*/  DADD R64, R20, R64 ;  /* 0x0000000014407229 */ /* 0x000fcc0000000040 */
[----:B------:R-:W-:Y:S01]  /*14060*/  DADD R58, -R62, R58 ;  /* 0x000000003e3a7229 */ /* 0x000fe2000000013a */
[----:B------:R-:W-:Y:S01]  /*14070*/  SEL R63, R19, R13, P0 ;  /* 0x0000000d133f7207 */ /* 0x000fe20000000000 */
[----:B------:R-:W-:-:S06]  /*14080*/  IMAD.MOV.U32 R62, RZ, RZ, R12 ;  /* 0x000000ffff3e7224 */ /* 0x000fcc00078e000c */
[----:B------:R-:W-:-:S08]  /*14090*/  DADD R20, R64, -R58 ;  /* 0x0000000040147229 */ /* 0x000fd0000000083a */
[----:B------:R-:W-:-:S08]  /*140a0*/  DFMA R20, R60, UR10, R20 ;  /* 0x0000000a3c147c2b */ /* 0x000fd00008000014 */
[----:B------:R-:W-:-:S08]  /*140b0*/  DADD R60, R22, R20 ;  /* 0x00000000163c7229 */ /* 0x000fd00000000014 */
[----:B------:R-:W-:Y:S02]  /*140c0*/  DADD R22, R22, -R60 ;  /* 0x0000000016167229 */ /* 0x000fe4000000083c */
[----:B------:R-:W-:-:S06]  /*140d0*/  DMUL R58, R60, R62 ;  /* 0x0000003e3c3a7228 */ /* 0x000fcc0000000000 */
[----:B------:R-:W-:Y:S02]  /*140e0*/  DADD R22, R20, R22 ;  /* 0x0000000014167229 */ /* 0x000fe40000000016 */
[----:B------:R-:W-:-:S08]  /*140f0*/  DFMA R60, R60, R62, -R58 ;  /* 0x0000003e3c3c722b */ /* 0x000fd0000000083a */
[----:B------:R-:W-:Y:S01]  /*14100*/  DFMA R22, R22, R62, R60 ;  /* 0x0000003e1616722b */ /* 0x000fe2000000003c */
[----:B------:R-:W-:Y:S01]  /*14110*/  IMAD.MOV.U32 R60, RZ, RZ, 0x652b82fe ;  /* 0x652b82feff3c7424 */ /* 0x000fe200078e00ff */
[----:B------:R-:W-:-:S06]  /*14120*/  MOV R61, 0x3ff71547 ;  /* 0x3ff71547003d7802 */ /* 0x000fcc0000000f00 */
[----:B------:R-:W-:-:S08]  /*14130*/  DADD R62, R58, R22 ;  /* 0x000000003a3e7229 */ /* 0x000fd00000000016 */
[----:B------:R-:W-:Y:S02]  /*14140*/  DFMA R60, R62, R60, 6.75539944105574400000e+15 ;  /* 0x433800003e3c742b */ /* 0x000fe4000000003c */
[----:B------:R-:W-:Y:S01]  /*14150*/  FSETP.GEU.AND P0, PT, |R63|, 4.1917929649353027344, PT ;  /* 0x4086232b3f00780b */ /* 0x000fe20003f0e200 */
[----:B------:R-:W-:-:S05]  /*14160*/  DADD R58, R58, -R62 ;  /* 0x000000003a3a7229 */ /* 0x000fca000000083e */
[----:B------:R-:W-:-:S03]  /*14170*/  DADD R20, R60, -6.75539944105574400000e+15 ;  /* 0xc33800003c147429 */ /* 0x000fc60000000000 */
[----:B------:R-:W-:-:S05]  /*14180*/  DADD R22, R22, R58 ;  /* 0x0000000016167229 */ /* 0x000fca000000003a */
[----:B------:R-:W-:Y:S01]  /*14190*/  DFMA R64, R20, -UR8, R62 ;  /* 0x8000000814407c2b */ /* 0x000fe2000800003e */
[----:B------:R-:W-:Y:S01]  /*141a0*/  UMOV UR8, 0x3b39803f ;  /* 0x3b39803f00087882 */ /* 0x000fe20000000000 */
[----:B------:R-:W-:-:S06]  /*141b0*/  UMOV UR9, 0x3c7abc9e ;  /* 0x3c7abc9e00097882 */ /* 0x000fcc0000000000 */
[----:B------:R-:W-:Y:S01]  /*141c0*/  DFMA R64, R20, -UR8, R64 ;  /* 0x8000000814407c2b */ /* 0x000fe20008000040 */
[----:B------:R-:W-:Y:S01]  /*141d0*/  UMOV UR8, 0x69ce2bdf ;  /* 0x69ce2bdf00087882 */ /* 0x000fe20000000000 */
[----:B------:R-:W-:Y:S01]  /*141e0*/  IMAD.MOV.U32 R20, RZ, RZ, -0x35dec16 ;  /* 0xfca213eaff147424 */ /* 0x000fe200078e00ff */
[----:B------:R-:W-:Y:S01]  /*141f0*/  UMOV UR9, 0x3e5ade15 ;  /* 0x3e5ade1500097882 */ /* 0x000fe20000000000 */
[----:B------:R-:W-:-:S06]  /*14200*/  IMAD.MOV.U32 R21, RZ, RZ, 0x3e928af3 ;  /* 0x3e928af3ff157424 */ /* 0x000fcc00078e00ff */
[----:B------:R-:W-:Y:S01]  /*14210*/  DFMA R20, R64, UR8, R20 ;  /* 0x0000000840147c2b */ /* 0x000fe20008000014 */
[----:B------:R-:W-:Y:S01]  /*14220*/  UMOV UR8, 0x62401315 ;  /* 0x6240131500087882 */ /* 0x000fe20000000000 */
[----:B------:R-:W-:-:S06]  /*14230*/  UMOV UR9, 0x3ec71dee ;  /* 0x3ec71dee00097882 */ /* 0x000fcc0000000000 */
[----:B------:R-:W-:Y:S01]  /*14240*/  DFMA R20, R64, R20, UR8 ;  /* 0x0000000840147e2b */ /* 0x000fe20008000014 */
        /* <DEDUP_REMOVED lines=20> */
[----:B------:R-:W-:-:S08]  /*14390*/  DFMA R20, R64, R20, UR8 ;  /* 0x0000000840147e2b */ /* 0x000fd00008000014 */
[----:B------:R-:W-:-:S08]  /*143a0*/  DFMA R20, R64, R20, 1 ;  /* 0x3ff000004014742b */ /* 0x000fd00000000014 */
[----:B------:R-:W-:-:S10]  /*143b0*/  DFMA R20, R64, R20, 1 ;  /* 0x3ff000004014742b */ /* 0x000fd40000000014 */
[----:B------:R-:W-:Y:S02]  /*143c0*/  IMAD R59, R60, 0x100000, R21 ;  /* 0x001000003c3b7824 */ /* 0x000fe400078e0215 */
[----:B------:R-:W-:Y:S01]  /*143d0*/  IMAD.MOV.U32 R58, RZ, RZ, R20 ;  /* 0x000000ffff3a7224 */ /* 0x000fe200078e0014 */
[----:B------:R-:W-:Y:S06]  /*143e0*/  @!P0 BRA `(.L_x_377) ;  /* 0x0000000000308947 */ /* 0x000fec0003800000 */
[----:B------:R-:W-:Y:S01]  /*143f0*/  FSETP.GEU.AND P1, PT, |R63|, 4.2275390625, PT ;  /* 0x408748003f00780b */ /* 0x000fe20003f2e200 */
[C---:B------:R-:W-:Y:S02]  /*14400*/  DADD R58, R62.reuse, +INF ;  /* 0x7ff000003e3a7429 */ /* 0x040fe40000000000 */
[----:B------:R-:W-:-:S08]  /*14410*/  DSETP.GEU.AND P0, PT, R62, RZ, PT ;  /* 0x000000ff3e00722a */ /* 0x000fd00003f0e000 */
[----:B------:R-:W-:Y:S02]  /*14420*/  FSEL R58, R58, RZ, P0 ;  /* 0x000000ff3a3a7208 */ /* 0x000fe40000000000 */
[----:B------:R-:W-:Y:S02]  /*14430*/  @!P1 LEA.HI R17, R60, R60, RZ, 0x1 ;  /* 0x0000003c3c119211 */ /* 0x000fe400078f08ff */
[----:B------:R-:W-:Y:S02]  /*14440*/  FSEL R59, R59, RZ, P0 ;  /* 0x000000ff3b3b7208 */ /* 0x000fe40000000000 */
[----:B------:R-:W-:-:S04]  /*14450*/  @!P1 SHF.R.S32.HI R17, RZ, 0x1, R17 ;  /* 0x00000001ff119819 */ /* 0x000fc80000011411 */
[----:B------:R-:W-:Y:S01]  /*14460*/  @!P1 IADD3 R19, PT, PT, R60, -R17, RZ ;  /* 0x800000113c139210 */ /* 0x000fe20007ffe0ff */
[----:B------:R-:W-:Y:S02]  /*14470*/  @!P1 IMAD R21, R17, 0x100000, R21 ;  /* 0x0010000011159824 */ /* 0x000fe400078e0215 */
[----:B------:R-:W-:Y:S01]  /*14480*/  @!P1 IMAD.MOV.U32 R60, RZ, RZ, RZ ;  /* 0x000000ffff3c9224 */ /* 0x000fe200078e00ff */
[----:B------:R-:W-:-:S06]  /*14490*/  @!P1 LEA R61, R19, 0x3ff00000, 0x14 ;  /* 0x3ff00000133d9811 */ /* 0x000fcc00078ea0ff */
[----:B------:R-:W-:-:S11]  /*144a0*/  @!P1 DMUL R58, R20, R60 ;  /* 0x0000003c143a9228 */ /* 0x000fd60000000000 */
.L_x_377:
[----:B------:R-:W-:Y:S01]  /*144b0*/  DFMA R22, R22, R58, R58 ;  /* 0x0000003a1616722b */ /* 0x000fe2000000003a */
[----:B------:R-:W-:Y:S01]  /*144c0*/  IMAD.MOV.U32 R19, RZ, RZ, 0x0 ;  /* 0x00000000ff137424 */ /* 0x000fe200078e00ff */
[----:B------:R-:W-:-:S08]  /*144d0*/  DSETP.NEU.AND P0, PT, |R58|, +INF , PT ;  /* 0x7ff000003a00742a */ /* 0x000fd00003f0d200 */
[----:B------:R-:W-:Y:S02]  /*144e0*/  FSEL R20, R58, R22, !P0 ;  /* 0x000000163a147208 */ /* 0x000fe40004000000 */
[----:B------:R-:W-:Y:S01]  /*144f0*/  FSEL R17, R59, R23, !P0 ;  /* 0x000000173b117208 */ /* 0x000fe20004000000 */
[----:B------:R-:W-:Y:S06]  /*14500*/  RET.REL.NODEC R18 `(_Z11extend_stepPdPKdS1_S1_S1_S1_S1_S1_S1_S1_S1_S1_S1_S1_S1_S1_S1_S1_iiidddi) ;  /* 0xfffffeb812bc7950 */ /* 0x000fec0003c3ffff */
.L_x_378:
[----:B------:R-:W-:-:S00]  /*14510*/  BRA `(.L_x_378) ;  /* 0xfffffffc00fc7947 */ /* 0x000fc0000383ffff */
[----:B------:R-:W-:-:S00]  /*14520*/  NOP ;  /* 0x0000000000007918 */ /* 0x000fc00000000000 */
        /* <DEDUP_REMOVED lines=13> */
.L_x_869:


//--------------------- .text._Z20boundary_interpolatePdS_S_S_S_S_PKdS1_S1_S1_S1_S1_S1_iiidddi --------------------------
	.section	.text._Z20boundary_interpolatePdS_S_S_S_S_PKdS1_S1_S1_S1_S1_S1_iiidddi,"ax",@progbits
	.align	128
        .global         _Z20boundary_interpolatePdS_S_S_S_S_PKdS1_S1_S1_S1_S1_S1_iiidddi
        .type           _Z20boundary_interpolatePdS_S_S_S_S_PKdS1_S1_S1_S1_S1_S1_iiidddi,@function
        .size           _Z20boundary_interpolatePdS_S_S_S_S_PKdS1_S1_S1_S1_S1_S1_iiidddi,(.L_x_871 - _Z20boundary_interpolatePdS_S_S_S_S_PKdS1_S1_S1_S1_S1_S1_iiidddi)
        .other          _Z20boundary_interpolatePdS_S_S_S_S_PKdS1_S1_S1_S1_S1_S1_iiidddi,@"STO_CUDA_ENTRY STV_DEFAULT"
_Z20boundary_interpolatePdS_S_S_S_S_PKdS1_S1_S1_S1_S1_S1_iiidddi:
.text._Z20boundary_interpolatePdS_S_S_S_S_PKdS1_S1_S1_S1_S1_S1_iiidddi:
        /* <DEDUP_REMOVED lines=21> */
[C---:B------:R-:W-:Y:S01]  /*0150*/  VIADD R12, R0.reuse, 0x1 ;  /* 0x00000001000c7836 */ /* 0x040fe20000000000 */
[----:B------:R-:W-:Y:S01]  /*0160*/  UIADD3 UR4, UPT, UPT, UR4, -0x1, URZ ;  /* 0xffffffff04047890 */ /* 0x000fe2000fffe0ff */
[C---:B------:R-:W-:Y:S01]  /*0170*/  VIADD R16, R0.reuse, 0x2 ;  /* 0x0000000200107836 */ /* 0x040fe20000000000 */
[----:B------:R-:W1:Y:S01]  /*0180*/  LDCU.64 UR6, c[0x0][0x358] ;  /* 0x00006b00ff0677ac */ /* 0x000e620008000a00 */
[----:B------:R-:W-:Y:S01]  /*0190*/  IMAD.MOV.U32 R6, RZ, RZ, RZ ;  /* 0x000000ffff067224 */ /* 0x000fe200078e00ff */
[----:B------:R-:W2:Y:S01]  /*01a0*/  LDC.64 R34, c[0x0][0x380] ;  /* 0x0000e000ff227b82 */ /* 0x000ea20000000a00 */
[----:B------:R-:W3:Y:S01]  /*01b0*/  I2F.F64 R4, R38 ;  /* 0x0000002600047312 */ /* 0x000ee20000201c00 */
[----:B------:R-:W-:Y:S01]  /*01c0*/  VIADD R20, R0, 0xfffffffe ;  /* 0xfffffffe00147836 */ /* 0x000fe20000000000 */
[----:B0-----:R-:W-:-:S06]  /*01d0*/  DSETP.MAX.AND P0, P1, RZ, R2, PT ;  /* 0x00000002ff00722a */ /* 0x001fcc000390f000 */
[----:B------:R-:W0:Y:S01]  /*01e0*/  I2F.F64.U32 R10, R8 ;  /* 0x00000008000a7312 */ /* 0x000e220000201800 */
[----:B------:R-:W-:Y:S01]  /*01f0*/  IMAD.MOV.U32 R7, RZ, RZ, R2 ;  /* 0x000000ffff077224 */ /* 0x000fe200078e0002 */
[----:B------:R-:W4:Y:S01]  /*0200*/  LDC.64 R36, c[0x0][0x388] ;  /* 0x0000e200ff247b82 */ /* 0x000f220000000a00 */
[----:B------:R-:W-:-:S03]  /*0210*/  IMAD.MOV.U32 R15, RZ, RZ, R3 ;  /* 0x000000ffff0f7224 */ /* 0x000fc600078e0003 */
[----:B------:R-:W-:Y:S01]  /*0220*/  SEL R6, R6, R7, P0 ;  /* 0x0000000706067207 */ /* 0x000fe20000000000 */
[----:B---3--:R-:W-:Y:S01]  /*0230*/  DSETP.MAX.AND P3, P5, RZ, R4, PT ;  /* 0x00000004ff00722a */ /* 0x008fe20003d6f000 */
[----:B------:R-:W-:Y:S01]  /*0240*/  IMAD.MOV.U32 R9, RZ, RZ, R4 ;  /* 0x000000ffff097224 */ /* 0x000fe200078e0004 */
[----:B------:R-:W3:Y:S01]  /*0250*/  I2F.F64.U32 R2, UR5 ;  /* 0x0000000500027d12 */ /* 0x000ee20008201800 */
[----:B------:R-:W-:Y:S01]  /*0260*/  IMAD.MOV.U32 R4, RZ, RZ, RZ ;  /* 0x000000ffff047224 */ /* 0x000fe200078e00ff */
[----:B------:R-:W-:Y:S01]  /*0270*/  UIADD3 UR5, UPT, UPT, UR8, -0x1, URZ ;  /* 0xffffffff08057890 */ /* 0x000fe2000fffe0ff */
[----:B------:R-:W-:-:S03]  /*0280*/  IMAD.MOV.U32 R19, RZ, RZ, R5 ;  /* 0x000000ffff137224 */ /* 0x000fc600078e0005 */
[----:B------:R-:W-:Y:S01]  /*0290*/  FSEL R5, R4, R15, P0 ;  /* 0x0000000f04057208 */ /* 0x000fe20000000000 */
[----:B------:R-:W-:Y:S01]  /*02a0*/  VIADD R4, R0, 0xffffffff ;  /* 0xffffffff00047836 */ /* 0x000fe20000000000 */
[----:B------:R-:W1:Y:S01]  /*02b0*/  I2F.F64.U32 R12, R12 ;  /* 0x0000000c000c7312 */ /* 0x000e620000201800 */
[----:B------:R-:W-:Y:S01]  /*02c0*/  @P1 LOP3.LUT R5, R15, 0x80000, RZ, 0xfc, !PT ;  /* 0x000800000f051812 */ /* 0x000fe200078efcff */
[----:B------:R-:W-:Y:S01]  /*02d0*/  IMAD.MOV.U32 R0, RZ, RZ, RZ ;  /* 0x000000ffff007224 */ /* 0x000fe200078e00ff */
[----:B0-----:R-:W-:Y:S01]  /*02e0*/  DSETP.MAX.AND P0, P1, RZ, R10, PT ;  /* 0x0000000aff00722a */ /* 0x001fe2000390f000 */
[----:B------:R-:W-:Y:S01]  /*02f0*/  IMAD.MOV.U32 R23, RZ, RZ, R10 ;  /* 0x000000ffff177224 */ /* 0x000fe200078e000a */
[----:B------:R-:W-:Y:S01]  /*0300*/  MOV R7, R5 ;  /* 0x0000000500077202 */ /* 0x000fe20000000f00 */
[----:B------:R-:W-:Y:S01]  /*0310*/  IMAD.MOV.U32 R25, RZ, RZ, R11 ;  /* 0x000000ffff197224 */ /* 0x000fe200078e000b */
[----:B------:R-:W-:Y:S01]  /*0320*/  FSEL R11, R0, R19, P3 ;  /* 0x00000013000b7208 */ /* 0x000fe20001800000 */
[----:B------:R-:W0:Y:S01]  /*0330*/  I2F.F64.U32 R16, R16 ;  /* 0x0000001000107312 */ /* 0x000e220000201800 */
[----:B------:R-:W-:Y:S01]  /*0340*/  IMAD.MOV.U32 R10, RZ, RZ, RZ ;  /* 0x000000ffff0a7224 */ /* 0x000fe200078e00ff */
[----:B------:R-:W-:Y:S01]  /*0350*/  @P5 LOP3.LUT R11, R19, 0x80000, RZ, 0xfc, !PT ;  /* 0x00080000130b5812 */ /* 0x000fe200078efcff */
[----:B---3--:R-:W-:-:S03]  /*0360*/  DSETP.GT.AND P4, PT, R6, R2, PT ;  /* 0x000000020600722a */ /* 0x008fc60003f84000 */
[----:B------:R-:W-:Y:S01]  /*0370*/  SEL R10, R10, R9, P3 ;  /* 0x000000090a0a7207 */ /* 0x000fe20001800000 */
[----:B-1----:R-:W-:Y:S01]  /*0380*/  DSETP.MAX.AND P6, P2, RZ, R12, PT ;  /* 0x0000000cff00722a */ /* 0x002fe20003acf000 */
[----:B------:R-:W1:Y:S01]  /*0390*/  I2F.F64.U32 R18, UR4 ;  /* 0x0000000400127d12 */ /* 0x000e620008201800 */
[----:B------:R-:W-:Y:S01]  /*03a0*/  FSEL R14, R2, R6, P4 ;  /* 0x00000006020e7208 */ /* 0x000fe20002000000 */
[----:B------:R-:W-:Y:S01]  /*03b0*/  IMAD.MOV.U32 R6, RZ, RZ, RZ ;  /* 0x000000ffff067224 */ /* 0x000fe200078e00ff */
[----:B------:R-:W-:Y:S01]  /*03c0*/  FSEL R15, R3, R7, P4 ;  /* 0x00000007030f7208 */ /* 0x000fe20002000000 */
[----:B------:R-:W-:Y:S02]  /*03d0*/  IMAD.MOV.U32 R27, RZ, RZ, R12 ;  /* 0x000000ffff1b7224 */ /* 0x000fe400078e000c */
[----:B------:R-:W-:Y:S01]  /*03e0*/  IMAD.MOV.U32 R12, RZ, RZ, RZ ;  /* 0x000000ffff0c7224 */ /* 0x000fe200078e00ff */
[----:B0-----:R-:W-:Y:S01]  /*03f0*/  DSETP.MAX.AND P3, P4, RZ, R16, PT ;  /* 0x00000010ff00722a */ /* 0x001fe20003c6f000 */
[----:B------:R-:W-:Y:S01]  /*0400*/  IMAD.MOV.U32 R29, RZ, RZ, R16 ;  /* 0x000000ffff1d7224 */ /* 0x000fe200078e0010 */
[----:B------:R-:W0:Y:S01]  /*0410*/  I2F.F64 R32, UR5 ;  /* 0x0000000500207d12 */ /* 0x000e220008201c00 */
[----:B------:R-:W-:Y:S01]  /*0420*/  IMAD.MOV.U32 R16, RZ, RZ, RZ ;  /* 0x000000ffff107224 */ /* 0x000fe200078e00ff */
[----:B------:R-:W-:Y:S01]  /*0430*/  FSEL R9, R6, R13, P6 ;  /* 0x0000000d06097208 */ /* 0x000fe20003000000 */
[----:B------:R-:W-:Y:S01]  /*0440*/  IMAD.MOV.U32 R31, RZ, RZ, R17 ;  /* 0x000000ffff1f7224 */ /* 0x000fe200078e0011 */
[----:B------:R-:W-:-:S02]  /*0450*/  FSEL R17, R0, R25, P0 ;  /* 0x0000001900117208 */ /* 0x000fc40000000000 */
[----:B------:R-:W-:Y:S02]  /*0460*/  SEL R16, R16, R23, P0 ;  /* 0x0000001710107207 */ /* 0x000fe40000000000 */
[----:B------:R-:W3:Y:S01]  /*0470*/  I2F.F64 R4, R4 ;  /* 0x0000000400047312 */ /* 0x000ee20000201c00 */
[----:B------:R-:W-:Y:S02]  /*0480*/  @P1 LOP3.LUT R17, R25, 0x80000, RZ, 0xfc, !PT ;  /* 0x0008000019111812 */ /* 0x000fe400078efcff */
[----:B------:R-:W-:Y:S02]  /*0490*/  @P2 LOP3.LUT R9, R13, 0x80000, RZ, 0xfc, !PT ;  /* 0x000800000d092812 */ /* 0x000fe400078efcff */
[----:B------:R-:W-:Y:S02]  /*04a0*/  SEL R12, R12, R27, P6 ;  /* 0x0000001b0c0c7207 */ /* 0x000fe40003000000 */
[----:B-1----:R-:W-:Y:S01]  /*04b0*/  DSETP.GT.AND P2, PT, R16, R18, PT ;  /* 0x000000121000722a */ /* 0x002fe20003f44000 */
[----:B------:R1:W-:Y:S01]  /*04c0*/  F2I.F64.TRUNC R7, R14 ;  /* 0x0000000e00077311 */ /* 0x0003e2000030d100 */
[----:B0-----:R-:W-:Y:S01]  /*04d0*/  DSETP.GT.AND P0, PT, R10, R32, PT ;  /* 0x000000200a00722a */ /* 0x001fe20003f04000 */
[----:B------:R-:W-:Y:S01]  /*04e0*/  IMAD.MOV.U32 R13, RZ, RZ, R9 ;  /* 0x000000ffff0d7224 */ /* 0x000fe200078e0009 */
[----:B---3--:R-:W-:Y:S01]  /*04f0*/  DSETP.MAX.AND P5, P6, RZ, R4, PT ;  /* 0x00000004ff00722a */ /* 0x008fe20003eaf000 */
[----:B------:R-:W-:-:S04]  /*0500*/  IMAD.MOV.U32 R27, RZ, RZ, R5 ;  /* 0x000000ffff1b7224 */ /* 0x000fc800078e0005 */
[----:B------:R-:W0:Y:S01]  /*0510*/  I2F.F64 R20, R20 ;  /* 0x0000001400147312 */ /* 0x000e220000201c00 */
[----:B-1----:R-:W-:Y:S01]  /*0520*/  FSEL R14, R18, R16, P2 ;  /* 0x00000010120e7208 */ /* 0x002fe20001000000 */
[----:B------:R-:W-:Y:S01]  /*0530*/  IMAD.MOV.U32 R23, RZ, RZ, R4 ;  /* 0x000000ffff177224 */ /* 0x000fe200078e0004 */
[----:B------:R-:W-:Y:S01]  /*0540*/  FSEL R15, R19, R17, P2 ;  /* 0x00000011130f7208 */ /* 0x000fe20001000000 */
[----:B------:R-:W-:Y:S01]  /*0550*/  IMAD.MOV.U32 R4, RZ, RZ, RZ ;  /* 0x000000ffff047224 */ /* 0x000fe200078e00ff */
[----:B------:R-:W-:Y:S01]  /*0560*/  FSEL R5, R0, R31, P3 ;  /* 0x0000001f00057208 */ /* 0x000fe20001800000 */
[----:B------:R-:W-:Y:S01]  /*0570*/  DSETP.GT.AND P2, PT, R12, R2, PT ;  /* 0x000000020c00722a */ /* 0x000fe20003f44000 */
[----:B------:R-:W-:Y:S01]  /*0580*/  @P4 LOP3.LUT R5, R31, 0x80000, RZ, 0xfc, !PT ;  /* 0x000800001f054812 */ /* 0x000fe200078efcff */
[----:B------:R-:W1:Y:S01]  /*0590*/  F2I.F64.TRUNC R14, R14 ;  /* 0x0000000e000e7311 */ /* 0x000e62000030d100 */
[----:B------:R-:W3:Y:S01]  /*05a0*/  LDC.64 R30, c[0x0][0x3b0] ;  /* 0x0000ec00ff1e7b82 */ /* 0x000ee20000000a00 */
[----:B------:R-:W-:-:S02]  /*05b0*/  FSEL R10, R32, R10, P0 ;  /* 0x0000000a200a7208 */ /* 0x000fc40000000000 */
[----:B------:R-:W-:Y:S02]  /*05c0*/  FSEL R11, R33, R11, P0 ;  /* 0x0000000b210b7208 */ /* 0x000fe40000000000 */
[----:B------:R-:W-:Y:S01]  /*05d0*/  SEL R4, R4, R29, P3 ;  /* 0x0000001d04047207 */ /* 0x000fe20001800000 */
[----:B0-----:R-:W-:Y:S01]  /*05e0*/  DSETP.MAX.AND P0, P1, RZ, R20, PT ;  /* 0x00000014ff00722a */ /* 0x001fe2000390f000 */
[----:B------:R0:W2:Y:S01]  /*05f0*/  F2I.F64.TRUNC R6, R10 ;  /* 0x0000000a00067311 */ /* 0x0000a2000030d100 */
[----:B------:R-:W-:Y:S02]  /*0600*/  MOV R25, R20 ;  /* 0x0000001400197202 */ /* 0x000fe40000000f00 */
[----:B------:R-:W-:Y:S01]  /*0610*/  FSEL R12, R2, R12, P2 ;  /* 0x0000000c020c7208 */ /* 0x000fe20001000000 */
[----:B------:R-:W-:Y:S01]  /*0620*/  DSETP.GT.AND P3, PT, R4, R2, PT ;  /* 0x000000020400722a */ /* 0x000fe20003f64000 */
[----:B------:R-:W-:Y:S01]  /*0630*/  FSEL R13, R3, R13, P2 ;  /* 0x0000000d030d7208 */ /* 0x000fe20001000000 */
[----:B-1----:R-:W-:-:S04]  /*0640*/  IMAD R39, R14, UR9, R7 ;  /* 0x000000090e277c24 */ /* 0x002fc8000f8e0207 */
[----:B------:R-:W-:Y:S01]  /*0650*/  FSEL R17, R3, R5, P3 ;  /* 0x0000000503117208 */ /* 0x000fe20001800000 */
[----:B0-----:R-:W-:Y:S01]  /*0660*/  IMAD.MOV.U32 R10, RZ, RZ, RZ ;  /* 0x000000ffff0a7224 */ /* 0x001fe200078e00ff */
[C---:B------:R-:W-:Y:S01]  /*0670*/  FSEL R11, R0.reuse, R27, P5 ;  /* 0x0000001b000b7208 */ /* 0x040fe20002800000 */
[----:B------:R-:W0:Y:S01]  /*0680*/  F2I.F64.TRUNC R13, R12 ;  /* 0x0000000c000d7311 */ /* 0x000e22000030d100 */
[----:B------:R-:W-:Y:S01]  /*0690*/  FSEL R5, R0, R21, P0 ;  /* 0x0000001500057208 */ /* 0x000fe20000000000 */
[----:B--2---:R-:W-:Y:S01]  /*06a0*/  IMAD R0, R39, UR8, R6 ;  /* 0x0000000827007c24 */ /* 0x004fe2000f8e0206 */
[----:B------:R-:W-:Y:S01]  /*06b0*/  FSEL R16, R2, R4, P3 ;  /* 0x0000000402107208 */ /* 0x000fe20001800000 */
[----:B------:R-:W-:Y:S01]  /*06c0*/  IMAD.MOV.U32 R4, RZ, RZ, RZ ;  /* 0x000000ffff047224 */ /* 0x000fe200078e00ff */
[----:B------:R-:W-:Y:S01]  /*06d0*/  SEL R10, R10, R23, P5 ;  /* 0x000000170a0a7207 */ /* 0x000fe20002800000 */
[----:B---3--:R-:W-:Y:S01]  /*06e0*/  IMAD.WIDE R30, R0, 0x8, R30 ;  /* 0x00000008001e7825 */ /* 0x008fe200078e021e */
[----:B------:R-:W-:Y:S01]  /*06f0*/  @P6 LOP3.LUT R11, R27, 0x80000, RZ, 0xfc, !PT ;  /* 0x000800001b0b6812 */ /* 0x000fe200078efcff */
[----:B------:R-:W1:Y:S01]  /*0700*/  F2I.F64.TRUNC R17, R16 ;  /* 0x0000001000117311 */ /* 0x000e62000030d100 */
[----:B------:R-:W-:Y:S01]  /*0710*/  SEL R4, R4, R25, P0 ;  /* 0x0000001904047207 */ /* 0x000fe20000000000 */
[----:B------:R-:W2:Y:S01]  /*0720*/  LDC.64 R26, c[0x0][0x3b8] ;  /* 0x0000ee00ff1a7b82 */ /* 0x000ea20000000a00 */
[----:B------:R-:W-:Y:S01]  /*0730*/  @P1 LOP3.LUT R5, R21, 0x80000, RZ, 0xfc, !PT ;  /* 0x0008000015051812 */ /* 0x000fe200078efcff */
[----:B------:R-:W3:Y:S01]  /*0740*/  LDG.E.64 R30, desc[UR6][R30.64] ;  /* 0x000000061e1e7981 */ /* 0x000ee2000c1e1b00 */
[----:B------:R-:W-:Y:S01]  /*0750*/  DSETP.GT.AND P2, PT, R10, R2, PT ;  /* 0x000000020a00722a */ /* 0x000fe20003f44000 */
[----:B0-----:R-:W-:-:S03]  /*0760*/  IMAD R13, R14, UR9, R13 ;  /* 0x000000090e0d7c24 */ /* 0x001fc6000f8e020d */
[----:B------:R-:W-:Y:S02]  /*0770*/  DSETP.GT.AND P0, PT, R4, R2, PT ;  /* 0x000000020400722a */ /* 0x000fe40003f04000 */
[----:B------:R-:W-:Y:S01]  /*0780*/  FSEL R11, R3, R11, P2 ;  /* 0x0000000b030b7208 */ /* 0x000fe20001000000 */
[--C-:B------:R-:W-:Y:S01]  /*0790*/  IMAD R13, R13, UR8, R6.reuse ;  /* 0x000000080d0d7c24 */ /* 0x100fe2000f8e0206 */
[----:B------:R-:W-:Y:S02]  /*07a0*/  FSEL R10, R2, R10, P2 ;  /* 0x0000000a020a7208 */ /* 0x000fe40001000000 */
[----:B------:R-:W-:Y:S01]  /*07b0*/  FSEL R5, R3, R5, P0 ;  /* 0x0000000503057208 */ /* 0x000fe20000000000 */
[----:B-1----:R-:W-:Y:S01]  /*07c0*/  IMAD R17, R14, UR9, R17 ;  /* 0x000000090e117c24 */ /* 0x002fe2000f8e0211 */
[----:B------:R-:W-:Y:S01]  /*07d0*/  FSEL R4, R2, R4, P0 ;  /* 0x0000000402047208 */ /* 0x000fe20000000000 */
[----:B------:R-:W0:Y:S01]  /*07e0*/  F2I.F64.TRUNC R11, R10 ;  /* 0x0000000a000b7311 */ /* 0x000e22000030d100 */
[----:B------:R-:W1:Y:S01]  /*07f0*/  LDC.64 R2, c[0x0][0x3e0] ;  /* 0x0000f800ff027b82 */ /* 0x000e620000000a00 */
[----:B------:R-:W-:-:S06]  /*0800*/  IMAD R9, R17, UR8, R6 ;  /* 0x0000000811097c24 */ /* 0x000fcc000f8e0206 */
[----:B------:R-:W4:Y:S01]  /*0810*/  F2I.F64.TRUNC R5, R4 ;  /* 0x0000000400057311 */ /* 0x000f22000030d100 */
[----:B0-----:R-:W-:-:S04]  /*0820*/  IMAD R11, R14, UR9, R11 ;  /* 0x000000090e0b7c24 */ /* 0x001fc8000f8e020b */
[----:B------:R-:W-:Y:S02]  /*0830*/  IMAD R11, R11, UR8, R6 ;  /* 0x000000080b0b7c24 */ /* 0x000fe4000f8e0206 */
[----:B----4-:R-:W-:-:S04]  /*0840*/  IMAD R15, R14, UR9, R5 ;  /* 0x000000090e0f7c24 */ /* 0x010fc8000f8e0205 */
[----:B------:R-:W-:Y:S01]  /*0850*/  IMAD R15, R15, UR8, R6 ;  /* 0x000000080f0f7c24 */ /* 0x000fe2000f8e0206 */
[----:B------:R-:W3:Y:S01]  /*0860*/  LDCU.64 UR8, c[0x0][0x3f8] ;  /* 0x00007f00ff0877ac */ /* 0x000ee20008000a00 */
[----:B--2---:R-:W-:-:S04]  /*0870*/  IMAD.WIDE R26, R0, 0x8, R26 ;  /* 0x00000008001a7825 */ /* 0x004fc800078e021a */
[--C-:B-1----:R-:W-:Y:S02]  /*0880*/  IMAD.WIDE R24, R15, 0x8, R2.reuse ;  /* 0x000000080f187825 */ /* 0x102fe400078e0202 */
[----:B------:R-:W5:Y:S02]  /*0890*/  LDG.E.64 R26, desc[UR6][R26.64] ;  /* 0x000000061a1a7981 */ /* 0x000f64000c1e1b00 */
[--C-:B------:R-:W-:Y:S02]  /*08a0*/  IMAD.WIDE R22, R11, 0x8, R2.reuse ;  /* 0x000000080b167825 */ /* 0x100fe400078e0202 */
[----:B------:R-:W5:Y:S02]  /*08b0*/  LDG.E.64 R24, desc[UR6][R24.64] ;  /* 0x0000000618187981 */ /* 0x000f64000c1e1b00 */
[--C-:B------:R-:W-:Y:S02]  /*08c0*/  IMAD.WIDE R20, R13, 0x8, R2.reuse ;  /* 0x000000080d147825 */ /* 0x100fe400078e0202 */
[----:B------:R-:W5:Y:S02]  /*08d0*/  LDG.E.64 R22, desc[UR6][R22.64] ;  /* 0x0000000616167981 */ /* 0x000f64000c1e1b00 */
[----:B------:R-:W-:-:S02]  /*08e0*/  IMAD.WIDE R4, R9, 0x8, R2 ;  /* 0x0000000809047825 */ /* 0x000fc400078e0202 */
[----:B------:R-:W5:Y:S02]  /*08f0*/  LDG.E.64 R20, desc[UR6][R20.64] ;  /* 0x0000000614147981 */ /* 0x000f64000c1e1b00 */
[C---:B------:R-:W-:Y:S02]  /*0900*/  IMAD.WIDE R16, R0.reuse, 0x8, R2 ;  /* 0x0000000800107825 */ /* 0x040fe400078e0202 */
[----:B------:R-:W5:Y:S02]  /*0910*/  LDG.E.64 R4, desc[UR6][R4.64] ;  /* 0x0000000604047981 */ /* 0x000f64000c1e1b00 */
[C---:B------:R-:W-:Y:S02]  /*0920*/  IMAD.WIDE R34, R0.reuse, 0x8, R34 ;  /* 0x0000000800227825 */ /* 0x040fe400078e0222 */
[----:B------:R0:W5:Y:S02]  /*0930*/  LDG.E.64 R28, desc[UR6][R16.64] ;  /* 0x00000006101c7981 */ /* 0x000164000c1e1b00 */
[----:B------:R-:W-:-:S02]  /*0940*/  IMAD.WIDE R36, R0, 0x8, R36 ;  /* 0x0000000800247825 */ /* 0x000fc400078e0224 */
[----:B------:R0:W-:Y:S04]  /*0950*/  STG.E.64 desc[UR6][R34.64], RZ ;  /* 0x000000ff22007986 */ /* 0x0001e8000c101b06 */
[----:B------:R0:W-:Y:S01]  /*0960*/  STG.E.64 desc[UR6][R36.64], RZ ;  /* 0x000000ff24007986 */ /* 0x0001e2000c101b06 */
[----:B------:R-:W-:Y:S01]  /*0970*/  UMOV UR4, URZ ;  /* 0x000000ff00047c82 */ /* 0x000fe20008000000 */
[----:B------:R-:W-:Y:S01]  /*0980*/  BSSY.RECONVERGENT B1, `(.L_x_379) ;  /* 0x00000d0000017945 */ /* 0x000fe20003800200 */
[----:B---3--:R-:W-:-:S14]  /*0990*/  DSETP.GEU.AND P0, PT, R30, UR8, PT ;  /* 0x000000081e007e2a */ /* 0x008fdc000bf0e000 */
[----:B0-----:R-:W-:Y:S05]  /*09a0*/  @P0 BRA `(.L_x_380) ;  /* 0x0000000c00340947 */ /* 0x001fea0003800000 */
[----:B------:R-:W-:Y:S01]  /*09b0*/  DADD R12, -RZ, |UR8| ;  /* 0x40000008ff0c7e29 */ /* 0x000fe20008000100 */
[----:B------:R-:W-:Y:S01]  /*09c0*/  BSSY.RECONVERGENT B0, `(.L_x_381) ;  /* 0x0000008000007945 */ /* 0x000fe20003800200 */
[C---:B-----5:R-:W-:Y:S01]  /*09d0*/  DADD R58, -R22.reuse, R28 ;  /* 0x00000000163a7229 */ /* 0x060fe2000000011c */
[----:B------:R-:W-:Y:S01]  /*09e0*/  IMAD.MOV.U32 R11, RZ, RZ, 0x40000000 ;  /* 0x40000000ff0b7424 */ /* 0x000fe200078e00ff */
[C---:B------:R-:W-:Y:S01]  /*09f0*/  DADD R56, -R22.reuse, R20 ;  /* 0x0000000016387229 */ /* 0x040fe20000000114 */
[----:B------:R-:W-:Y:S01]  /*0a00*/  MOV R10, 0xa40 ;  /* 0x00000a40000a7802 */ /* 0x000fe20000000f00 */
[----:B------:R-:W-:-:S04]  /*0a10*/  DADD R2, -R22, R4 ;  /* 0x0000000016027229 */ /* 0x000fc80000000104 */
[----:B------:R-:W-:-:S07]  /*0a20*/  IMAD.MOV.U32 R9, RZ, RZ, R13 ;  /* 0x000000ffff097224 */ /* 0x000fce00078e000d */
[----:B------:R-:W-:Y:S05]  /*0a30*/  CALL.REL.NOINC `($_Z20boundary_interpolatePdS_S_S_S_S_PKdS1_S1_S1_S1_S1_S1_iiidddi$__internal_accurate_pow) ;  /* 0x0000005c00dc7944 */ /* 0x000fea0003c00000 */
[----:B------:R-:W-:Y:S05]  /*0a40*/  BSYNC.RECONVERGENT B0 ;  /* 0x0000000000007941 */ /* 0x000fea0003800200 */
.L_x_381:
[----:B------:R-:W0:Y:S01]  /*0a50*/  LDC.64 R14, c[0x0][0x3f8] ;  /* 0x0000fe00ff0e7b82 */ /* 0x000e220000000a00 */
[----:B------:R-:W-:Y:S01]  /*0a60*/  IMAD.MOV.U32 R13, RZ, RZ, R9 ;  /* 0x000000ffff0d7224 */ /* 0x000fe200078e0009 */
[C---:B0-----:R-:W-:Y:S02]  /*0a70*/  DADD R10, R14.reuse, 2 ;  /* 0x400000000e0a7429 */ /* 0x041fe40000000000 */
[C---:B------:R-:W-:Y:S02]  /*0a80*/  DSETP.NEU.AND P5, PT, R14.reuse, RZ, PT ;  /* 0x000000ff0e00722a */ /* 0x040fe40003fad000 */
[----:B------:R-:W-:-:S06]  /*0a90*/  DSETP.NEU.AND P0, PT, R14, 1, PT ;  /* 0x3ff000000e00742a */ /* 0x000fcc0003f0d000 */
        /* <DEDUP_REMOVED lines=10> */
.L_x_382:
[----:B------:R-:W-:Y:S01]  /*0b40*/  FSEL R11, R13, 1.875, P0 ;  /* 0x3ff000000d0b7808 */ /* 0x000fe20000000000 */
[----:B------:R-:W-:Y:S01]  /*0b50*/  DMUL R58, R58, -2.5 ;  /* 0xc00400003a3a7828 */ /* 0x000fe20000000000 */
[----:B------:R-:W-:Y:S01]  /*0b60*/  FSEL R10, R12, RZ, P0 ;  /* 0x000000ff0c0a7208 */ /* 0x000fe20000000000 */
[----:B------:R-:W-:Y:S01]  /*0b70*/  IMAD.MOV.U32 R12, RZ, RZ, 0x1 ;  /* 0x00000001ff0c7424 */ /* 0x000fe200078e00ff */
[----:B------:R-:W0:Y:S01]  /*0b80*/  MUFU.RCP64H R13, R11 ;  /* 0x0000000b000d7308 */ /* 0x000e220000001800 */
[----:B------:R-:W1:Y:S01]  /*0b90*/  LDCU UR5, c[0x0][0x3fc] ;  /* 0x00007f80ff0577ac */ /* 0x000e620008000800 */
[----:B------:R-:W-:Y:S03]  /*0ba0*/  BSSY.RECONVERGENT B2, `(.L_x_383) ;  /* 0x0000015000027945 */ /* 0x000fe60003800200 */
[----:B------:R-:W-:Y:S02]  /*0bb0*/  DFMA R56, R56, 2, R58 ;  /* 0x400000003838782b */ /* 0x000fe4000000003a */
[----:B0-----:R-:W-:Y:S01]  /*0bc0*/  DFMA R14, -R10, R12, 1 ;  /* 0x3ff000000a0e742b */ /* 0x001fe2000000010c */
[----:B-1----:R-:W-:-:S07]  /*0bd0*/  ISETP.LE.AND P6, PT, RZ, UR5, PT ;  /* 0x00000005ff007c0c */ /* 0x002fce000bfc3270 */
[----:B------:R-:W-:-:S08]  /*0be0*/  DFMA R14, R14, R14, R14 ;  /* 0x0000000e0e0e722b */ /* 0x000fd0000000000e */
[----:B------:R-:W-:Y:S02]  /*0bf0*/  DFMA R14, R12, R14, R12 ;  /* 0x0000000e0c0e722b */ /* 0x000fe4000000000c */
[----:B------:R-:W-:-:S06]  /*0c00*/  DFMA R12, R2, -0.5, R56 ;  /* 0xbfe00000020c782b */ /* 0x000fcc0000000038 */
        /* <DEDUP_REMOVED lines=10> */
[----:B------:R-:W-:-:S07]  /*0cb0*/  MOV R10, 0xcd0 ;  /* 0x00000cd0000a7802 */ /* 0x000fce0000000f00 */
[----:B------:R-:W-:Y:S05]  /*0cc0*/  CALL.REL.NOINC `($__internal_1_$__cuda_sm20_div_rn_f64_full) ;  /* 0x0000005400a47944 */ /* 0x000fea0003c00000 */
[----:B------:R-:W-:Y:S01]  /*0cd0*/  MOV R2, R12 ;  /* 0x0000000c00027202 */ /* 0x000fe20000000f00 */
[----:B------:R-:W-:-:S07]  /*0ce0*/  IMAD.MOV.U32 R3, RZ, RZ, R9 ;  /* 0x000000ffff037224 */ /* 0x000fce00078e0009 */
.L_x_384:
[----:B------:R-:W-:Y:S05]  /*0cf0*/  BSYNC.RECONVERGENT B2 ;  /* 0x0000000000027941 */ /* 0x000fea0003800200 */
.L_x_383:
[----:B------:R-:W0:Y:S01]  /*0d00*/  LDCU.64 UR10, c[0x0][0x3f8] ;  /* 0x00007f00ff0a77ac */ /* 0x000e220008000a00 */
[----:B------:R-:W-:Y:S01]  /*0d10*/  BSSY.RECONVERGENT B0, `(.L_x_385) ;  /* 0x0000006000007945 */ /* 0x000fe20003800200 */
[----:B------:R-:W-:Y:S01]  /*0d20*/  IMAD.MOV.U32 R11, RZ, RZ, 0x40080000 ;  /* 0x40080000ff0b7424 */ /* 0x000fe200078e00ff */
[----:B------:R-:W-:Y:S01]  /*0d30*/  MOV R10, 0xd70 ;  /* 0x00000d70000a7802 */ /* 0x000fe20000000f00 */
[----:B0-----:R-:W-:-:S10]  /*0d40*/  DADD R12, -RZ, |UR10| ;  /* 0x4000000aff0c7e29 */ /* 0x001fd40008000100 */
[----:B------:R-:W-:-:S07]  /*0d50*/  IMAD.MOV.U32 R9, RZ, RZ, R13 ;  /* 0x000000ffff097224 */ /* 0x000fce00078e000d */
[----:B------:R-:W-:Y:S05]  /*0d60*/  CALL.REL.NOINC `($_Z20boundary_interpolatePdS_S_S_S_S_PKdS1_S1_S1_S1_S1_S1_iiidddi$__internal_accurate_pow) ;  /* 0x0000005c00107944 */ /* 0x000fea0003c00000 */
[----:B------:R-:W-:Y:S05]  /*0d70*/  BSYNC.RECONVERGENT B0 ;  /* 0x0000000000007941 */ /* 0x000fea0003800200 */
.L_x_385:
[----:B------:R-:W0:Y:S01]  /*0d80*/  LDC.64 R42, c[0x0][0x3f8] ;  /* 0x0000fe00ff2a7b82 */ /* 0x000e220000000a00 */
[----:B------:R-:W-:-:S06]  /*0d90*/  IMAD.MOV.U32 R13, RZ, RZ, R9 ;  /* 0x000000ffff0d7224 */ /* 0x000fcc00078e0009 */
[----:B------:R-:W-:Y:S01]  /*0da0*/  DADD R14, -RZ, -R12 ;  /* 0x00000000ff0e7229 */ /* 0x000fe2000000090c */
[----:B------:R-:W1:Y:S09]  /*0db0*/  @!P5 LDC R40, c[0x0][0x3fc] ;  /* 0x0000ff00ff28db82 */ /* 0x000e720000000800 */
[----:B------:R-:W-:Y:S01]  /*0dc0*/  FSEL R12, R14, R12, !P6 ;  /* 0x0000000c0e0c7208 */ /* 0x000fe20007000000 */
[----:B------:R-:W-:Y:S01]  /*0dd0*/  @!P5 IMAD.MOV.U32 R12, RZ, RZ, RZ ;  /* 0x000000ffff0cd224 */ /* 0x000fe200078e00ff */
[----:B------:R-:W-:Y:S01]  /*0de0*/  FSEL R13, R15, R9, !P6 ;  /* 0x000000090f0d7208 */ /* 0x000fe20007000000 */
[----:B0-----:R-:W-:Y:S01]  /*0df0*/  DADD R10, R42, 3 ;  /* 0x400800002a0a7429 */ /* 0x001fe20000000000 */
[----:B-1----:R-:W-:-:S09]  /*0e00*/  @!P5 IMAD.MOV.U32 R13, RZ, RZ, R40 ;  /* 0x000000ffff0dd224 */ /* 0x002fd200078e0028 */
[----:B------:R-:W-:-:S04]  /*0e10*/  LOP3.LUT R10, R11, 0x7ff00000, RZ, 0xc0, !PT ;  /* 0x7ff000000b0a7812 */ /* 0x000fc800078ec0ff */
[----:B------:R-:W-:-:S13]  /*0e20*/  ISETP.NE.AND P1, PT, R10, 0x7ff00000, PT ;  /* 0x7ff000000a00780c */ /* 0x000fda0003f25270 */
[----:B------:R-:W-:Y:S05]  /*0e30*/  @P1 BRA `(.L_x_386) ;  /* 0x00000000001c1947 */ /* 0x000fea0003800000 */
[----:B------:R-:W-:-:S14]  /*0e40*/  DSETP.NAN.AND P1, PT, R42, R42, PT ;  /* 0x0000002a2a00722a */ /* 0x000fdc0003f28000 */
[----:B------:R-:W-:Y:S01]  /*0e50*/  @P1 DADD R12, R42, 3 ;  /* 0x400800002a0c1429 */ /* 0x000fe20000000000 */
[----:B------:R-:W-:Y:S10]  /*0e60*/  @P1 BRA `(.L_x_386) ;  /* 0x0000000000101947 */ /* 0x000ff40003800000 */
[----:B------:R-:W-:-:S14]  /*0e70*/  DSETP.NEU.AND P1, PT, |R42|, +INF , PT ;  /* 0x7ff000002a00742a */ /* 0x000fdc0003f2d200 */
[----:B------:R-:W-:Y:S02]  /*0e80*/  @!P1 IMAD.MOV.U32 R9, RZ, RZ, -0x100000 ;  /* 0xfff00000ff099424 */ /* 0x000fe400078e00ff */
[----:B------:R-:W-:-:S03]  /*0e90*/  @!P1 IMAD.MOV.U32 R12, RZ, RZ, RZ ;  /* 0x000000ffff0c9224 */ /* 0x000fc600078e00ff */
[----:B------:R-:W-:-:S07]  /*0ea0*/  @!P1 SEL R13, R9, 0x7ff00000, !P6 ;  /* 0x7ff00000090d9807 */ /* 0x000fce0007000000 */
.L_x_386:
[----:B------:R-:W-:Y:S01]  /*0eb0*/  FSEL R11, R13, 1.875, P0 ;  /* 0x3ff000000d0b7808 */ /* 0x000fe20000000000 */
[----:B------:R-:W-:Y:S01]  /*0ec0*/  IMAD.MOV.U32 R40, RZ, RZ, 0x1 ;  /* 0x00000001ff287424 */ /* 0x000fe200078e00ff */
[----:B------:R-:W-:Y:S01]  /*0ed0*/  FSEL R10, R12, RZ, P0 ;  /* 0x000000ff0c0a7208 */ /* 0x000fe20000000000 */
[C---:B------:R-:W-:Y:S01]  /*0ee0*/  DADD R12, -R22.reuse, R20 ;  /* 0x00000000160c7229 */ /* 0x040fe20000000114 */
[----:B------:R-:W0:Y:S01]  /*0ef0*/  MUFU.RCP64H R41, R11 ;  /* 0x0000000b00297308 */ /* 0x000e220000001800 */
[----:B------:R-:W-:Y:S01]  /*0f00*/  DADD R54, -R22, R4 ;  /* 0x0000000016367229 */ /* 0x000fe20000000104 */
[----:B------:R-:W-:Y:S01]  /*0f10*/  UMOV UR10, 0x55555555 ;  /* 0x55555555000a7882 */ /* 0x000fe20000000000 */
[----:B------:R-:W-:Y:S01]  /*0f20*/  UMOV UR11, 0x3fc55555 ;  /* 0x3fc55555000b7882 */ /* 0x000fe20000000000 */
[----:B------:R-:W-:Y:S03]  /*0f30*/  BSSY.RECONVERGENT B2, `(.L_x_387) ;  /* 0x000001c000027945 */ /* 0x000fe60003800200 */
[----:B------:R-:W-:-:S02]  /*0f40*/  DMUL R44, R12, 0.5 ;  /* 0x3fe000000c2c7828 */ /* 0x000fc40000000000 */
[----:B------:R-:W-:Y:S02]  /*0f50*/  DMUL R12, R12, -1.5 ;  /* 0xbff800000c0c7828 */ /* 0x000fe40000000000 */
[----:B0-----:R-:W-:-:S08]  /*0f60*/  DFMA R14, -R10, R40, 1 ;  /* 0x3ff000000a0e742b */ /* 0x001fd00000000128 */
[----:B------:R-:W-:Y:S02]  /*0f70*/  DFMA R42, R14, R14, R14 ;  /* 0x0000000e0e2a722b */ /* 0x000fe4000000000e */
[----:B------:R-:W-:-:S06]  /*0f80*/  DADD R14, -R22, R28 ;  /* 0x00000000160e7229 */ /* 0x000fcc000000011c */
[----:B------:R-:W-:Y:S02]  /*0f90*/  DFMA R42, R40, R42, R40 ;  /* 0x0000002a282a722b */ /* 0x000fe40000000028 */
[C---:B------:R-:W-:Y:S02]  /*0fa0*/  DFMA R40, R14.reuse, 0.5, -R44 ;  /* 0x3fe000000e28782b */ /* 0x040fe4000000082c */
[----:B------:R-:W-:-:S04]  /*0fb0*/  DFMA R12, R14, 3, R12 ;  /* 0x400800000e0c782b */ /* 0x000fc8000000000c */
[----:B------:R-:W-:Y:S02]  /*0fc0*/  DFMA R4, -R10, R42, 1 ;  /* 0x3ff000000a04742b */ /* 0x000fe4000000012a */
[C---:B------:R-:W-:Y:S01]  /*0fd0*/  DFMA R40, R54.reuse, UR10, R40 ;  /* 0x0000000a36287c2b */ /* 0x040fe20008000028 */
[----:B------:R-:W-:Y:S02]  /*0fe0*/  UMOV UR11, 0x3fd55555 ;  /* 0x3fd55555000b7882 */ /* 0x000fe40000000000 */
[----:B------:R-:W-:-:S03]  /*0ff0*/  DFMA R54, R54, UR10, R12 ;  /* 0x0000000a36367c2b */ /* 0x000fc6000800000c */
[----:B------:R-:W-:-:S04]  /*1000*/  DFMA R4, R42, R4, R42 ;  /* 0x000000042a04722b */ /* 0x000fc8000000002a */
[----:B------:R-:W-:-:S04]  /*1010*/  FSETP.GEU.AND P1, PT, |R41|, 6.5827683646048100446e-37, PT ;  /* 0x036000002900780b */ /* 0x000fc80003f2e200 */
        /* <DEDUP_REMOVED lines=10> */
[----:B------:R-:W-:Y:S05]  /*10c0*/  CALL.REL.NOINC `($__internal_1_$__cuda_sm20_div_rn_f64_full) ;  /* 0x0000005000a47944 */ /* 0x000fea0003c00000 */
[----:B------:R-:W-:Y:S02]  /*10d0*/  IMAD.MOV.U32 R4, RZ, RZ, R12 ;  /* 0x000000ffff047224 */ /* 0x000fe400078e000c */
[----:B------:R-:W-:-:S07]  /*10e0*/  IMAD.MOV.U32 R5, RZ, RZ, R9 ;  /* 0x000000ffff057224 */ /* 0x000fce00078e0009 */
.L_x_388:
[----:B------:R-:W-:Y:S05]  /*10f0*/  BSYNC.RECONVERGENT B2 ;  /* 0x0000000000027941 */ /* 0x000fea0003800200 */
.L_x_387:
[----:B------:R-:W0:Y:S01]  /*1100*/  LDCU UR5, c[0x0][0x3fc] ;  /* 0x00007f80ff0577ac */ /* 0x000e220008000800 */
[----:B------:R-:W1:Y:S01]  /*1110*/  LDC.64 R10, c[0x0][0x3f8] ;  /* 0x0000fe00ff0a7b82 */ /* 0x000e620000000a00 */
[----:B------:R-:W-:Y:S01]  /*1120*/  IMAD.MOV.U32 R12, RZ, RZ, 0x1 ;  /* 0x00000001ff0c7424 */ /* 0x000fe200078e00ff */
[----:B------:R-:W-:Y:S01]  /*1130*/  FSETP.GEU.AND P1, PT, |R55|, 6.5827683646048100446e-37, PT ;  /* 0x036000003700780b */ /* 0x000fe20003f2e200 */
[----:B------:R-:W-:Y:S01]  /*1140*/  BSSY.RECONVERGENT B2, `(.L_x_389) ;  /* 0x0000016000027945 */ /* 0x000fe20003800200 */
[----:B0-----:R-:W0:Y:S01]  /*1150*/  MUFU.RCP64H R13, UR5 ;  /* 0x00000005000d7d08 */ /* 0x001e220008001800 */
[----:B-1----:R-:W-:Y:S02]  /*1160*/  DADD R30, R30, R10 ;  /* 0x000000001e1e7229 */ /* 0x002fe4000000000a */
        /* <DEDUP_REMOVED lines=14> */
[----:B------:R-:W-:Y:S02]  /*1250*/  IMAD.MOV.U32 R13, RZ, RZ, R55 ;  /* 0x000000ffff0d7224 */ /* 0x000fe400078e0037 */
[----:B0-----:R-:W-:Y:S02]  /*1260*/  IMAD.U32 R14, RZ, RZ, UR10 ;  /* 0x0000000aff0e7e24 */ /* 0x001fe4000f8e00ff */
[----:B------:R-:W-:-:S07]  /*1270*/  IMAD.U32 R11, RZ, RZ, UR11 ;  /* 0x0000000bff0b7e24 */ /* 0x000fce000f8e00ff */
[----:B------:R-:W-:Y:S05]  /*1280*/  CALL.REL.NOINC `($__internal_1_$__cuda_sm20_div_rn_f64_full) ;  /* 0x0000005000347944 */ /* 0x000fea0003c00000 */
[----:B------:R-:W-:-:S07]  /*1290*/  IMAD.MOV.U32 R13, RZ, RZ, R9 ;  /* 0x000000ffff0d7224 */ /* 0x000fce00078e0009 */
.L_x_390:
[----:B------:R-:W-:Y:S05]  /*12a0*/  BSYNC.RECONVERGENT B2 ;  /* 0x0000000000027941 */ /* 0x000fea0003800200 */
.L_x_389:
[----:B------:R-:W-:Y:S01]  /*12b0*/  DADD R10, -RZ, |R30| ;  /* 0x00000000ff0a7229 */ /* 0x000fe2000000051e */
[----:B------:R-:W-:Y:S01]  /*12c0*/  BSSY.RECONVERGENT B0, `(.L_x_391) ;  /* 0x0000007000007945 */ /* 0x000fe20003800200 */
[----:B------:R-:W-:-:S08]  /*12d0*/  DFMA R56, R30, R12, R22 ;  /* 0x0000000c1e38722b */ /* 0x000fd00000000016 */
[----:B------:R-:W-:Y:S01]  /*12e0*/  IMAD.MOV.U32 R12, RZ, RZ, R10 ;  /* 0x000000ffff0c7224 */ /* 0x000fe200078e000a */
[----:B------:R-:W-:Y:S01]  /*12f0*/  MOV R10, 0x1330 ;  /* 0x00001330000a7802 */ /* 0x000fe20000000f00 */
[----:B------:R-:W-:Y:S02]  /*1300*/  IMAD.MOV.U32 R9, RZ, RZ, R11 ;  /* 0x000000ffff097224 */ /* 0x000fe400078e000b */
[----:B------:R-:W-:-:S07]  /*1310*/  IMAD.MOV.U32 R11, RZ, RZ, 0x40000000 ;  /* 0x40000000ff0b7424 */ /* 0x000fce00078e00ff */
[----:B------:R-:W-:Y:S05]  /*1320*/  CALL.REL.NOINC `($_Z20boundary_interpolatePdS_S_S_S_S_PKdS1_S1_S1_S1_S1_S1_iiidddi$__internal_accurate_pow) ;  /* 0x0000005400a07944 */ /* 0x000fea0003c00000 */
[----:B------:R-:W-:Y:S05]  /*1330*/  BSYNC.RECONVERGENT B0 ;  /* 0x0000000000007941 */ /* 0x000fea0003800200 */
.L_x_391:
[C---:B------:R-:W-:Y:S01]  /*1340*/  DADD R10, R30.reuse, 2 ;  /* 0x400000001e0a7429 */ /* 0x040fe20000000000 */
[----:B------:R-:W-:Y:S01]  /*1350*/  BSSY.RECONVERGENT B0, `(.L_x_392) ;  /* 0x000000f000007945 */ /* 0x000fe20003800200 */
[C---:B------:R-:W-:Y:S01]  /*1360*/  DSETP.NEU.AND P0, PT, R30.reuse, RZ, PT ;  /* 0x000000ff1e00722a */ /* 0x040fe20003f0d000 */
[----:B------:R-:W-:Y:S01]  /*1370*/  MOV R13, R9 ;  /* 0x00000009000d7202 */ /* 0x000fe20000000f00 */
[----:B------:R-:W-:Y:S02]  /*1380*/  DSETP.NEU.AND P3, PT, R30, 1, PT ;  /* 0x3ff000001e00742a */ /* 0x000fe40003f6d000 */
[----:B------:R-:W-:-:S04]  /*1390*/  DADD R14, -RZ, |R30| ;  /* 0x00000000ff0e7229 */ /* 0x000fc8000000051e */
        /* <DEDUP_REMOVED lines=10> */
.L_x_393:
[----:B------:R-:W-:Y:S05]  /*1440*/  BSYNC.RECONVERGENT B0 ;  /* 0x0000000000007941 */ /* 0x000fea0003800200 */
.L_x_392:
[----:B------:R-:W-:Y:S01]  /*1450*/  FSEL R10, R12, RZ, P3 ;  /* 0x000000ff0c0a7208 */ /* 0x000fe20001800000 */
[----:B------:R-:W-:Y:S01]  /*1460*/  BSSY.RECONVERGENT B0, `(.L_x_394) ;  /* 0x0000009000007945 */ /* 0x000fe20003800200 */
[----:B------:R-:W-:Y:S01]  /*1470*/  FSEL R11, R13, 1.875, P3 ;  /* 0x3ff000000d0b7808 */ /* 0x000fe20001800000 */
[----:B------:R-:W-:Y:S01]  /*1480*/  IMAD.MOV.U32 R12, RZ, RZ, R14 ;  /* 0x000000ffff0c7224 */ /* 0x000fe200078e000e */
[----:B------:R-:W-:Y:S01]  /*1490*/  ISETP.GE.AND P4, PT, R31, RZ, PT ;  /* 0x000000ff1f00720c */ /* 0x000fe20003f86270 */
[----:B------:R-:W-:-:S03]  /*14a0*/  IMAD.MOV.U32 R9, RZ, RZ, R15 ;  /* 0x000000ffff097224 */ /* 0x000fc600078e000f */
[----:B------:R-:W-:Y:S01]  /*14b0*/  DFMA R56, R2, R10, R56 ;  /* 0x0000000a0238722b */ /* 0x000fe20000000038 */
[----:B------:R-:W-:Y:S01]  /*14c0*/  IMAD.MOV.U32 R11, RZ, RZ, 0x40080000 ;  /* 0x40080000ff0b7424 */ /* 0x000fe200078e00ff */
[----:B------:R-:W-:-:S09]  /*14d0*/  MOV R10, 0x14f0 ;  /* 0x000014f0000a7802 */ /* 0x000fd20000000f00 */
[----:B------:R-:W-:Y:S05]  /*14e0*/  CALL.REL.NOINC `($_Z20boundary_interpolatePdS_S_S_S_S_PKdS1_S1_S1_S1_S1_S1_iiidddi$__internal_accurate_pow) ;  /* 0x0000005400307944 */ /* 0x000fea0003c00000 */
[----:B------:R-:W-:Y:S05]  /*14f0*/  BSYNC.RECONVERGENT B0 ;  /* 0x0000000000007941 */ /* 0x000fea0003800200 */
.L_x_394:
[----:B------:R-:W-:Y:S01]  /*1500*/  DADD R2, R30, 3 ;  /* 0x400800001e027429 */ /* 0x000fe20000000000 */
[----:B------:R-:W-:Y:S01]  /*1510*/  IMAD.MOV.U32 R13, RZ, RZ, R9 ;  /* 0x000000ffff0d7224 */ /* 0x000fe200078e0009 */
[----:B------:R-:W-:Y:S05]  /*1520*/  BSSY.RECONVERGENT B0, `(.L_x_395) ;  /* 0x0000011000007945 */ /* 0x000fea0003800200 */
[----:B------:R-:W-:-:S03]  /*1530*/  DADD R10, -RZ, -R12 ;  /* 0x00000000ff0a7229 */ /* 0x000fc6000000090c */
[----:B------:R-:W-:-:S04]  /*1540*/  LOP3.LUT R2, R3, 0x7ff00000, RZ, 0xc0, !PT ;  /* 0x7ff0000003027812 */ /* 0x000fc800078ec0ff */
[----:B------:R-:W-:-:S03]  /*1550*/  ISETP.NE.AND P1, PT, R2, 0x7ff00000, PT ;  /* 0x7ff000000200780c */ /* 0x000fc60003f25270 */
[----:B------:R-:W-:Y:S01]  /*1560*/  FSEL R12, R10, R12, !P4 ;  /* 0x0000000c0a0c7208 */ /* 0x000fe20006000000 */
[----:B------:R-:W-:Y:S01]  /*1570*/  @!P0 IMAD.MOV.U32 R12, RZ, RZ, RZ ;  /* 0x000000ffff0c8224 */ /* 0x000fe200078e00ff */
[----:B------:R-:W-:Y:S01]  /*1580*/  FSEL R13, R11, R9, !P4 ;  /* 0x000000090b0d7208 */ /* 0x000fe20006000000 */
[----:B------:R-:W-:-:S07]  /*1590*/  @!P0 IMAD.MOV.U32 R13, RZ, RZ, R31 ;  /* 0x000000ffff0d8224 */ /* 0x000fce00078e001f */
[----:B------:R-:W-:Y:S05]  /*15a0*/  @P1 BRA `(.L_x_396) ;  /* 0x0000000000201947 */ /* 0x000fea0003800000 */
[----:B------:R-:W-:-:S14]  /*15b0*/  DSETP.NAN.AND P0, PT, R30, R30, PT ;  /* 0x0000001e1e00722a */ /* 0x000fdc0003f08000 */
[----:B------:R-:W-:Y:S01]  /*15c0*/  @P0 DADD R12, R30, 3 ;  /* 0x400800001e0c0429 */ /* 0x000fe20000000000 */
[----:B------:R-:W-:Y:S10]  /*15d0*/  @P0 BRA `(.L_x_396) ;  /* 0x0000000000140947 */ /* 0x000ff40003800000 */
[----:B------:R-:W-:-:S14]  /*15e0*/  DSETP.NEU.AND P0, PT, |R30|, +INF , PT ;  /* 0x7ff000001e00742a */ /* 0x000fdc0003f0d200 */
[----:B------:R-:W-:Y:S01]  /*15f0*/  @!P0 IMAD.MOV.U32 R2, RZ, RZ, -0x100000 ;  /* 0xfff00000ff028424 */ /* 0x000fe200078e00ff */
[----:B------:R-:W-:Y:S01]  /*1600*/  @!P0 ISETP.GE.AND P1, PT, R31, RZ, PT ;  /* 0x000000ff1f00820c */ /* 0x000fe20003f26270 */
[----:B------:R-:W-:-:S03]  /*1610*/  @!P0 IMAD.MOV.U32 R12, RZ, RZ, RZ ;  /* 0x000000ffff0c8224 */ /* 0x000fc600078e00ff */
[----:B------:R-:W-:-:S09]  /*1620*/  @!P0 SEL R13, R2, 0x7ff00000, !P1 ;  /* 0x7ff00000020d8807 */ /* 0x000fd20004800000 */
.L_x_396:
[----:B------:R-:W-:Y:S05]  /*1630*/  BSYNC.RECONVERGENT B0 ;  /* 0x0000000000007941 */ /* 0x000fea0003800200 */
.L_x_395:
[----:B------:R-:W-:Y:S02]  /*1640*/  FSEL R2, R12, RZ, P3 ;  /* 0x000000ff0c027208 */ /* 0x000fe40001800000 */
[----:B------:R-:W-:-:S06]  /*1650*/  FSEL R3, R13, 1.875, P3 ;  /* 0x3ff000000d037808 */ /* 0x000fcc0001800000 */
[----:B------:R-:W-:-:S07]  /*1660*/  DFMA R56, R4, R2, R56 ;  /* 0x000000020438722b */ /* 0x000fce0000000038 */
[----:B------:R0:W-:Y:S04]  /*1670*/  STG.E.64 desc[UR6][R34.64], R56 ;  /* 0x0000003822007986 */ /* 0x0001e8000c101b06 */
.L_x_380:
[----:B------:R-:W-:Y:S05]  /*1680*/  BSYNC.RECONVERGENT B1 ;  /* 0x0000000000017941 */ /* 0x000fea0003800200 */
.L_x_379:
[----:B------:R-:W1:Y:S01]  /*1690*/  LDCU.64 UR8, c[0x0][0x3f8] ;  /* 0x00007f00ff0877ac */ /* 0x000e620008000a00 */
[----:B------:R-:W-:Y:S01]  /*16a0*/  BSSY.RECONVERGENT B1, `(.L_x_397) ;  /* 0x00000d2000017945 */ /* 0x000fe20003800200 */
[----:B-1---5:R-:W-:-:S14]  /*16b0*/  DSETP.GEU.AND P0, PT, R26, UR8, PT ;  /* 0x000000081a007e2a */ /* 0x022fdc000bf0e000 */
[----:B------:R-:W-:Y:S05]  /*16c0*/  @P0 BRA `(.L_x_398) ;  /* 0x0000000c003c0947 */ /* 0x000fea0003800000 */
[----:B------:R-:W-:Y:S01]  /*16d0*/  DADD R12, -RZ, |UR8| ;  /* 0x40000008ff0c7e29 */ /* 0x000fe20008000100 */
[----:B------:R-:W-:Y:S01]  /*16e0*/  BSSY.RECONVERGENT B0, `(.L_x_399) ;  /* 0x0000008000007945 */ /* 0x000fe20003800200 */
[C---:B------:R-:W-:Y:S01]  /*16f0*/  DADD R30, -R24.reuse, R22 ;  /* 0x00000000181e7229 */ /* 0x040fe20000000116 */
[----:B------:R-:W-:Y:S01]  /*1700*/  MOV R11, 0x40000000 ;  /* 0x40000000000b7802 */ /* 0x000fe20000000f00 */
[C---:B------:R-:W-:Y:S01]  /*1710*/  DADD R4, -R24.reuse, R28 ;  /* 0x0000000018047229 */ /* 0x040fe2000000011c */
[----:B------:R-:W-:Y:S01]  /*1720*/  MOV R10, 0x1760 ;  /* 0x00001760000a7802 */ /* 0x000fe20000000f00 */
[----:B------:R-:W-:-:S04]  /*1730*/  DADD R2, -R24, R20 ;  /* 0x0000000018027229 */ /* 0x000fc80000000114 */
[----:B------:R-:W-:-:S07]  /*1740*/  IMAD.MOV.U32 R9, RZ, RZ, R13 ;  /* 0x000000ffff097224 */ /* 0x000fce00078e000d */
[----:B0-----:R-:W-:Y:S05]  /*1750*/  CALL.REL.NOINC `($_Z20boundary_interpolatePdS_S_S_S_S_PKdS1_S1_S1_S1_S1_S1_iiidddi$__internal_accurate_pow) ;  /* 0x0000005000947944 */ /* 0x001fea0003c00000 */
[----:B------:R-:W-:Y:S05]  /*1760*/  BSYNC.RECONVERGENT B0 ;  /* 0x0000000000007941 */ /* 0x000fea0003800200 */
.L_x_399:
        /* <DEDUP_REMOVED lines=15> */
.L_x_400:
        /* <DEDUP_REMOVED lines=25> */
[----:B------:R-:W-:Y:S02]  /*19f0*/  IMAD.MOV.U32 R2, RZ, RZ, R12 ;  /* 0x000000ffff027224 */ /* 0x000fe400078e000c */
[----:B------:R-:W-:-:S07]  /*1a00*/  IMAD.MOV.U32 R3, RZ, RZ, R9 ;  /* 0x000000ffff037224 */ /* 0x000fce00078e0009 */
.L_x_402:
[----:B------:R-:W-:Y:S05]  /*1a10*/  BSYNC.RECONVERGENT B2 ;  /* 0x0000000000027941 */ /* 0x000fea0003800200 */
.L_x_401:
        /* <DEDUP_REMOVED lines=8> */
.L_x_403:
        /* <DEDUP_REMOVED lines=8> */
[----:B-1----:R-:W-:-:S09]  /*1b20*/  @!P5 MOV R13, R14 ;  /* 0x0000000e000dd202 */ /* 0x002fd20000000f00 */
        /* <DEDUP_REMOVED lines=10> */
.L_x_404:
[----:B------:R-:W-:Y:S01]  /*1bd0*/  FSEL R11, R13, 1.875, P0 ;  /* 0x3ff000000d0b7808 */ /* 0x000fe20000000000 */
[----:B------:R-:W-:Y:S01]  /*1be0*/  IMAD.MOV.U32 R4, RZ, RZ, 0x1 ;  /* 0x00000001ff047424 */ /* 0x000fe200078e00ff */
[----:B------:R-:W-:Y:S01]  /*1bf0*/  FSEL R10, R12, RZ, P0 ;  /* 0x000000ff0c0a7208 */ /* 0x000fe20000000000 */
[C---:B------:R-:W-:Y:S01]  /*1c00*/  DADD R28, -R24.reuse, R28 ;  /* 0x00000000181c7229 */ /* 0x040fe2000000011c */
[----:B------:R-:W0:Y:S01]  /*1c10*/  MUFU.RCP64H R5, R11 ;  /* 0x0000000b00057308 */ /* 0x000e220000001800 */
[C---:B------:R-:W-:Y:S01]  /*1c20*/  DADD R30, -R24.reuse, R22 ;  /* 0x00000000181e7229 */ /* 0x040fe20000000116 */
[----:B------:R-:W-:Y:S01]  /*1c30*/  UMOV UR10, 0x55555555 ;  /* 0x55555555000a7882 */ /* 0x000fe20000000000 */
[----:B------:R-:W-:Y:S01]  /*1c40*/  DADD R34, -R24, R20 ;  /* 0x0000000018227229 */ /* 0x000fe20000000114 */
[----:B------:R-:W-:Y:S01]  /*1c50*/  UMOV UR11, 0x3fc55555 ;  /* 0x3fc55555000b7882 */ /* 0x000fe20000000000 */
[----:B------:R-:W-:Y:S02]  /*1c60*/  BSSY.RECONVERGENT B2, `(.L_x_405) ;  /* 0x000001b000027945 */ /* 0x000fe40003800200 */
[----:B------:R-:W-:-:S02]  /*1c70*/  DMUL R14, R28, 0.5 ;  /* 0x3fe000001c0e7828 */ /* 0x000fc40000000000 */
[----:B------:R-:W-:-:S06]  /*1c80*/  DMUL R28, R28, -1.5 ;  /* 0xbff800001c1c7828 */ /* 0x000fcc0000000000 */
[----:B------:R-:W-:Y:S02]  /*1c90*/  DFMA R14, R30, 0.5, -R14 ;  /* 0x3fe000001e0e782b */ /* 0x000fe4000000080e */
[----:B0-----:R-:W-:Y:S02]  /*1ca0*/  DFMA R12, -R10, R4, 1 ;  /* 0x3ff000000a0c742b */ /* 0x001fe40000000104 */
[----:B------:R-:W-:-:S04]  /*1cb0*/  DFMA R20, R30, 3, R28 ;  /* 0x400800001e14782b */ /* 0x000fc8000000001c */
[----:B------:R-:W-:Y:S01]  /*1cc0*/  DFMA R22, R34, UR10, R14 ;  /* 0x0000000a22167c2b */ /* 0x000fe2000800000e */
[----:B------:R-:W-:Y:S01]  /*1cd0*/  UMOV UR11, 0x3fd55555 ;  /* 0x3fd55555000b7882 */ /* 0x000fe20000000000 */
[----:B------:R-:W-:Y:S02]  /*1ce0*/  DFMA R12, R12, R12, R12 ;  /* 0x0000000c0c0c722b */ /* 0x000fe4000000000c */
[----:B------:R-:W-:-:S06]  /*1cf0*/  DFMA R20, R34, UR10, R20 ;  /* 0x0000000a22147c2b */ /* 0x000fcc0008000014 */
[----:B------:R-:W-:Y:S01]  /*1d00*/  DFMA R12, R4, R12, R4 ;  /* 0x0000000c040c722b */ /* 0x000fe20000000004 */
[----:B------:R-:W-:-:S07]  /*1d10*/  FSETP.GEU.AND P1, PT, |R23|, 6.5827683646048100446e-37, PT ;  /* 0x036000001700780b */ /* 0x000fce0003f2e200 */
        /* <DEDUP_REMOVED lines=12> */
[----:B------:R-:W-:Y:S05]  /*1de0*/  CALL.REL.NOINC `($__internal_1_$__cuda_sm20_div_rn_f64_full) ;  /* 0x00000044005c7944 */ /* 0x000fea0003c00000 */
[----:B------:R-:W-:Y:S02]  /*1df0*/  IMAD.MOV.U32 R4, RZ, RZ, R12 ;  /* 0x000000ffff047224 */ /* 0x000fe400078e000c */
[----:B------:R-:W-:-:S07]  /*1e00*/  IMAD.MOV.U32 R5, RZ, RZ, R9 ;  /* 0x000000ffff057224 */ /* 0x000fce00078e0009 */
.L_x_406:
[----:B------:R-:W-:Y:S05]  /*1e10*/  BSYNC.RECONVERGENT B2 ;  /* 0x0000000000027941 */ /* 0x000fea0003800200 */
.L_x_405:
[----:B------:R-:W0:Y:S01]  /*1e20*/  LDCU UR5, c[0x0][0x3fc] ;  /* 0x00007f80ff0577ac */ /* 0x000e220008000800 */
[----:B------:R-:W1:Y:S01]  /*1e30*/  LDC.64 R14, c[0x0][0x3f8] ;  /* 0x0000fe00ff0e7b82 */ /* 0x000e620000000a00 */
[----:B------:R-:W-:Y:S01]  /*1e40*/  IMAD.MOV.U32 R10, RZ, RZ, 0x1 ;  /* 0x00000001ff0a7424 */ /* 0x000fe200078e00ff */
[----:B------:R-:W-:Y:S01]  /*1e50*/  FSETP.GEU.AND P1, PT, |R21|, 6.5827683646048100446e-37, PT ;  /* 0x036000001500780b */ /* 0x000fe20003f2e200 */
[----:B------:R-:W-:Y:S01]  /*1e60*/  BSSY.RECONVERGENT B2, `(.L_x_407) ;  /* 0x0000017000027945 */ /* 0x000fe20003800200 */
[----:B0-----:R-:W1:Y:S03]  /*1e70*/  MUFU.RCP64H R11, UR5 ;  /* 0x00000005000b7d08 */ /* 0x001e660008001800 */
[----:B-1----:R-:W-:-:S08]  /*1e80*/  DFMA R12, R10, -R14, 1 ;  /* 0x3ff000000a0c742b */ /* 0x002fd0000000080e */
[----:B------:R-:W-:-:S08]  /*1e90*/  DFMA R12, R12, R12, R12 ;  /* 0x0000000c0c0c722b */ /* 0x000fd0000000000c */
[----:B------:R-:W-:-:S08]  /*1ea0*/  DFMA R12, R10, R12, R10 ;  /* 0x0000000c0a0c722b */ /* 0x000fd0000000000a */
[----:B------:R-:W-:-:S08]  /*1eb0*/  DFMA R10, R12, -R14, 1 ;  /* 0x3ff000000c0a742b */ /* 0x000fd0000000080e */
[----:B------:R-:W-:-:S08]  /*1ec0*/  DFMA R22, R12, R10, R12 ;  /* 0x0000000a0c16722b */ /* 0x000fd0000000000c */
[----:B------:R-:W-:-:S08]  /*1ed0*/  DMUL R12, R22, R20 ;  /* 0x00000014160c7228 */ /* 0x000fd00000000000 */
[----:B------:R-:W-:-:S08]  /*1ee0*/  DFMA R10, R12, -R14, R20 ;  /* 0x8000000e0c0a722b */ /* 0x000fd00000000014 */
[----:B------:R-:W-:Y:S02]  /*1ef0*/  DFMA R12, R22, R10, R12 ;  /* 0x0000000a160c722b */ /* 0x000fe4000000000c */
[----:B------:R-:W-:-:S08]  /*1f00*/  DADD R10, R14, R14 ;  /* 0x000000000e0a7229 */ /* 0x000fd0000000000e */
[----:B------:R-:W-:Y:S01]  /*1f10*/  FFMA R9, RZ, UR5, R13 ;  /* 0x00000005ff097c23 */ /* 0x000fe2000800000d */
[----:B------:R-:W-:-:S04]  /*1f20*/  DADD R26, -R26, R10 ;  /* 0x000000001a1a7229 */ /* 0x000fc8000000010a */
[----:B------:R-:W-:-:S13]  /*1f30*/  FSETP.GT.AND P0, PT, |R9|, 1.469367938527859385e-39, PT ;  /* 0x001000000900780b */ /* 0x000fda0003f04200 */
[----:B------:R-:W-:Y:S05]  /*1f40*/  @P0 BRA P1, `(.L_x_408) ;  /* 0x0000000000200947 */ /* 0x000fea0000800000 */
[----:B------:R-:W0:Y:S01]  /*1f50*/  LDCU.64 UR10, c[0x0][0x3f8] ;  /* 0x00007f00ff0a77ac */ /* 0x000e220008000a00 */
[----:B------:R-:W-:Y:S01]  /*1f60*/  IMAD.MOV.U32 R12, RZ, RZ, R20 ;  /* 0x000000ffff0c7224 */ /* 0x000fe200078e0014 */
[----:B------:R-:W-:Y:S01]  /*1f70*/  MOV R10, 0x1fc0 ;  /* 0x00001fc0000a7802 */ /* 0x000fe20000000f00 */
[----:B------:R-:W-:Y:S01]  /*1f80*/  IMAD.MOV.U32 R13, RZ, RZ, R21 ;  /* 0x000000ffff0d7224 */ /* 0x000fe200078e0015 */
[----:B0-----:R-:W-:Y:S01]  /*1f90*/  MOV R14, UR10 ;  /* 0x0000000a000e7c02 */ /* 0x001fe20008000f00 */
[----:B------:R-:W-:-:S07]  /*1fa0*/  IMAD.U32 R11, RZ, RZ, UR11 ;  /* 0x0000000bff0b7e24 */ /* 0x000fce000f8e00ff */
[----:B------:R-:W-:Y:S05]  /*1fb0*/  CALL.REL.NOINC `($__internal_1_$__cuda_sm20_div_rn_f64_full) ;  /* 0x0000004000e87944 */ /* 0x000fea0003c00000 */
[----:B------:R-:W-:-:S07]  /*1fc0*/  IMAD.MOV.U32 R13, RZ, RZ, R9 ;  /* 0x000000ffff0d7224 */ /* 0x000fce00078e0009 */
.L_x_408:
[----:B------:R-:W-:Y:S05]  /*1fd0*/  BSYNC.RECONVERGENT B2 ;  /* 0x0000000000027941 */ /* 0x000fea0003800200 */
.L_x_407:
        /* <DEDUP_REMOVED lines=9> */
.L_x_409:
[C---:B------:R-:W-:Y:S01]  /*2070*/  DADD R10, R26.reuse, 2 ;  /* 0x400000001a0a7429 */ /* 0x040fe20000000000 */
[----:B------:R-:W-:Y:S01]  /*2080*/  BSSY.RECONVERGENT B0, `(.L_x_410) ;  /* 0x000000f000007945 */ /* 0x000fe20003800200 */
[C---:B------:R-:W-:Y:S01]  /*2090*/  DSETP.NEU.AND P0, PT, R26.reuse, RZ, PT ;  /* 0x000000ff1a00722a */ /* 0x040fe20003f0d000 */
[----:B------:R-:W-:Y:S01]  /*20a0*/  IMAD.MOV.U32 R13, RZ, RZ, R9 ;  /* 0x000000ffff0d7224 */ /* 0x000fe200078e0009 */
        /* <DEDUP_REMOVED lines=12> */
.L_x_411:
[----:B------:R-:W-:Y:S05]  /*2170*/  BSYNC.RECONVERGENT B0 ;  /* 0x0000000000007941 */ /* 0x000fea0003800200 */
.L_x_410:
        /* <DEDUP_REMOVED lines=11> */
.L_x_412:
[C---:B------:R-:W-:Y:S01]  /*2230*/  DADD R2, R26.reuse, 3 ;  /* 0x400800001a027429 */ /* 0x040fe20000000000 */
[----:B------:R-:W-:Y:S01]  /*2240*/  MOV R13, R9 ;  /* 0x00000009000d7202 */ /* 0x000fe20000000f00 */
[----:B------:R-:W-:Y:S01]  /*2250*/  BSSY.RECONVERGENT B0, `(.L_x_413) ;  /* 0x0000012000007945 */ /* 0x000fe20003800200 */
[----:B------:R-:W-:-:S04]  /*2260*/  DSETP.NEU.AND P2, PT, R26, 1, PT ;  /* 0x3ff000001a00742a */ /* 0x000fc80003f4d000 */
        /* <DEDUP_REMOVED lines=16> */
.L_x_414:
[----:B------:R-:W-:Y:S05]  /*2370*/  BSYNC.RECONVERGENT B0 ;  /* 0x0000000000007941 */ /* 0x000fea0003800200 */
.L_x_413:
[----:B------:R-:W-:Y:S02]  /*2380*/  FSEL R2, R12, RZ, P2 ;  /* 0x000000ff0c027208 */ /* 0x000fe40001000000 */
[----:B------:R-:W-:-:S06]  /*2390*/  FSEL R3, R13, 1.875, P2 ;  /* 0x3ff000000d037808 */ /* 0x000fcc0001000000 */
[----:B------:R-:W-:-:S07]  /*23a0*/  DFMA R24, R4, R2, R24 ;  /* 0x000000020418722b */ /* 0x000fce0000000018 */
[----:B------:R1:W-:Y:S04]  /*23b0*/  STG.E.64 desc[UR6][R36.64], R24 ;  /* 0x0000001824007986 */ /* 0x0003e8000c101b06 */
.L_x_398:
[----:B------:R-:W-:Y:S05]  /*23c0*/  BSYNC.RECONVERGENT B1 ;  /* 0x0000000000017941 */ /* 0x000fea0003800200 */
.L_x_397:
[C---:B------:R-:W-:Y:S01]  /*23d0*/  VIADD R2, R38.reuse, 0x1 ;  /* 0x0000000126027836 */ /* 0x040fe20000000000 */
[----:B-1----:R-:W1:Y:S01]  /*23e0*/  LDC.64 R24, c[0x0][0x3c8] ;  /* 0x0000f200ff187b82 */ /* 0x002e620000000a00 */
[C---:B------:R-:W-:Y:S01]  /*23f0*/  VIADD R4, R38.reuse, 0x2 ;  /* 0x0000000226047836 */ /* 0x040fe20000000000 */
[----:B------:R-:W2:Y:S01]  /*2400*/  LDCU UR5, c[0x0][0x3e8] ;  /* 0x00007d00ff0577ac */ /* 0x000ea20008000800 */
[C---:B------:R-:W-:Y:S02]  /*2410*/  VIADD R10, R38.reuse, 0xffffffff ;  /* 0xffffffff260a7836 */ /* 0x040fe40000000000 */
[----:B------:R-:W3:Y:S01]  /*2420*/  I2F.F64 R2, R2 ;  /* 0x0000000200027312 */ /* 0x000ee20000201c00 */
[----:B------:R-:W-:Y:S01]  /*2430*/  VIADD R12, R38, 0xfffffffe ;  /* 0xfffffffe260c7836 */ /* 0x000fe20000000000 */
[----:B------:R-:W4:Y:S01]  /*2440*/  LDCU.64 UR8, c[0x0][0x400] ;  /* 0x00008000ff0877ac */ /* 0x000f220008000a00 */
[----:B0-----:R-:W0:Y:S05]  /*2450*/  LDC.64 R34, c[0x0][0x398] ;  /* 0x0000e600ff227b82 */ /* 0x001e2a0000000a00 */
[----:B------:R-:W2:Y:S01]  /*2460*/  I2F.F64 R4, R4 ;  /* 0x0000000400047312 */ /* 0x000ea20000201c00 */
[----:B---3--:R-:W-:-:S07]  /*2470*/  DSETP.MAX.AND P0, P2, RZ, R2, PT ;  /* 0x00000002ff00722a */ /* 0x008fce0003a0f000 */
[----:B------:R-:W3:Y:S01]  /*2480*/  I2F.F64 R10, R10 ;  /* 0x0000000a000a7312 */ /* 0x000ee20000201c00 */
[----:B------:R-:W-:Y:S01]  /*2490*/  IMAD.MOV.U32 R9, RZ, RZ, R2 ;  /* 0x000000ffff097224 */ /* 0x000fe200078e0002 */
[----:B------:R-:W-:Y:S01]  /*24a0*/  MOV R2, RZ ;  /* 0x000000ff00027202 */ /* 0x000fe20000000f00 */
[----:B--2---:R-:W-:-:S05]  /*24b0*/  DSETP.MAX.AND P3, P1, RZ, R4, PT ;  /* 0x00000004ff00722a */ /* 0x004fca000396f000 */
[----:B------:R-:W2:Y:S01]  /*24c0*/  I2F.F64 R12, R12 ;  /* 0x0000000c000c7312 */ /* 0x000ea20000201c00 */
[----:B------:R-:W-:Y:S01]  /*24d0*/  IMAD.MOV.U32 R21, RZ, RZ, R5 ;  /* 0x000000ffff157224 */ /* 0x000fe200078e0005 */
[C---:B------:R-:W-:Y:S01]  /*24e0*/  FSEL R5, R2.reuse, R3, P0 ;  /* 0x0000000302057208 */ /* 0x040fe20000000000 */
[----:B------:R-:W-:Y:S01]  /*24f0*/  IMAD.MOV.U32 R15, RZ, RZ, R4 ;  /* 0x000000ffff0f7224 */ /* 0x000fe200078e0004 */
[----:B------:R-:W-:Y:S01]  /*2500*/  SEL R2, R2, R9, P0 ;  /* 0x0000000902027207 */ /* 0x000fe20000000000 */
[----:B------:R-:W-:Y:S01]  /*2510*/  IMAD.MOV.U32 R4, RZ, RZ, RZ ;  /* 0x000000ffff047224 */ /* 0x000fe200078e00ff */
[----:B------:R-:W-:Y:S01]  /*2520*/  @P2 LOP3.LUT R5, R3, 0x80000, RZ, 0xfc, !PT ;  /* 0x0008000003052812 */ /* 0x000fe200078efcff */
[----:B---3--:R-:W-:Y:S01]  /*2530*/  DSETP.MAX.AND P4, P5, RZ, R10, PT ;  /* 0x0000000aff00722a */ /* 0x008fe20003d8f000 */
[----:B------:R-:W-:Y:S02]  /*2540*/  IMAD.MOV.U32 R23, RZ, RZ, R10 ;  /* 0x000000ffff177224 */ /* 0x000fe400078e000a */
[----:B------:R-:W-:-:S02]  /*2550*/  IMAD.MOV.U32 R10, RZ, RZ, RZ ;  /* 0x000000ffff0a7224 */ /* 0x000fc400078e00ff */
[----:B------:R-:W-:Y:S01]  /*2560*/  IMAD.MOV.U32 R3, RZ, RZ, R5 ;  /* 0x000000ffff037224 */ /* 0x000fe200078e0005 */
[C---:B------:R-:W-:Y:S01]  /*2570*/  FSEL R9, R4.reuse, R11, P4 ;  /* 0x0000000b04097208 */ /* 0x040fe20002000000 */
[----:B--2---:R-:W-:Y:S01]  /*2580*/  DSETP.MAX.AND P2, P0, RZ, R12, PT ;  /* 0x0000000cff00722a */ /* 0x004fe2000384f000 */
[----:B------:R-:W-:Y:S01]  /*2590*/  IMAD.MOV.U32 R14, RZ, RZ, R12 ;  /* 0x000000ffff0e7224 */ /* 0x000fe200078e000c */
[----:B------:R-:W-:Y:S02]  /*25a0*/  SEL R4, R4, R15, P3 ;  /* 0x0000000f04047207 */ /* 0x000fe40001800000 */
[----:B------:R-:W-:Y:S01]  /*25b0*/  DSETP.GT.AND P6, PT, R2, R32, PT ;  /* 0x000000200200722a */ /* 0x000fe20003fc4000 */
[----:B------:R-:W-:Y:S01]  /*25c0*/  IMAD.MOV.U32 R20, RZ, RZ, R13 ;  /* 0x000000ffff147224 */ /* 0x000fe200078e000d */
[----:B------:R-:W-:Y:S02]  /*25d0*/  SEL R10, R10, R23, P4 ;  /* 0x000000170a0a7207 */ /* 0x000fe40002000000 */
[----:B------:R-:W-:Y:S01]  /*25e0*/  @P5 LOP3.LUT R9, R11, 0x80000, RZ, 0xfc, !PT ;  /* 0x000800000b095812 */ /* 0x000fe200078efcff */
[----:B------:R-:W-:Y:S01]  /*25f0*/  IMAD.MOV.U32 R11, RZ, RZ, RZ ;  /* 0x000000ffff0b7224 */ /* 0x000fe200078e00ff */
[----:B------:R-:W-:Y:S01]  /*2600*/  FSEL R12, R32, R2, P6 ;  /* 0x00000002200c7208 */ /* 0x000fe20003000000 */
[----:B-1----:R-:W-:Y:S01]  /*2610*/  IMAD.WIDE R24, R0, 0x8, R24 ;  /* 0x0000000800187825 */ /* 0x002fe200078e0218 */
[----:B------:R-:W-:-:S02]  /*2620*/  FSEL R13, R33, R3, P6 ;  /* 0x00000003210d7208 */ /* 0x000fc40003000000 */
[----:B------:R-:W-:Y:S02]  /*2630*/  CS2R R2, SRZ ;  /* 0x0000000000027805 */ /* 0x000fe4000001ff00 */
[----:B------:R-:W-:Y:S01]  /*2640*/  FSEL R15, R11, R20, P2 ;  /* 0x000000140b0f7208 */ /* 0x000fe20001000000 */
[----:B------:R-:W-:Y:S01]  /*2650*/  IMAD.MOV.U32 R11, RZ, RZ, R9 ;  /* 0x000000ffff0b7224 */ /* 0x000fe200078e0009 */
[----:B------:R-:W-:Y:S01]  /*2660*/  @P0 LOP3.LUT R15, R20, 0x80000, RZ, 0xfc, !PT ;  /* 0x00080000140f0812 */ /* 0x000fe200078efcff */
[----:B------:R-:W1:Y:S01]  /*2670*/  F2I.F64.TRUNC R12, R12 ;  /* 0x0000000c000c7311 */ /* 0x000e62000030d100 */
[----:B0-----:R-:W-:Y:S01]  /*2680*/  IMAD.WIDE R34, R0, 0x8, R34 ;  /* 0x0000000800227825 */ /* 0x001fe200078e0222 */
[----:B------:R-:W-:Y:S01]  /*2690*/  FSEL R5, R2, R21, P3 ;  /* 0x0000001502057208 */ /* 0x000fe20001800000 */
[----:B------:R0:W5:Y:S01]  /*26a0*/  LDG.E.64 R22, desc[UR6][R16.64] ;  /* 0x0000000610167981 */ /* 0x000162000c1e1b00 */
[----:B------:R-:W-:Y:S01]  /*26b0*/  @P1 LOP3.LUT R5, R21, 0x80000, RZ, 0xfc, !PT ;  /* 0x0008000015051812 */ /* 0x000fe200078efcff */
[--C-:B------:R-:W-:Y:S01]  /*26c0*/  DSETP.GT.AND P3, PT, R10, R32.reuse, PT ;  /* 0x000000200a00722a */ /* 0x100fe20003f64000 */
[----:B------:R-:W2:Y:S01]  /*26d0*/  LDC.64 R20, c[0x0][0x3c0] ;  /* 0x0000f000ff147b82 */ /* 0x000ea20000000a00 */
[----:B------:R-:W-:Y:S01]  /*26e0*/  SEL R2, R3, R14, P2 ;  /* 0x0000000e03027207 */ /* 0x000fe20001000000 */
[----:B------:R-:W-:Y:S01]  /*26f0*/  IMAD.MOV.U32 R3, RZ, RZ, R15 ;  /* 0x000000ffff037224 */ /* 0x000fe200078e000f */
[----:B------:R-:W5:Y:S01]  /*2700*/  LDG.E.64 R24, desc[UR6][R24.64] ;  /* 0x0000000618187981 */ /* 0x000f62000c1e1b00 */
[----:B------:R-:W-:Y:S01]  /*2710*/  DSETP.GT.AND P0, PT, R4, R32, PT ;  /* 0x000000200400722a */ /* 0x000fe20003f04000 */
[----:B------:R-:W-:-:S02]  /*2720*/  FSEL R10, R32, R10, P3 ;  /* 0x0000000a200a7208 */ /* 0x000fc40001800000 */
[----:B------:R-:W-:Y:S01]  /*2730*/  FSEL R11, R33, R11, P3 ;  /* 0x0000000b210b7208 */ /* 0x000fe20001800000 */
[----:B------:R-:W-:-:S03]  /*2740*/  DSETP.GT.AND P1, PT, R2, R32, PT ;  /* 0x000000200200722a */ /* 0x000fc60003f24000 */
[----:B------:R-:W3:Y:S03]  /*2750*/  F2I.F64.TRUNC R10, R10 ;  /* 0x0000000a000a7311 */ /* 0x000ee6000030d100 */
[C---:B------:R-:W-:Y:S02]  /*2760*/  FSEL R14, R32.reuse, R2, P1 ;  /* 0x00000002200e7208 */ /* 0x040fe40000800000 */
[C---:B------:R-:W-:Y:S02]  /*2770*/  FSEL R15, R33.reuse, R3, P1 ;  /* 0x00000003210f7208 */ /* 0x040fe40000800000 */
[----:B------:R-:W-:Y:S02]  /*2780*/  FSEL R2, R32, R4, P0 ;  /* 0x0000000420027208 */ /* 0x000fe40000000000 */
[----:B------:R-:W-:Y:S01]  /*2790*/  FSEL R3, R33, R5, P0 ;  /* 0x0000000521037208 */ /* 0x000fe20000000000 */
[----:B------:R-:W4:Y:S01]  /*27a0*/  F2I.F64.TRUNC R14, R14 ;  /* 0x0000000e000e7311 */ /* 0x000f22000030d100 */
[----:B------:R-:W0:Y:S01]  /*27b0*/  LDC.64 R4, c[0x0][0x3e0] ;  /* 0x0000f800ff047b82 */ /* 0x000e220000000a00 */
[----:B--2---:R-:W-:-:S06]  /*27c0*/  IMAD.WIDE R20, R0, 0x8, R20 ;  /* 0x0000000800147825 */ /* 0x004fcc00078e0214 */
[----:B------:R-:W2:Y:S01]  /*27d0*/  F2I.F64.TRUNC R2, R2 ;  /* 0x0000000200027311 */ /* 0x000ea2000030d100 */
[----:B------:R-:W2:Y:S01]  /*27e0*/  LDG.E.64 R20, desc[UR6][R20.64] ;  /* 0x0000000614147981 */ /* 0x000ea2000c1e1b00 */
[----:B------:R-:W0:Y:S01]  /*27f0*/  LDC.64 R32, c[0x0][0x390] ;  /* 0x0000e400ff207b82 */ /* 0x000e220000000a00 */
[C---:B-1----:R-:W-:Y:S02]  /*2800*/  IMAD R31, R39.reuse, UR5, R12 ;  /* 0x00000005271f7c24 */ /* 0x042fe4000f8e020c */
[C---:B---3--:R-:W-:Y:S02]  /*2810*/  IMAD R29, R39.reuse, UR5, R10 ;  /* 0x00000005271d7c24 */ /* 0x048fe4000f8e020a */
[C---:B----4-:R-:W-:Y:S02]  /*2820*/  IMAD R27, R39.reuse, UR5, R14 ;  /* 0x00000005271b7c24 */ /* 0x050fe4000f8e020e */
[----:B--2---:R-:W-:Y:S02]  /*2830*/  IMAD R39, R39, UR5, R2 ;  /* 0x0000000527277c24 */ /* 0x004fe4000f8e0202 */
[----:B0-----:R-:W-:-:S04]  /*2840*/  IMAD.WIDE R26, R27, 0x8, R4 ;  /* 0x000000081b1a7825 */ /* 0x001fc800078e0204 */
[--C-:B------:R-:W-:Y:S02]  /*2850*/  IMAD.WIDE R28, R29, 0x8, R4.reuse ;  /* 0x000000081d1c7825 */ /* 0x100fe400078e0204 */
[----:B------:R-:W5:Y:S02]  /*2860*/  LDG.E.64 R26, desc[UR6][R26.64] ;  /* 0x000000061a1a7981 */ /* 0x000f64000c1e1b00 */
[--C-:B------:R-:W-:Y:S02]  /*2870*/  IMAD.WIDE R30, R31, 0x8, R4.reuse ;  /* 0x000000081f1e7825 */ /* 0x100fe400078e0204 */
[----:B------:R-:W5:Y:S02]  /*2880*/  LDG.E.64 R28, desc[UR6][R28.64] ;  /* 0x000000061c1c7981 */ /* 0x000f64000c1e1b00 */
[----:B------:R-:W-:Y:S02]  /*2890*/  IMAD.WIDE R4, R39, 0x8, R4 ;  /* 0x0000000827047825 */ /* 0x000fe400078e0204 */
[----:B------:R-:W5:Y:S02]  /*28a0*/  LDG.E.64 R30, desc[UR6][R30.64] ;  /* 0x000000061e1e7981 */ /* 0x000f64000c1e1b00 */
[----:B------:R-:W-:-:S02]  /*28b0*/  IMAD.WIDE R32, R0, 0x8, R32 ;  /* 0x0000000800207825 */ /* 0x000fc400078e0220 */
[----:B------:R-:W5:Y:S04]  /*28c0*/  LDG.E.64 R4, desc[UR6][R4.64] ;  /* 0x0000000604047981 */ /* 0x000f68000c1e1b00 */
[----:B------:R0:W-:Y:S04]  /*28d0*/  STG.E.64 desc[UR6][R32.64], RZ ;  /* 0x000000ff20007986 */ /* 0x0001e8000c101b06 */
[----:B------:R0:W-:Y:S01]  /*28e0*/  STG.E.64 desc[UR6][R34.64], RZ ;  /* 0x000000ff22007986 */ /* 0x0001e2000c101b06 */
[----:B------:R-:W-:Y:S01]  /*28f0*/  BSSY.RECONVERGENT B1, `(.L_x_415) ;  /* 0x00000d1000017945 */ /* 0x000fe20003800200 */
[----:B------:R-:W-:-:S14]  /*2900*/  DSETP.GEU.AND P0, PT, R20, UR8, PT ;  /* 0x0000000814007e2a */ /* 0x000fdc000bf0e000 */
        /* <DEDUP_REMOVED lines=11> */
.L_x_417:
[----:B------:R-:W0:Y:S01]  /*29c0*/  LDC.64 R14, c[0x0][0x400] ;  /* 0x00010000ff0e7b82 */ /* 0x000e220000000a00 */
[----:B------:R-:W-:Y:S01]  /*29d0*/  MOV R13, R9 ;  /* 0x00000009000d7202 */ /* 0x000fe20000000f00 */
        /* <DEDUP_REMOVED lines=13> */
.L_x_418:
        /* <DEDUP_REMOVED lines=27> */
.L_x_420:
[----:B------:R-:W-:Y:S05]  /*2c60*/  BSYNC.RECONVERGENT B2 ;  /* 0x0000000000027941 */ /* 0x000fea0003800200 */
.L_x_419:
        /* <DEDUP_REMOVED lines=8> */
.L_x_421:
        /* <DEDUP_REMOVED lines=16> */
[----:B------:R-:W-:Y:S01]  /*2df0*/  @!P1 MOV R9, 0xfff00000 ;  /* 0xfff0000000099802 */ /* 0x000fe20000000f00 */
[----:B------:R-:W-:-:S03]  /*2e00*/  @!P1 IMAD.MOV.U32 R12, RZ, RZ, RZ ;  /* 0x000000ffff0c9224 */ /* 0x000fc600078e00ff */
[----:B------:R-:W-:-:S07]  /*2e10*/  @!P1 SEL R13, R9, 0x7ff00000, !P6 ;  /* 0x7ff00000090d9807 */ /* 0x000fce0007000000 */
.L_x_422:
[----:B------:R-:W-:Y:S01]  /*2e20*/  FSEL R11, R13, 1.875, P0 ;  /* 0x3ff000000d0b7808 */ /* 0x000fe20000000000 */
[----:B------:R-:W-:Y:S01]  /*2e30*/  IMAD.MOV.U32 R36, RZ, RZ, 0x1 ;  /* 0x00000001ff247424 */ /* 0x000fe200078e00ff */
[----:B------:R-:W-:Y:S01]  /*2e40*/  FSEL R10, R12, RZ, P0 ;  /* 0x000000ff0c0a7208 */ /* 0x000fe20000000000 */
[----:B------:R-:W-:Y:S01]  /*2e50*/  DADD R12, -R28, R30 ;  /* 0x000000001c0c7229 */ /* 0x000fe2000000011e */
[----:B------:R-:W0:Y:S01]  /*2e60*/  MUFU.RCP64H R37, R11 ;  /* 0x0000000b00257308 */ /* 0x000e220000001800 */
[----:B------:R-:W-:Y:S01]  /*2e70*/  UMOV UR10, 0x55555555 ;  /* 0x55555555000a7882 */ /* 0x000fe20000000000 */
[----:B------:R-:W-:Y:S01]  /*2e80*/  UMOV UR11, 0x3fc55555 ;  /* 0x3fc55555000b7882 */ /* 0x000fe20000000000 */
[----:B------:R-:W-:Y:S04]  /*2e90*/  BSSY.RECONVERGENT B2, `(.L_x_423) ;  /* 0x000001d000027945 */ /* 0x000fe80003800200 */
[----:B------:R-:W-:-:S02]  /*2ea0*/  DMUL R42, R12, 0.5 ;  /* 0x3fe000000c2a7828 */ /* 0x000fc40000000000 */
[----:B------:R-:W-:Y:S02]  /*2eb0*/  DMUL R12, R12, -1.5 ;  /* 0xbff800000c0c7828 */ /* 0x000fe40000000000 */
[----:B0-----:R-:W-:-:S08]  /*2ec0*/  DFMA R14, -R10, R36, 1 ;  /* 0x3ff000000a0e742b */ /* 0x001fd00000000124 */
[----:B------:R-:W-:Y:S02]  /*2ed0*/  DFMA R38, R14, R14, R14 ;  /* 0x0000000e0e26722b */ /* 0x000fe4000000000e */
[----:B------:R-:W-:-:S06]  /*2ee0*/  DADD R14, -R28, R22 ;  /* 0x000000001c0e7229 */ /* 0x000fcc0000000116 */
[----:B------:R-:W-:Y:S02]  /*2ef0*/  DFMA R40, R36, R38, R36 ;  /* 0x000000262428722b */ /* 0x000fe40000000024 */
[----:B------:R-:W-:Y:S02]  /*2f00*/  DADD R36, -R28, R4 ;  /* 0x000000001c247229 */ /* 0x000fe40000000104 */
[C---:B------:R-:W-:Y:S02]  /*2f10*/  DFMA R38, R14.reuse, 0.5, -R42 ;  /* 0x3fe000000e26782b */ /* 0x040fe4000000082a */
[----:B------:R-:W-:Y:S02]  /*2f20*/  DFMA R12, R14, 3, R12 ;  /* 0x400800000e0c782b */ /* 0x000fe4000000000c */
[----:B------:R-:W-:-:S04]  /*2f30*/  DFMA R4, -R10, R40, 1 ;  /* 0x3ff000000a04742b */ /* 0x000fc80000000128 */
[C---:B------:R-:W-:Y:S01]  /*2f40*/  DFMA R38, R36.reuse, UR10, R38 ;  /* 0x0000000a24267c2b */ /* 0x040fe20008000026 */
[----:B------:R-:W-:Y:S02]  /*2f50*/  UMOV UR11, 0x3fd55555 ;  /* 0x3fd55555000b7882 */ /* 0x000fe40000000000 */
[----:B------:R-:W-:Y:S02]  /*2f60*/  DFMA R36, R36, UR10, R12 ;  /* 0x0000000a24247c2b */ /* 0x000fe4000800000c */
[----:B------:R-:W-:-:S05]  /*2f70*/  DFMA R4, R40, R4, R40 ;  /* 0x000000042804722b */ /* 0x000fca0000000028 */
[----:B------:R-:W-:-:S03]  /*2f80*/  FSETP.GEU.AND P1, PT, |R39|, 6.5827683646048100446e-37, PT ;  /* 0x036000002700780b */ /* 0x000fc60003f2e200 */
        /* <DEDUP_REMOVED lines=13> */
.L_x_424:
[----:B------:R-:W-:Y:S05]  /*3060*/  BSYNC.RECONVERGENT B2 ;  /* 0x0000000000027941 */ /* 0x000fea0003800200 */
.L_x_423:
        /* <DEDUP_REMOVED lines=22> */
[----:B0-----:R-:W-:Y:S01]  /*31d0*/  IMAD.U32 R14, RZ, RZ, UR10 ;  /* 0x0000000aff0e7e24 */ /* 0x001fe2000f8e00ff */
[----:B------:R-:W-:-:S07]  /*31e0*/  MOV R11, UR11 ;  /* 0x0000000b000b7c02 */ /* 0x000fce0008000f00 */
[----:B------:R-:W-:Y:S05]  /*31f0*/  CALL.REL.NOINC `($__internal_1_$__cuda_sm20_div_rn_f64_full) ;  /* 0x0000003000587944 */ /* 0x000fea0003c00000 */
[----:B------:R-:W-:-:S07]  /*3200*/  IMAD.MOV.U32 R13, RZ, RZ, R9 ;  /* 0x000000ffff0d7224 */ /* 0x000fce00078e0009 */
.L_x_426:
[----:B------:R-:W-:Y:S05]  /*3210*/  BSYNC.RECONVERGENT B2 ;  /* 0x0000000000027941 */ /* 0x000fea0003800200 */
.L_x_425:
        /* <DEDUP_REMOVED lines=9> */
.L_x_427:
        /* <DEDUP_REMOVED lines=16> */
.L_x_429:
[----:B------:R-:W-:Y:S05]  /*33b0*/  BSYNC.RECONVERGENT B0 ;  /* 0x0000000000007941 */ /* 0x000fea0003800200 */
.L_x_428:
        /* <DEDUP_REMOVED lines=11> */
.L_x_430:
        /* <DEDUP_REMOVED lines=20> */
.L_x_432:
[----:B------:R-:W-:Y:S05]  /*35b0*/  BSYNC.RECONVERGENT B0 ;  /* 0x0000000000007941 */ /* 0x000fea0003800200 */
.L_x_431:
[----:B------:R-:W-:Y:S02]  /*35c0*/  FSEL R2, R12, RZ, P2 ;  /* 0x000000ff0c027208 */ /* 0x000fe40001000000 */
[----:B------:R-:W-:-:S06]  /*35d0*/  FSEL R3, R13, 1.875, P2 ;  /* 0x3ff000000d037808 */ /* 0x000fcc0001000000 */
[----:B------:R-:W-:-:S07]  /*35e0*/  DFMA R36, R4, R2, R36 ;  /* 0x000000020424722b */ /* 0x000fce0000000024 */
[----:B------:R0:W-:Y:S04]  /*35f0*/  STG.E.64 desc[UR6][R32.64], R36 ;  /* 0x0000002420007986 */ /* 0x0001e8000c101b06 */
.L_x_416:
[----:B------:R-:W-:Y:S05]  /*3600*/  BSYNC.RECONVERGENT B1 ;  /* 0x0000000000017941 */ /* 0x000fea0003800200 */
.L_x_415:
[----:B------:R-:W1:Y:S01]  /*3610*/  LDCU.64 UR8, c[0x0][0x400] ;  /* 0x00008000ff0877ac */ /* 0x000e620008000a00 */
[----:B------:R-:W-:Y:S01]  /*3620*/  BSSY.RECONVERGENT B1, `(.L_x_433) ;  /* 0x00000d5000017945 */ /* 0x000fe20003800200 */
[----:B-1---5:R-:W-:-:S14]  /*3630*/  DSETP.GEU.AND P0, PT, R24, UR8, PT ;  /* 0x0000000818007e2a */ /* 0x022fdc000bf0e000 */
[----:B------:R-:W-:Y:S05]  /*3640*/  @P0 BRA `(.L_x_434) ;  /* 0x0000000c00480947 */ /* 0x000fea0003800000 */
[----:B------:R-:W-:Y:S01]  /*3650*/  DADD R12, -RZ, |UR8| ;  /* 0x40000008ff0c7e29 */ /* 0x000fe20008000100 */
[----:B------:R-:W-:Y:S01]  /*3660*/  BSSY.RECONVERGENT B0, `(.L_x_435) ;  /* 0x0000008000007945 */ /* 0x000fe20003800200 */
[C---:B------:R-:W-:Y:S01]  /*3670*/  DADD R20, -R26.reuse, R28 ;  /* 0x000000001a147229 */ /* 0x040fe2000000011c */
[----:B------:R-:W-:Y:S01]  /*3680*/  IMAD.MOV.U32 R11, RZ, RZ, 0x40000000 ;  /* 0x40000000ff0b7424 */ /* 0x000fe200078e00ff */
[C---:B------:R-:W-:Y:S01]  /*3690*/  DADD R4, -R26.reuse, R22 ;  /* 0x000000001a047229 */ /* 0x040fe20000000116 */
[----:B------:R-:W-:Y:S01]  /*36a0*/  MOV R10, 0x36e0 ;  /* 0x000036e0000a7802 */ /* 0x000fe20000000f00 */
[----:B------:R-:W-:-:S04]  /*36b0*/  DADD R2, -R26, R30 ;  /* 0x000000001a027229 */ /* 0x000fc8000000011e */
[----:B------:R-:W-:-:S07]  /*36c0*/  IMAD.MOV.U32 R9, RZ, RZ, R13 ;  /* 0x000000ffff097224 */ /* 0x000fce00078e000d */
[----:B0-----:R-:W-:Y:S05]  /*36d0*/  CALL.REL.NOINC `($_Z20boundary_interpolatePdS_S_S_S_S_PKdS1_S1_S1_S1_S1_S1_iiidddi$__internal_accurate_pow) ;  /* 0x0000003000b47944 */ /* 0x001fea0003c00000 */
[----:B------:R-:W-:Y:S05]  /*36e0*/  BSYNC.RECONVERGENT B0 ;  /* 0x0000000000007941 */ /* 0x000fea0003800200 */
.L_x_435:
        /* <DEDUP_REMOVED lines=15> */
.L_x_436:
        /* <DEDUP_REMOVED lines=22> */
[----:B------:R-:W-:Y:S02]  /*3940*/  MOV R14, R10 ;  /* 0x0000000a000e7202 */ /* 0x000fe40000000f00 */
[----:B------:R-:W-:-:S07]  /*3950*/  MOV R10, 0x3970 ;  /* 0x00003970000a7802 */ /* 0x000fce0000000f00 */
[----:B------:R-:W-:Y:S05]  /*3960*/  CALL.REL.NOINC `($__internal_1_$__cuda_sm20_div_rn_f64_full) ;  /* 0x00000028007c7944 */ /* 0x000fea0003c00000 */
[----:B------:R-:W-:Y:S02]  /*3970*/  IMAD.MOV.U32 R2, RZ, RZ, R12 ;  /* 0x000000ffff027224 */ /* 0x000fe400078e000c */
[----:B------:R-:W-:-:S07]  /*3980*/  IMAD.MOV.U32 R3, RZ, RZ, R9 ;  /* 0x000000ffff037224 */ /* 0x000fce00078e0009 */
.L_x_438:
[----:B------:R-:W-:Y:S05]  /*3990*/  BSYNC.RECONVERGENT B2 ;  /* 0x0000000000027941 */ /* 0x000fea0003800200 */
.L_x_437:
        /* <DEDUP_REMOVED lines=8> */
.L_x_439:
[----:B------:R-:W0:Y:S01]  /*3a20*/  LDC.64 R20, c[0x0][0x400] ;  /* 0x00010000ff147b82 */ /* 0x000e220000000a00 */
[----:B------:R-:W-:-:S06]  /*3a30*/  IMAD.MOV.U32 R13, RZ, RZ, R9 ;  /* 0x000000ffff0d7224 */ /* 0x000fcc00078e0009 */
[----:B------:R-:W-:Y:S01]  /*3a40*/  DADD R4, -RZ, -R12 ;  /* 0x00000000ff047229 */ /* 0x000fe2000000090c */
[----:B------:R-:W1:Y:S09]  /*3a50*/  @!P0 LDC R14, c[0x0][0x404] ;  /* 0x00010100ff0e8b82 */ /* 0x000e720000000800 */
[----:B------:R-:W-:Y:S01]  /*3a60*/  FSEL R12, R4, R12, !P5 ;  /* 0x0000000c040c7208 */ /* 0x000fe20006800000 */
[----:B------:R-:W-:Y:S01]  /*3a70*/  @!P0 IMAD.MOV.U32 R12, RZ, RZ, RZ ;  /* 0x000000ffff0c8224 */ /* 0x000fe200078e00ff */
[----:B------:R-:W-:Y:S01]  /*3a80*/  FSEL R13, R5, R9, !P5 ;  /* 0x00000009050d7208 */ /* 0x000fe20006800000 */
[----:B0-----:R-:W-:-:S02]  /*3a90*/  DADD R10, R20, 3 ;  /* 0x40080000140a7429 */ /* 0x001fc40000000000 */
[----:B------:R-:W-:Y:S01]  /*3aa0*/  DSETP.NEU.AND P2, PT, R20, 1, PT ;  /* 0x3ff000001400742a */ /* 0x000fe20003f4d000 */
[----:B-1----:R-:W-:-:S07]  /*3ab0*/  @!P0 IMAD.MOV.U32 R13, RZ, RZ, R14 ;  /* 0x000000ffff0d8224 */ /* 0x002fce00078e000e */
[----:B------:R-:W-:-:S04]  /*3ac0*/  LOP3.LUT R10, R11, 0x7ff00000, RZ, 0xc0, !PT ;  /* 0x7ff000000b0a7812 */ /* 0x000fc800078ec0ff */
[----:B------:R-:W-:-:S13]  /*3ad0*/  ISETP.NE.AND P1, PT, R10, 0x7ff00000, PT ;  /* 0x7ff000000a00780c */ /* 0x000fda0003f25270 */
[----:B------:R-:W-:Y:S05]  /*3ae0*/  @P1 BRA `(.L_x_440) ;  /* 0x0000000000241947 */ /* 0x000fea0003800000 */
[----:B------:R-:W-:-:S14]  /*3af0*/  DSETP.NAN.AND P0, PT, R20, R20, PT ;  /* 0x000000141400722a */ /* 0x000fdc0003f08000 */
[----:B------:R-:W-:Y:S01]  /*3b00*/  @P0 DADD R12, R20, 3 ;  /* 0x40080000140c0429 */ /* 0x000fe20000000000 */
[----:B------:R-:W-:Y:S10]  /*3b10*/  @P0 BRA `(.L_x_440) ;  /* 0x0000000000180947 */ /* 0x000ff40003800000 */
[----:B------:R-:W-:-:S14]  /*3b20*/  DSETP.NEU.AND P0, PT, |R20|, +INF , PT ;  /* 0x7ff000001400742a */ /* 0x000fdc0003f0d200 */
[----:B------:R-:W0:Y:S01]  /*3b30*/  @!P0 LDC R4, c[0x0][0x404] ;  /* 0x00010100ff048b82 */ /* 0x000e220000000800 */
[----:B------:R-:W-:Y:S01]  /*3b40*/  @!P0 IMAD.MOV.U32 R12, RZ, RZ, RZ ;  /* 0x000000ffff0c8224 */ /* 0x000fe200078e00ff */
[----:B0-----:R-:W-:Y:S01]  /*3b50*/  @!P0 ISETP.GE.AND P1, PT, R4, RZ, PT ;  /* 0x000000ff0400820c */ /* 0x001fe20003f26270 */
[----:B------:R-:W-:-:S05]  /*3b60*/  @!P0 IMAD.MOV.U32 R4, RZ, RZ, -0x100000 ;  /* 0xfff00000ff048424 */ /* 0x000fca00078e00ff */
[----:B------:R-:W-:-:S07]  /*3b70*/  @!P0 SEL R13, R4, 0x7ff00000, !P1 ;  /* 0x7ff00000040d8807 */ /* 0x000fce0004800000 */
.L_x_440:
        /* <DEDUP_REMOVED lines=10> */
[----:B------:R-:W-:-:S08]  /*3c20*/  DMUL R14, R20, 0.5 ;  /* 0x3fe00000140e7828 */ /* 0x000fd00000000000 */
[----:B------:R-:W-:Y:S02]  /*3c30*/  DFMA R14, R28, 0.5, -R14 ;  /* 0x3fe000001c0e782b */ /* 0x000fe4000000080e */
[----:B0-----:R-:W-:-:S06]  /*3c40*/  DFMA R12, -R10, R4, 1 ;  /* 0x3ff000000a0c742b */ /* 0x001fcc0000000104 */
[----:B------:R-:W-:Y:S01]  /*3c50*/  DFMA R22, R30, UR10, R14 ;  /* 0x0000000a1e167c2b */ /* 0x000fe2000800000e */
[----:B------:R-:W-:Y:S01]  /*3c60*/  UMOV UR11, 0x3fd55555 ;  /* 0x3fd55555000b7882 */ /* 0x000fe20000000000 */
[----:B------:R-:W-:-:S08]  /*3c70*/  DFMA R12, R12, R12, R12 ;  /* 0x0000000c0c0c722b */ /* 0x000fd0000000000c */
[----:B------:R-:W-:Y:S01]  /*3c80*/  DFMA R12, R4, R12, R4 ;  /* 0x0000000c040c722b */ /* 0x000fe20000000004 */
[----:B------:R-:W-:-:S07]  /*3c90*/  FSETP.GEU.AND P1, PT, |R23|, 6.5827683646048100446e-37, PT ;  /* 0x036000001700780b */ /* 0x000fce0003f2e200 */
[----:B------:R-:W-:-:S08]  /*3ca0*/  DFMA R4, -R10, R12, 1 ;  /* 0x3ff000000a04742b */ /* 0x000fd0000000010c */
[----:B------:R-:W-:-:S08]  /*3cb0*/  DFMA R4, R12, R4, R12 ;  /* 0x000000040c04722b */ /* 0x000fd0000000000c */
[----:B------:R-:W-:-:S08]  /*3cc0*/  DMUL R12, R4, R22 ;  /* 0x00000016040c7228 */ /* 0x000fd00000000000 */
[----:B------:R-:W-:-:S08]  /*3cd0*/  DFMA R14, -R10, R12, R22 ;  /* 0x0000000c0a0e722b */ /* 0x000fd00000000116 */
[----:B------:R-:W-:Y:S02]  /*3ce0*/  DFMA R4, R4, R14, R12 ;  /* 0x0000000e0404722b */ /* 0x000fe4000000000c */
[----:B------:R-:W-:-:S08]  /*3cf0*/  DMUL R12, R20, -1.5 ;  /* 0xbff80000140c7828 */ /* 0x000fd00000000000 */
[----:B------:R-:W-:Y:S01]  /*3d00*/  FFMA R9, RZ, R11, R5 ;  /* 0x0000000bff097223 */ /* 0x000fe20000000005 */
[----:B------:R-:W-:-:S04]  /*3d10*/  DFMA R12, R28, 3, R12 ;  /* 0x400800001c0c782b */ /* 0x000fc8000000000c */
[----:B------:R-:W-:-:S04]  /*3d20*/  FSETP.GT.AND P0, PT, |R9|, 1.469367938527859385e-39, PT ;  /* 0x001000000900780b */ /* 0x000fc80003f04200 */
[----:B------:R-:W-:-:S09]  /*3d30*/  DFMA R20, R30, UR10, R12 ;  /* 0x0000000a1e147c2b */ /* 0x000fd2000800000c */
[----:B------:R-:W-:Y:S05]  /*3d40*/  @P0 BRA P1, `(.L_x_442) ;  /* 0x00000000001c0947 */ /* 0x000fea0000800000 */
[----:B------:R-:W-:Y:S01]  /*3d50*/  IMAD.MOV.U32 R14, RZ, RZ, R10 ;  /* 0x000000ffff0e7224 */ /* 0x000fe200078e000a */
[----:B------:R-:W-:Y:S01]  /*3d60*/  MOV R12, R22 ;  /* 0x00000016000c7202 */ /* 0x000fe20000000f00 */
[----:B------:R-:W-:Y:S01]  /*3d70*/  IMAD.MOV.U32 R13, RZ, RZ, R23 ;  /* 0x000000ffff0d7224 */ /* 0x000fe200078e0017 */
[----:B------:R-:W-:-:S07]  /*3d80*/  MOV R10, 0x3da0 ;  /* 0x00003da0000a7802 */ /* 0x000fce0000000f00 */
[----:B------:R-:W-:Y:S05]  /*3d90*/  CALL.REL.NOINC `($__internal_1_$__cuda_sm20_div_rn_f64_full) ;  /* 0x0000002400707944 */ /* 0x000fea0003c00000 */
[----:B------:R-:W-:Y:S02]  /*3da0*/  IMAD.MOV.U32 R4, RZ, RZ, R12 ;  /* 0x000000ffff047224 */ /* 0x000fe400078e000c */
[----:B------:R-:W-:-:S07]  /*3db0*/  IMAD.MOV.U32 R5, RZ, RZ, R9 ;  /* 0x000000ffff057224 */ /* 0x000fce00078e0009 */
.L_x_442:
[----:B------:R-:W-:Y:S05]  /*3dc0*/  BSYNC.RECONVERGENT B2 ;  /* 0x0000000000027941 */ /* 0x000fea0003800200 */
.L_x_441:
        /* <DEDUP_REMOVED lines=27> */
.L_x_444:
[----:B------:R-:W-:Y:S05]  /*3f80*/  BSYNC.RECONVERGENT B2 ;  /* 0x0000000000027941 */ /* 0x000fea0003800200 */
.L_x_443:
[----:B------:R-:W-:Y:S01]  /*3f90*/  DADD R10, -RZ, |R24| ;  /* 0x00000000ff0a7229 */ /* 0x000fe20000000518 */
[----:B------:R-:W-:Y:S01]  /*3fa0*/  BSSY.RECONVERGENT B0, `(.L_x_445) ;  /* 0x0000007000007945 */ /* 0x000fe20003800200 */
[----:B------:R-:W-:-:S08]  /*3fb0*/  DFMA R26, R24, R12, R26 ;  /* 0x0000000c181a722b */ /* 0x000fd0000000001a */
[----:B------:R-:W-:Y:S01]  /*3fc0*/  MOV R12, R10 ;  /* 0x0000000a000c7202 */ /* 0x000fe20000000f00 */
[----:B------:R-:W-:Y:S01]  /*3fd0*/  IMAD.MOV.U32 R9, RZ, RZ, R11 ;  /* 0x000000ffff097224 */ /* 0x000fe200078e000b */
[----:B------:R-:W-:Y:S01]  /*3fe0*/  MOV R10, 0x4010 ;  /* 0x00004010000a7802 */ /* 0x000fe20000000f00 */
[----:B------:R-:W-:-:S07]  /*3ff0*/  IMAD.MOV.U32 R11, RZ, RZ, 0x40000000 ;  /* 0x40000000ff0b7424 */ /* 0x000fce00078e00ff */
[----:B------:R-:W-:Y:S05]  /*4000*/  CALL.REL.NOINC `($_Z20boundary_interpolatePdS_S_S_S_S_PKdS1_S1_S1_S1_S1_S1_iiidddi$__internal_accurate_pow) ;  /* 0x0000002800687944 */ /* 0x000fea0003c00000 */
[----:B------:R-:W-:Y:S05]  /*4010*/  BSYNC.RECONVERGENT B0 ;  /* 0x0000000000007941 */ /* 0x000fea0003800200 */
.L_x_445:
        /* <DEDUP_REMOVED lines=16> */
.L_x_447:
[----:B------:R-:W-:Y:S05]  /*4120*/  BSYNC.RECONVERGENT B0 ;  /* 0x0000000000007941 */ /* 0x000fea0003800200 */
.L_x_446:
        /* <DEDUP_REMOVED lines=11> */
.L_x_448:
[C---:B------:R-:W-:Y:S01]  /*41e0*/  DADD R2, R24.reuse, 3 ;  /* 0x4008000018027429 */ /* 0x040fe20000000000 */
[----:B------:R-:W-:Y:S01]  /*41f0*/  IMAD.MOV.U32 R13, RZ, RZ, R9 ;  /* 0x000000ffff0d7224 */ /* 0x000fe200078e0009 */
[----:B------:R-:W-:Y:S01]  /*4200*/  BSSY.RECONVERGENT B0, `(.L_x_449) ;  /* 0x0000012000007945 */ /* 0x000fe20003800200 */
[----:B------:R-:W-:-:S04]  /*4210*/  DSETP.NEU.AND P2, PT, R24, 1, PT ;  /* 0x3ff000001800742a */ /* 0x000fc80003f4d000 */
[----:B------:R-:W-:-:S03]  /*4220*/  DADD R10, -RZ, -R12 ;  /* 0x00000000ff0a7229 */ /* 0x000fc6000000090c */
[----:B------:R-:W-:-:S04]  /*4230*/  LOP3.LUT R2, R3, 0x7ff00000, RZ, 0xc0, !PT ;  /* 0x7ff0000003027812 */ /* 0x000fc800078ec0ff */
[----:B------:R-:W-:-:S03]  /*4240*/  ISETP.NE.AND P1, PT, R2, 0x7ff00000, PT ;  /* 0x7ff000000200780c */ /* 0x000fc60003f25270 */
[----:B------:R-:W-:Y:S01]  /*4250*/  FSEL R12, R10, R12, !P3 ;  /* 0x0000000c0a0c7208 */ /* 0x000fe20005800000 */
[----:B------:R-:W-:Y:S01]  /*4260*/  @!P0 IMAD.MOV.U32 R12, RZ, RZ, RZ ;  /* 0x000000ffff0c8224 */ /* 0x000fe200078e00ff */
[----:B------:R-:W-:Y:S02]  /*4270*/  FSEL R13, R11, R9, !P3 ;  /* 0x000000090b0d7208 */ /* 0x000fe40005800000 */
[----:B------:R-:W-:-:S06]  /*4280*/  @!P0 MOV R13, R25 ;  /* 0x00000019000d8202 */ /* 0x000fcc0000000f00 */
        /* <DEDUP_REMOVED lines=9> */
.L_x_450:
[----:B------:R-:W-:Y:S05]  /*4320*/  BSYNC.RECONVERGENT B0 ;  /* 0x0000000000007941 */ /* 0x000fea0003800200 */
.L_x_449:
[----:B------:R-:W-:Y:S02]  /*4330*/  FSEL R2, R12, RZ, P2 ;  /* 0x000000ff0c027208 */ /* 0x000fe40001000000 */
[----:B------:R-:W-:-:S06]  /*4340*/  FSEL R3, R13, 1.875, P2 ;  /* 0x3ff000000d037808 */ /* 0x000fcc0001000000 */
[----:B------:R-:W-:-:S07]  /*4350*/  DFMA R26, R4, R2, R26 ;  /* 0x00000002041a722b */ /* 0x000fce000000001a */
[----:B------:R1:W-:Y:S04]  /*4360*/  STG.E.64 desc[UR6][R34.64], R26 ;  /* 0x0000001a22007986 */ /* 0x0003e8000c101b06 */
.L_x_434:
[----:B------:R-:W-:Y:S05]  /*4370*/  BSYNC.RECONVERGENT B1 ;  /* 0x0000000000017941 */ /* 0x000fea0003800200 */
.L_x_433:
[C---:B------:R-:W-:Y:S01]  /*4380*/  VIADD R2, R8.reuse, 0x1 ;  /* 0x0000000108027836 */ /* 0x040fe20000000000 */
[----:B------:R-:W2:Y:S01]  /*4390*/  LDCU.64 UR8, c[0x0][0x3e8] ;  /* 0x00007d00ff0877ac */ /* 0x000ea20008000a00 */
[C---:B------:R-:W-:Y:S01]  /*43a0*/  VIADD R4, R8.reuse, 0x2 ;  /* 0x0000000208047836 */ /* 0x040fe20000000000 */
[----:B------:R-:W3:Y:S01]  /*43b0*/  LDC.64 R24, c[0x0][0x3a0] ;  /* 0x0000e800ff187b82 */ /* 0x000ee20000000a00 */
[C---:B------:R-:W-:Y:S01]  /*43c0*/  VIADD R10, R8.reuse, 0xffffffff ;  /* 0xffffffff080a7836 */ /* 0x040fe20000000000 */
[----:B------:R-:W5:Y:S01]  /*43d0*/  LDG.E.64 R16, desc[UR6][R16.64] ;  /* 0x0000000610107981 */ /* 0x000f62000c1e1b00 */
[----:B------:R-:W4:Y:S01]  /*43e0*/  I2F.F64.U32 R2, R2 ;  /* 0x0000000200027312 */ /* 0x000f220000201800 */
[----:B------:R-:W-:-:S04]  /*43f0*/  VIADD R8, R8, 0xfffffffe ;  /* 0xfffffffe08087836 */ /* 0x000fc80000000000 */
[----:B------:R-:W0:Y:S03]  /*4400*/  LDC.64 R28, c[0x0][0x3a8] ;  /* 0x0000ea00ff1c7b82 */ /* 0x000e260000000a00 */
[----:B------:R-:W1:Y:S01]  /*4410*/  I2F.F64.U32 R4, R4 ;  /* 0x0000000400047312 */ /* 0x000e620000201800 */
[----:B----4-:R-:W-:-:S07]  /*4420*/  DSETP.MAX.AND P3, P4, RZ, R2, PT ;  /* 0x00000002ff00722a */ /* 0x010fce0003c6f000 */
[----:B------:R-:W4:Y:S01]  /*4430*/  I2F.F64 R10, R10 ;  /* 0x0000000a000a7312 */ /* 0x000f220000201c00 */
[----:B------:R-:W-:Y:S02]  /*4440*/  IMAD.MOV.U32 R13, RZ, RZ, R2 ;  /* 0x000000ffff0d7224 */ /* 0x000fe400078e0002 */
[----:B------:R-:W-:Y:S01]  /*4450*/  IMAD.MOV.U32 R2, RZ, RZ, RZ ;  /* 0x000000ffff027224 */ /* 0x000fe200078e00ff */
[----:B-1----:R-:W-:-:S04]  /*4460*/  DSETP.MAX.AND P5, P2, RZ, R4, PT ;  /* 0x00000004ff00722a */ /* 0x002fc80003aaf000 */
[----:B------:R-:W1:Y:S01]  /*4470*/  I2F.F64 R8, R8 ;  /* 0x0000000800087312 */ /* 0x000e620000201c00 */
[----:B------:R-:W-:Y:S01]  /*4480*/  IMAD.MOV.U32 R12, RZ, RZ, R5 ;  /* 0x000000ffff0c7224 */ /* 0x000fe200078e0005 */
[C---:B------:R-:W-:Y:S01]  /*4490*/  FSEL R5, R2.reuse, R3, P3 ;  /* 0x0000000302057208 */ /* 0x040fe20001800000 */
[----:B------:R-:W-:Y:S01]  /*44a0*/  IMAD.MOV.U32 R15, RZ, RZ, R4 ;  /* 0x000000ffff0f7224 */ /* 0x000fe200078e0004 */
[----:B------:R-:W-:Y:S01]  /*44b0*/  SEL R2, R2, R13, P3 ;  /* 0x0000000d02027207 */ /* 0x000fe20001800000 */
[----:B------:R-:W-:Y:S01]  /*44c0*/  IMAD.MOV.U32 R4, RZ, RZ, RZ ;  /* 0x000000ffff047224 */ /* 0x000fe200078e00ff */
[----:B------:R-:W-:Y:S01]  /*44d0*/  @P4 LOP3.LUT R5, R3, 0x80000, RZ, 0xfc, !PT ;  /* 0x0008000003054812 */ /* 0x000fe200078efcff */
[----:B------:R-:W-:Y:S01]  /*44e0*/  IMAD.MOV.U32 R3, RZ, RZ, RZ ;  /* 0x000000ffff037224 */ /* 0x000fe200078e00ff */
[----:B----4-:R-:W-:Y:S01]  /*44f0*/  DSETP.MAX.AND P0, P1, RZ, R10, PT ;  /* 0x0000000aff00722a */ /* 0x010fe2000390f000 */
[----:B------:R-:W-:Y:S01]  /*4500*/  IMAD.MOV.U32 R23, RZ, RZ, R11 ;  /* 0x000000ffff177224 */ /* 0x000fe200078e000b */
[----:B------:R-:W-:-:S02]  /*4510*/  SEL R4, R4, R15, P5 ;  /* 0x0000000f04047207 */ /* 0x000fc40002800000 */
[----:B------:R-:W-:Y:S01]  /*4520*/  FSEL R11, R3, R12, P5 ;  /* 0x0000000c030b7208 */ /* 0x000fe20002800000 */
[----:B------:R-:W-:Y:S01]  /*4530*/  IMAD.MOV.U32 R3, RZ, RZ, R5 ;  /* 0x000000ffff037224 */ /* 0x000fe200078e0005 */
[----:B------:R-:W-:Y:S01]  /*4540*/  @P2 LOP3.LUT R11, R12, 0x80000, RZ, 0xfc, !PT ;  /* 0x000800000c0b2812 */ /* 0x000fe200078efcff */
[----:B-1----:R-:W-:Y:S01]  /*4550*/  DSETP.MAX.AND P4, P5, RZ, R8, PT ;  /* 0x00000008ff00722a */ /* 0x002fe20003d8f000 */
[----:B------:R-:W-:Y:S01]  /*4560*/  IMAD.MOV.U32 R5, RZ, RZ, RZ ;  /* 0x000000ffff057224 */ /* 0x000fe200078e00ff */
[----:B------:R-:W-:Y:S01]  /*4570*/  MOV R21, R10 ;  /* 0x0000000a00157202 */ /* 0x000fe20000000f00 */
[----:B------:R-:W-:Y:S01]  /*4580*/  IMAD.MOV.U32 R13, RZ, RZ, R8 ;  /* 0x000000ffff0d7224 */ /* 0x000fe200078e0008 */
[----:B------:R-:W-:Y:S01]  /*4590*/  DSETP.GT.AND P2, PT, R2, R18, PT ;  /* 0x000000120200722a */ /* 0x000fe20003f44000 */
[----:B------:R-:W-:Y:S01]  /*45a0*/  IMAD.MOV.U32 R8, RZ, RZ, RZ ;  /* 0x000000ffff087224 */ /* 0x000fe200078e00ff */
[----:B------:R-:W-:Y:S01]  /*45b0*/  FSEL R15, R5, R9, P4 ;  /* 0x00000009050f7208 */ /* 0x000fe20002000000 */
[----:B------:R-:W-:-:S03]  /*45c0*/  IMAD.MOV.U32 R5, RZ, RZ, R11 ;  /* 0x000000ffff057224 */ /* 0x000fc600078e000b */
[----:B------:R-:W-:Y:S01]  /*45d0*/  FSEL R10, R18, R2, P2 ;  /* 0x00000002120a7208 */ /* 0x000fe20001000000 */
[----:B------:R-:W-:Y:S01]  /*45e0*/  IMAD.MOV.U32 R2, RZ, RZ, RZ ;  /* 0x000000ffff027224 */ /* 0x000fe200078e00ff */
[----:B------:R-:W-:Y:S01]  /*45f0*/  FSEL R11, R19, R3, P2 ;  /* 0x00000003130b7208 */ /* 0x000fe20001000000 */
[----:B------:R-:W-:Y:S01]  /*4600*/  DSETP.GT.AND P3, PT, R4, R18, PT ;  /* 0x000000120400722a */ /* 0x000fe20003f64000 */
[----:B------:R-:W-:Y:S02]  /*4610*/  @P5 LOP3.LUT R15, R9, 0x80000, RZ, 0xfc, !PT ;  /* 0x00080000090f5812 */ /* 0x000fe400078efcff */
[----:B------:R1:W-:Y:S01]  /*4620*/  F2I.F64.TRUNC R14, R10 ;  /* 0x0000000a000e7311 */ /* 0x0003e2000030d100 */
[----:B------:R-:W-:Y:S02]  /*4630*/  SEL R8, R8, R13, P4 ;  /* 0x0000000d08087207 */ /* 0x000fe40002000000 */
[C---:B------:R-:W-:Y:S01]  /*4640*/  FSEL R3, R2.reuse, R23, P0 ;  /* 0x0000001702037208 */ /* 0x040fe20000000000 */
[----:B------:R-:W-:Y:S01]  /*4650*/  IMAD.MOV.U32 R9, RZ, RZ, R15 ;  /* 0x000000ffff097224 */ /* 0x000fe200078e000f */
[----:B------:R-:W-:-:S02]  /*4660*/  SEL R2, R2, R21, P0 ;  /* 0x0000001502027207 */ /* 0x000fc40000000000 */
[----:B------:R-:W-:Y:S02]  /*4670*/  @P1 LOP3.LUT R3, R23, 0x80000, RZ, 0xfc, !PT ;  /* 0x0008000017031812 */ /* 0x000fe400078efcff */
[----:B------:R-:W-:Y:S01]  /*4680*/  FSEL R4, R18, R4, P3 ;  /* 0x0000000412047208 */ /* 0x000fe20001800000 */
[----:B-1----:R-:W1:Y:S01]  /*4690*/  LDC.64 R10, c[0x0][0x3d0] ;  /* 0x0000f400ff0a7b82 */ /* 0x002e620000000a00 */
[--C-:B------:R-:W-:Y:S01]  /*46a0*/  DSETP.GT.AND P2, PT, R8, R18.reuse, PT ;  /* 0x000000120800722a */ /* 0x100fe20003f44000 */
[----:B------:R-:W-:Y:S01]  /*46b0*/  FSEL R5, R19, R5, P3 ;  /* 0x0000000513057208 */ /* 0x000fe20001800000 */
[----:B------:R-:W-:-:S03]  /*46c0*/  DSETP.GT.AND P0, PT, R2, R18, PT ;  /* 0x000000120200722a */ /* 0x000fc60003f04000 */
[----:B------:R4:W2:Y:S01]  /*46d0*/  F2I.F64.TRUNC R20, R4 ;  /* 0x0000000400147311 */ /* 0x0008a2000030d100 */
[C---:B------:R-:W-:Y:S01]  /*46e0*/  FSEL R12, R18.reuse, R8, P2 ;  /* 0x00000008120c7208 */ /* 0x040fe20001000000 */
[----:B------:R-:W3:Y:S01]  /*46f0*/  LDC.64 R22, c[0x0][0x3d8] ;  /* 0x0000f600ff167b82 */ /* 0x000ee20000000a00 */
[C---:B------:R-:W-:Y:S02]  /*4700*/  FSEL R13, R19.reuse, R9, P2 ;  /* 0x00000009130d7208 */ /* 0x040fe40001000000 */
[----:B------:R-:W-:Y:S02]  /*4710*/  FSEL R8, R18, R2, P0 ;  /* 0x0000000212087208 */ /* 0x000fe40000000000 */
[----:B------:R-:W-:Y:S01]  /*4720*/  FSEL R9, R19, R3, P0 ;  /* 0x0000000313097208 */ /* 0x000fe20000000000 */
[----:B------:R-:W0:Y:S02]  /*4730*/  F2I.F64.TRUNC R12, R12 ;  /* 0x0000000c000c7311 */ /* 0x000e24000030d100 */
[----:B----4-:R-:W4:Y:S01]  /*4740*/  LDC.64 R4, c[0x0][0x3e0] ;  /* 0x0000f800ff047b82 */ /* 0x010f220000000a00 */
[----:B--2---:R-:W-:-:S05]  /*4750*/  IMAD R15, R20, UR9, R7 ;  /* 0x00000009140f7c24 */ /* 0x004fca000f8e0207 */
[----:B------:R-:W2:Y:S01]  /*4760*/  F2I.F64.TRUNC R8, R8 ;  /* 0x0000000800087311 */ /* 0x000ea2000030d100 */
[----:B-1----:R-:W-:-:S04]  /*4770*/  IMAD.WIDE R2, R0, 0x8, R10 ;  /* 0x0000000800027825 */ /* 0x002fc800078e020a */
[--C-:B------:R-:W-:Y:S02]  /*4780*/  IMAD R11, R14, UR9, R7.reuse ;  /* 0x000000090e0b7c24 */ /* 0x100fe4000f8e0207 */
[----:B------:R-:W3:Y:S01]  /*4790*/  LDG.E.64 R2, desc[UR6][R2.64] ;  /* 0x0000000602027981 */ /* 0x000ee2000c1e1b00 */
[--C-:B0-----:R-:W-:Y:S02]  /*47a0*/  IMAD R19, R12, UR9, R7.reuse ;  /* 0x000000090c137c24 */ /* 0x101fe4000f8e0207 */
[--C-:B------:R-:W-:Y:S02]  /*47b0*/  IMAD R15, R15, UR8, R6.reuse ;  /* 0x000000080f0f7c24 */ /* 0x100fe4000f8e0206 */
[----:B--2---:R-:W-:Y:S02]  /*47c0*/  IMAD R13, R8, UR9, R7 ;  /* 0x00000009080d7c24 */ /* 0x004fe4000f8e0207 */
[--C-:B------:R-:W-:Y:S02]  /*47d0*/  IMAD R7, R11, UR8, R6.reuse ;  /* 0x000000080b077c24 */ /* 0x100fe4000f8e0206 */
[----:B------:R-:W-:-:S02]  /*47e0*/  IMAD R19, R19, UR8, R6 ;  /* 0x0000000813137c24 */ /* 0x000fc4000f8e0206 */
[----:B------:R-:W-:Y:S01]  /*47f0*/  IMAD R13, R13, UR8, R6 ;  /* 0x000000080d0d7c24 */ /* 0x000fe2000f8e0206 */
[----:B------:R-:W0:Y:S01]  /*4800*/  LDCU.64 UR8, c[0x0][0x408] ;  /* 0x00008100ff0877ac */ /* 0x000e220008000a00 */
[----:B----4-:R-:W-:-:S04]  /*4810*/  IMAD.WIDE R20, R19, 0x8, R4 ;  /* 0x0000000813147825 */ /* 0x010fc800078e0204 */
[--C-:B------:R-:W-:Y:S02]  /*4820*/  IMAD.WIDE R18, R13, 0x8, R4.reuse ;  /* 0x000000080d127825 */ /* 0x100fe400078e0204 */
[----:B------:R-:W5:Y:S02]  /*4830*/  LDG.E.64 R20, desc[UR6][R20.64] ;  /* 0x0000000614147981 */ /* 0x000f64000c1e1b00 */
[----:B------:R-:W-:Y:S02]  /*4840*/  IMAD.WIDE R6, R7, 0x8, R4 ;  /* 0x0000000807067825 */ /* 0x000fe400078e0204 */
[----:B------:R-:W5:Y:S02]  /*4850*/  LDG.E.64 R18, desc[UR6][R18.64] ;  /* 0x0000000612127981 */ /* 0x000f64000c1e1b00 */
[----:B---3--:R-:W-:Y:S02]  /*4860*/  IMAD.WIDE R22, R0, 0x8, R22 ;  /* 0x0000000800167825 */ /* 0x008fe400078e0216 */
[----:B------:R-:W5:Y:S02]  /*4870*/  LDG.E.64 R6, desc[UR6][R6.64] ;  /* 0x0000000606067981 */ /* 0x000f64000c1e1b00 */
[----:B------:R-:W-:-:S02]  /*4880*/  IMAD.WIDE R4, R15, 0x8, R4 ;  /* 0x000000080f047825 */ /* 0x000fc400078e0204 */
[----:B------:R-:W5:Y:S02]  /*4890*/  LDG.E.64 R22, desc[UR6][R22.64] ;  /* 0x0000000616167981 */ /* 0x000f64000c1e1b00 */
[C---:B------:R-:W-:Y:S02]  /*48a0*/  IMAD.WIDE R24, R0.reuse, 0x8, R24 ;  /* 0x0000000800187825 */ /* 0x040fe400078e0218 */
[----:B------:R-:W5:Y:S02]  /*48b0*/  LDG.E.64 R4, desc[UR6][R4.64] ;  /* 0x0000000604047981 */ /* 0x000f64000c1e1b00 */
[----:B------:R-:W-:Y:S02]  /*48c0*/  IMAD.WIDE R28, R0, 0x8, R28 ;  /* 0x00000008001c7825 */ /* 0x000fe400078e021c */
[----:B------:R1:W-:Y:S04]  /*48d0*/  STG.E.64 desc[UR6][R24.64], RZ ;  /* 0x000000ff18007986 */ /* 0x0003e8000c101b06 */
[----:B------:R1:W-:Y:S01]  /*48e0*/  STG.E.64 desc[UR6][R28.64], RZ ;  /* 0x000000ff1c007986 */ /* 0x0003e2000c101b06 */
[----:B------:R-:W-:Y:S01]  /*48f0*/  BSSY.RECONVERGENT B1, `(.L_x_451) ;  /* 0x00000d3000017945 */ /* 0x000fe20003800200 */
[----:B0-----:R-:W-:-:S14]  /*4900*/  DSETP.GEU.AND P0, PT, R2, UR8, PT ;  /* 0x0000000802007e2a */ /* 0x001fdc000bf0e000 */
[----:B-1----:R-:W-:Y:S05]  /*4910*/  @P0 BRA `(.L_x_452) ;  /* 0x0000000c00400947 */ /* 0x002fea0003800000 */
[----:B------:R-:W-:Y:S01]  /*4920*/  DADD R8, -RZ, |UR8| ;  /* 0x40000008ff087e29 */ /* 0x000fe20008000100 */
[----:B------:R-:W-:Y:S01]  /*4930*/  BSSY.RECONVERGENT B0, `(.L_x_453) ;  /* 0x0000008000007945 */ /* 0x000fe20003800200 */
[C---:B-----5:R-:W-:Y:S01]  /*4940*/  DADD R32, -R18.reuse, R16 ;  /* 0x0000000012207229 */ /* 0x060fe20000000110 */
[----:B------:R-:W-:Y:S01]  /*4950*/  IMAD.MOV.U32 R11, RZ, RZ, 0x40000000 ;  /* 0x40000000ff0b7424 */ /* 0x000fe200078e00ff */
[C---:B------:R-:W-:Y:S01]  /*4960*/  DADD R30, -R18.reuse, R6 ;  /* 0x00000000121e7229 */ /* 0x040fe20000000106 */
[----:B------:R-:W-:Y:S01]  /*4970*/  MOV R10, 0x49b0 ;  /* 0x000049b0000a7802 */ /* 0x000fe20000000f00 */
[----:B------:R-:W-:-:S04]  /*4980*/  DADD R26, -R18, R4 ;  /* 0x00000000121a7229 */ /* 0x000fc80000000104 */
[----:B------:R-:W-:-:S07]  /*4990*/  MOV R12, R8 ;  /* 0x00000008000c7202 */ /* 0x000fce0000000f00 */
[----:B------:R-:W-:Y:S05]  /*49a0*/  CALL.REL.NOINC `($_Z20boundary_interpolatePdS_S_S_S_S_PKdS1_S1_S1_S1_S1_S1_iiidddi$__internal_accurate_pow) ;  /* 0x0000002000007944 */ /* 0x000fea0003c00000 */
[----:B------:R-:W-:Y:S05]  /*49b0*/  BSYNC.RECONVERGENT B0 ;  /* 0x0000000000007941 */ /* 0x000fea0003800200 */
.L_x_453:
        /* <DEDUP_REMOVED lines=15> */
.L_x_454:
[----:B------:R-:W-:Y:S01]  /*4ab0*/  FSEL R11, R13, 1.875, P2 ;  /* 0x3ff000000d0b7808 */ /* 0x000fe20001000000 */
[----:B------:R-:W-:Y:S01]  /*4ac0*/  IMAD.MOV.U32 R8, RZ, RZ, 0x1 ;  /* 0x00000001ff087424 */ /* 0x000fe200078e00ff */
[----:B------:R-:W-:Y:S01]  /*4ad0*/  FSEL R10, R12, RZ, P2 ;  /* 0x000000ff0c0a7208 */ /* 0x000fe20001000000 */
[----:B------:R-:W-:Y:S01]  /*4ae0*/  DMUL R32, R32, -2.5 ;  /* 0xc004000020207828 */ /* 0x000fe20000000000 */
[----:B------:R-:W0:Y:S01]  /*4af0*/  MUFU.RCP64H R9, R11 ;  /* 0x0000000b00097308 */ /* 0x000e220000001800 */
[----:B------:R-:W1:Y:S01]  /*4b00*/  LDCU UR5, c[0x0][0x40c] ;  /* 0x00008180ff0577ac */ /* 0x000e620008000800 */
[----:B------:R-:W-:Y:S05]  /*4b10*/  BSSY.RECONVERGENT B2, `(.L_x_455) ;  /* 0x0000015000027945 */ /* 0x000fea0003800200 */
[----:B------:R-:W-:-:S02]  /*4b20*/  DFMA R30, R30, 2, R32 ;  /* 0x400000001e1e782b */ /* 0x000fc40000000020 */
        /* <DEDUP_REMOVED lines=19> */
.L_x_456:
[----:B------:R-:W-:Y:S05]  /*4c60*/  BSYNC.RECONVERGENT B2 ;  /* 0x0000000000027941 */ /* 0x000fea0003800200 */
.L_x_455:
        /* <DEDUP_REMOVED lines=8> */
.L_x_457:
[----:B------:R-:W0:Y:S01]  /*4cf0*/  LDC.64 R30, c[0x0][0x408] ;  /* 0x00010200ff1e7b82 */ /* 0x000e220000000a00 */
[----:B------:R-:W-:-:S06]  /*4d00*/  MOV R8, R12 ;  /* 0x0000000c00087202 */ /* 0x000fcc0000000f00 */
        /* <DEDUP_REMOVED lines=20> */
.L_x_458:
        /* <DEDUP_REMOVED lines=29> */
[----:B------:R-:W-:Y:S02]  /*5020*/  IMAD.MOV.U32 R12, RZ, RZ, R14 ;  /* 0x000000ffff0c7224 */ /* 0x000fe400078e000e */
[----:B------:R-:W-:Y:S01]  /*5030*/  IMAD.MOV.U32 R14, RZ, RZ, R10 ;  /* 0x000000ffff0e7224 */ /* 0x000fe200078e000a */
[----:B------:R-:W-:Y:S01]  /*5040*/  MOV R10, 0x5070 ;  /* 0x00005070000a7802 */ /* 0x000fe20000000f00 */
[----:B------:R-:W-:-:S07]  /*5050*/  IMAD.MOV.U32 R13, RZ, RZ, R15 ;  /* 0x000000ffff0d7224 */ /* 0x000fce00078e000f */
[----:B------:R-:W-:Y:S05]  /*5060*/  CALL.REL.NOINC `($__internal_1_$__cuda_sm20_div_rn_f64_full) ;  /* 0x0000001000bc7944 */ /* 0x000fea0003c00000 */
[----:B------:R-:W-:Y:S02]  /*5070*/  IMAD.MOV.U32 R4, RZ, RZ, R12 ;  /* 0x000000ffff047224 */ /* 0x000fe400078e000c */
[----:B------:R-:W-:-:S07]  /*5080*/  IMAD.MOV.U32 R5, RZ, RZ, R9 ;  /* 0x000000ffff057224 */ /* 0x000fce00078e0009 */
.L_x_460:
[----:B------:R-:W-:Y:S05]  /*5090*/  BSYNC.RECONVERGENT B2 ;  /* 0x0000000000027941 */ /* 0x000fea0003800200 */
.L_x_459:
[----:B------:R-:W0:Y:S01]  /*50a0*/  LDCU UR5, c[0x0][0x40c] ;  /* 0x00008180ff0577ac */ /* 0x000e220008000800 */
[----:B------:R-:W1:Y:S01]  /*50b0*/  LDC.64 R14, c[0x0][0x408] ;  /* 0x00010200ff0e7b82 */ /* 0x000e620000000a00 */
[----:B------:R-:W-:Y:S01]  /*50c0*/  MOV R8, 0x1 ;  /* 0x0000000100087802 */ /* 0x000fe20000000f00 */
[----:B------:R-:W-:Y:S01]  /*50d0*/  BSSY.RECONVERGENT B2, `(.L_x_461) ;  /* 0x0000017000027945 */ /* 0x000fe20003800200 */
[----:B------:R-:W-:Y:S01]  /*50e0*/  FSETP.GEU.AND P1, PT, |R31|, 6.5827683646048100446e-37, PT ;  /* 0x036000001f00780b */ /* 0x000fe20003f2e200 */
        /* <DEDUP_REMOVED lines=21> */
.L_x_462:
[----:B------:R-:W-:Y:S05]  /*5240*/  BSYNC.RECONVERGENT B2 ;  /* 0x0000000000027941 */ /* 0x000fea0003800200 */
.L_x_461:
[----:B------:R-:W-:Y:S01]  /*5250*/  DADD R12, -RZ, |R2| ;  /* 0x00000000ff0c7229 */ /* 0x000fe20000000502 */
[----:B------:R-:W-:Y:S01]  /*5260*/  BSSY.RECONVERGENT B0, `(.L_x_463) ;  /* 0x0000006000007945 */ /* 0x000fe20003800200 */
[----:B------:R-:W-:Y:S01]  /*5270*/  DFMA R30, R2, R8, R18 ;  /* 0x00000008021e722b */ /* 0x000fe20000000012 */
[----:B------:R-:W-:Y:S01]  /*5280*/  IMAD.MOV.U32 R11, RZ, RZ, 0x40000000 ;  /* 0x40000000ff0b7424 */ /* 0x000fe200078e00ff */
[----:B------:R-:W-:-:S06]  /*5290*/  MOV R10, 0x52c0 ;  /* 0x000052c0000a7802 */ /* 0x000fcc0000000f00 */
[----:B------:R-:W-:-:S07]  /*52a0*/  IMAD.MOV.U32 R9, RZ, RZ, R13 ;  /* 0x000000ffff097224 */ /* 0x000fce00078e000d */
[----:B------:R-:W-:Y:S05]  /*52b0*/  CALL.REL.NOINC `($_Z20boundary_interpolatePdS_S_S_S_S_PKdS1_S1_S1_S1_S1_S1_iiidddi$__internal_accurate_pow) ;  /* 0x0000001400bc7944 */ /* 0x000fea0003c00000 */
[----:B------:R-:W-:Y:S05]  /*52c0*/  BSYNC.RECONVERGENT B0 ;  /* 0x0000000000007941 */ /* 0x000fea0003800200 */
.L_x_463:
[C---:B------:R-:W-:Y:S01]  /*52d0*/  DADD R10, R2.reuse, 2 ;  /* 0x40000000020a7429 */ /* 0x040fe20000000000 */
[----:B------:R-:W-:Y:S01]  /*52e0*/  BSSY.RECONVERGENT B0, `(.L_x_464) ;  /* 0x000000f000007945 */ /* 0x000fe20003800200 */
[C---:B------:R-:W-:Y:S01]  /*52f0*/  DSETP.NEU.AND P0, PT, R2.reuse, RZ, PT ;  /* 0x000000ff0200722a */ /* 0x040fe20003f0d000 */
[----:B------:R-:W-:Y:S01]  /*5300*/  IMAD.MOV.U32 R13, RZ, RZ, R9 ;  /* 0x000000ffff0d7224 */ /* 0x000fe200078e0009 */
[----:B------:R-:W-:-:S06]  /*5310*/  DSETP.NEU.AND P2, PT, R2, 1, PT ;  /* 0x3ff000000200742a */ /* 0x000fcc0003f4d000 */
[----:B------:R-:W-:-:S04]  /*5320*/  LOP3.LUT R10, R11, 0x7ff00000, RZ, 0xc0, !PT ;  /* 0x7ff000000b0a7812 */ /* 0x000fc800078ec0ff */
[----:B------:R-:W-:Y:S01]  /*5330*/  ISETP.NE.AND P1, PT, R10, 0x7ff00000, PT ;  /* 0x7ff000000a00780c */ /* 0x000fe20003f25270 */
[----:B------:R-:W-:Y:S01]  /*5340*/  DADD R10, -RZ, |R2| ;  /* 0x00000000ff0a7229 */ /* 0x000fe20000000502 */
        /* <DEDUP_REMOVED lines=8> */
.L_x_465:
[----:B------:R-:W-:Y:S05]  /*53d0*/  BSYNC.RECONVERGENT B0 ;  /* 0x0000000000007941 */ /* 0x000fea0003800200 */
.L_x_464:
[----:B------:R-:W-:Y:S01]  /*53e0*/  FSEL R8, R12, RZ, P2 ;  /* 0x000000ff0c087208 */ /* 0x000fe20001000000 */
[----:B------:R-:W-:Y:S01]  /*53f0*/  BSSY.RECONVERGENT B0, `(.L_x_466) ;  /* 0x0000009000007945 */ /* 0x000fe20003800200 */
[----:B------:R-:W-:Y:S02]  /*5400*/  FSEL R9, R13, 1.875, P2 ;  /* 0x3ff000000d097808 */ /* 0x000fe40001000000 */
[----:B------:R-:W-:Y:S02]  /*5410*/  MOV R12, R10 ;  /* 0x0000000a000c7202 */ /* 0x000fe40000000f00 */
[----:B------:R-:W-:Y:S02]  /*5420*/  ISETP.GE.AND P3, PT, R3, RZ, PT ;  /* 0x000000ff0300720c */ /* 0x000fe40003f66270 */
[----:B------:R-:W-:Y:S01]  /*5430*/  DFMA R30, R26, R8, R30 ;  /* 0x000000081a1e722b */ /* 0x000fe2000000001e */
[----:B------:R-:W-:Y:S01]  /*5440*/  MOV R10, 0x5480 ;  /* 0x00005480000a7802 */ /* 0x000fe20000000f00 */
[----:B------:R-:W-:-:S02]  /*5450*/  IMAD.MOV.U32 R9, RZ, RZ, R11 ;  /* 0x000000ffff097224 */ /* 0x000fc400078e000b */
[----:B------:R-:W-:-:S07]  /*5460*/  IMAD.MOV.U32 R11, RZ, RZ, 0x40080000 ;  /* 0x40080000ff0b7424 */ /* 0x000fce00078e00ff */
[----:B------:R-:W-:Y:S05]  /*5470*/  CALL.REL.NOINC `($_Z20boundary_interpolatePdS_S_S_S_S_PKdS1_S1_S1_S1_S1_S1_iiidddi$__internal_accurate_pow) ;  /* 0x00000014004c7944 */ /* 0x000fea0003c00000 */
[----:B------:R-:W-:Y:S05]  /*5480*/  BSYNC.RECONVERGENT B0 ;  /* 0x0000000000007941 */ /* 0x000fea0003800200 */
.L_x_466:
        /* <DEDUP_REMOVED lines=20> */
.L_x_468:
[----:B------:R-:W-:Y:S05]  /*55d0*/  BSYNC.RECONVERGENT B0 ;  /* 0x0000000000007941 */ /* 0x000fea0003800200 */
.L_x_467:
[----:B------:R-:W-:Y:S02]  /*55e0*/  FSEL R2, R12, RZ, P2 ;  /* 0x000000ff0c027208 */ /* 0x000fe40001000000 */
[----:B------:R-:W-:-:S06]  /*55f0*/  FSEL R3, R13, 1.875, P2 ;  /* 0x3ff000000d037808 */ /* 0x000fcc0001000000 */
[----:B------:R-:W-:-:S07]  /*5600*/  DFMA R30, R4, R2, R30 ;  /* 0x00000002041e722b */ /* 0x000fce000000001e */
[----:B------:R0:W-:Y:S04]  /*5610*/  STG.E.64 desc[UR6][R24.64], R30 ;  /* 0x0000001e18007986 */ /* 0x0001e8000c101b06 */
.L_x_452:
[----:B------:R-:W-:Y:S05]  /*5620*/  BSYNC.RECONVERGENT B1 ;  /* 0x0000000000017941 */ /* 0x000fea0003800200 */
.L_x_451:
[----:B------:R-:W1:Y:S02]  /*5630*/  LDCU.64 UR10, c[0x0][0x408] ;  /* 0x00008100ff0a77ac */ /* 0x000e640008000a00 */
[----:B-1---5:R-:W-:-:S14]  /*5640*/  DSETP.GEU.AND P0, PT, R22, UR10, PT ;  /* 0x0000000a16007e2a */ /* 0x022fdc000bf0e000 */
[----:B------:R-:W-:Y:S05]  /*5650*/  @P0 EXIT ;  /* 0x000000000000094d */ /* 0x000fea0003800000 */
[----:B------:R-:W-:Y:S01]  /*5660*/  DADD R8, -RZ, |UR10| ;  /* 0x4000000aff087e29 */ /* 0x000fe20008000100 */
[----:B------:R-:W-:Y:S01]  /*5670*/  BSSY.RECONVERGENT B0, `(.L_x_469) ;  /* 0x0000008000007945 */ /* 0x000fe20003800200 */
[C---:B0-----:R-:W-:Y:S01]  /*5680*/  DADD R24, -R20.reuse, R18 ;  /* 0x0000000014187229 */ /* 0x041fe20000000112 */
[----:B------:R-:W-:Y:S01]  /*5690*/  IMAD.MOV.U32 R11, RZ, RZ, 0x40000000 ;  /* 0x40000000ff0b7424 */ /* 0x000fe200078e00ff */
[C---:B------:R-:W-:Y:S01]  /*56a0*/  DADD R4, -R20.reuse, R16 ;  /* 0x0000000014047229 */ /* 0x040fe20000000110 */
[----:B------:R-:W-:Y:S01]  /*56b0*/  MOV R10, 0x56f0 ;  /* 0x000056f0000a7802 */ /* 0x000fe20000000f00 */
[----:B------:R-:W-:-:S04]  /*56c0*/  DADD R2, -R20, R6 ;  /* 0x0000000014027229 */ /* 0x000fc80000000106 */
[----:B------:R-:W-:-:S07]  /*56d0*/  IMAD.MOV.U32 R12, RZ, RZ, R8 ;  /* 0x000000ffff0c7224 */ /* 0x000fce00078e0008 */
[----:B------:R-:W-:Y:S05]  /*56e0*/  CALL.REL.NOINC `($_Z20boundary_interpolatePdS_S_S_S_S_PKdS1_S1_S1_S1_S1_S1_iiidddi$__internal_accurate_pow) ;  /* 0x0000001000b07944 */ /* 0x000fea0003c00000 */
[----:B------:R-:W-:Y:S05]  /*56f0*/  BSYNC.RECONVERGENT B0 ;  /* 0x0000000000007941 */ /* 0x000fea0003800200 */
.L_x_469:
        /* <DEDUP_REMOVED lines=15> */
.L_x_470:
        /* <DEDUP_REMOVED lines=27> */
.L_x_472:
[----:B------:R-:W-:Y:S05]  /*59a0*/  BSYNC.RECONVERGENT B1 ;  /* 0x0000000000017941 */ /* 0x000fea0003800200 */
.L_x_471:
        /* <DEDUP_REMOVED lines=8> */
.L_x_473:
        /* <DEDUP_REMOVED lines=19> */
[----:B0-----:R-:W-:Y:S02]  /*5b60*/  @!P0 ISETP.GE.AND P1, PT, R0, RZ, PT ;  /* 0x000000ff0000820c */ /* 0x001fe40003f26270 */
[----:B------:R-:W-:-:S04]  /*5b70*/  @!P0 MOV R0, 0xfff00000 ;  /* 0xfff0000000008802 */ /* 0x000fc80000000f00 */
[----:B------:R-:W-:-:S07]  /*5b80*/  @!P0 SEL R13, R0, 0x7ff00000, !P1 ;  /* 0x7ff00000000d8807 */ /* 0x000fce0004800000 */
.L_x_474:
        /* <DEDUP_REMOVED lines=30> */
[----:B------:R-:W-:-:S07]  /*5d70*/  MOV R10, 0x5d90 ;  /* 0x00005d90000a7802 */ /* 0x000fce0000000f00 */
[----:B------:R-:W-:Y:S05]  /*5d80*/  CALL.REL.NOINC `($__internal_1_$__cuda_sm20_div_rn_f64_full) ;  /* 0x0000000400747944 */ /* 0x000fea0003c00000 */
[----:B------:R-:W-:Y:S02]  /*5d90*/  IMAD.MOV.U32 R4, RZ, RZ, R12 ;  /* 0x000000ffff047224 */ /* 0x000fe400078e000c */
[----:B------:R-:W-:-:S07]  /*5da0*/  IMAD.MOV.U32 R5, RZ, RZ, R9 ;  /* 0x000000ffff057224 */ /* 0x000fce00078e0009 */
.L_x_476:
[----:B------:R-:W-:Y:S05]  /*5db0*/  BSYNC.RECONVERGENT B1 ;  /* 0x0000000000017941 */ /* 0x000fea0003800200 */
.L_x_475:
        /* <DEDUP_REMOVED lines=26> */
[----:B------:R-:W-:-:S07]  /*5f60*/  MOV R8, R12 ;  /* 0x0000000c00087202 */ /* 0x000fce0000000f00 */
.L_x_478:
[----:B------:R-:W-:Y:S05]  /*5f70*/  BSYNC.RECONVERGENT B1 ;  /* 0x0000000000017941 */ /* 0x000fea0003800200 */
.L_x_477:
        /* <DEDUP_REMOVED lines=8> */
.L_x_479:
        /* <DEDUP_REMOVED lines=16> */
.L_x_481:
[----:B------:R-:W-:Y:S05]  /*6100*/  BSYNC.RECONVERGENT B0 ;  /* 0x0000000000007941 */ /* 0x000fea0003800200 */
.L_x_480:
[----:B------:R-:W-:Y:S01]  /*6110*/  FSEL R6, R12, RZ, P2 ;  /* 0x000000ff0c067208 */ /* 0x000fe20001000000 */
[----:B------:R-:W-:Y:S01]  /*6120*/  BSSY.RECONVERGENT B0, `(.L_x_482) ;  /* 0x0000009000007945 */ /* 0x000fe20003800200 */
[----:B------:R-:W-:Y:S01]  /*6130*/  FSEL R7, R13, 1.875, P2 ;  /* 0x3ff000000d077808 */ /* 0x000fe20001000000 */
[----:B------:R-:W-:Y:S01]  /*6140*/  IMAD.MOV.U32 R12, RZ, RZ, R10 ;  /* 0x000000ffff0c7224 */ /* 0x000fe200078e000a */
[----:B------:R-:W-:Y:S01]  /*6150*/  ISETP.GE.AND P3, PT, R23, RZ, PT ;  /* 0x000000ff1700720c */ /* 0x000fe20003f66270 */
[----:B------:R-:W-:Y:S01]  /*6160*/  IMAD.MOV.U32 R9, RZ, RZ, R11 ;  /* 0x000000ffff097224 */ /* 0x000fe200078e000b */
[----:B------:R-:W-:Y:S01]  /*6170*/  MOV R10, 0x61b0 ;  /* 0x000061b0000a7802 */ /* 0x000fe20000000f00 */
[----:B------:R-:W-:Y:S01]  /*6180*/  IMAD.MOV.U32 R11, RZ, RZ, 0x40080000 ;  /* 0x40080000ff0b7424 */ /* 0x000fe200078e00ff */
[----:B------:R-:W-:-:S11]  /*6190*/  DFMA R20, R2, R6, R20 ;  /* 0x000000060214722b */ /* 0x000fd60000000014 */
[----:B------:R-:W-:Y:S05]  /*61a0*/  CALL.REL.NOINC `($_Z20boundary_interpolatePdS_S_S_S_S_PKdS1_S1_S1_S1_S1_S1_iiidddi$__internal_accurate_pow) ;  /* 0x0000000800007944 */ /* 0x000fea0003c00000 */
[----:B------:R-:W-:Y:S05]  /*61b0*/  BSYNC.RECONVERGENT B0 ;  /* 0x0000000000007941 */ /* 0x000fea0003800200 */
.L_x_482:
        /* <DEDUP_REMOVED lines=20> */
.L_x_484:
[----:B------:R-:W-:Y:S05]  /*6300*/  BSYNC.RECONVERGENT B0 ;  /* 0x0000000000007941 */ /* 0x000fea0003800200 */
.L_x_483:
[----:B------:R-:W-:Y:S02]  /*6310*/  FSEL R2, R12, RZ, P2 ;  /* 0x000000ff0c027208 */ /* 0x000fe40001000000 */
[----:B------:R-:W-:-:S06]  /*6320*/  FSEL R3, R13, 1.875, P2 ;  /* 0x3ff000000d037808 */ /* 0x000fcc0001000000 */
[----:B------:R-:W-:-:S07]  /*6330*/  DFMA R20, R4, R2, R20 ;  /* 0x000000020414722b */ /* 0x000fce0000000014 */
[----:B------:R-:W-:Y:S01]  /*6340*/  STG.E.64 desc[UR6][R28.64], R20 ;  /* 0x000000141c007986 */ /* 0x000fe2000c101b06 */
[----:B------:R-:W-:Y:S05]  /*6350*/  EXIT ;  /* 0x000000000000794d */ /* 0x000fea0003800000 */
        .weak           $__internal_1_$__cuda_sm20_div_rn_f64_full
        .type           $__internal_1_$__cuda_sm20_div_rn_f64_full,@function
        .size           $__internal_1_$__cuda_sm20_div_rn_f64_full,($_Z20boundary_interpolatePdS_S_S_S_S_PKdS1_S1_S1_S1_S1_S1_iiidddi$__internal_accurate_pow - $__internal_1_$__cuda_sm20_div_rn_f64_full)
$__internal_1_$__cuda_sm20_div_rn_f64_full:
[C---:B------:R-:W-:Y:S01]  /*6360*/  FSETP.GEU.AND P1, PT, |R11|.reuse, 1.469367938527859385e-39, PT ;  /* 0x001000000b00780b */ /* 0x040fe20003f2e200 */
[--C-:B------:R-:W-:Y:S01]  /*6370*/  IMAD.MOV.U32 R40, RZ, RZ, R14.reuse ;  /* 0x000000ffff287224 */ /* 0x100fe200078e000e */
[----:B------:R-:W-:Y:S01]  /*6380*/  LOP3.LUT R9, R11, 0x800fffff, RZ, 0xc0, !PT ;  /* 0x800fffff0b097812 */ /* 0x000fe200078ec0ff */
[----:B------:R-:W-:Y:S01]  /*6390*/  IMAD.MOV.U32 R41, RZ, RZ, R11 ;  /* 0x000000ffff297224 */ /* 0x000fe200078e000b */
[----:B------:R-:W-:Y:S01]  /*63a0*/  BSSY.RECONVERGENT B0, `(.L_x_485) ;  /* 0x000005c000007945 */ /* 0x000fe20003800200 */
[----:B------:R-:W-:Y:S01]  /*63b0*/  IMAD.MOV.U32 R42, RZ, RZ, R14 ;  /* 0x000000ffff2a7224 */ /* 0x000fe200078e000e */
[----:B------:R-:W-:Y:S01]  /*63c0*/  LOP3.LUT R43, R9, 0x3ff00000, RZ, 0xfc, !PT ;  /* 0x3ff00000092b7812 */ /* 0x000fe200078efcff */
[----:B------:R-:W-:Y:S01]  /*63d0*/  IMAD.MOV.U32 R45, RZ, RZ, R13 ;  /* 0x000000ffff2d7224 */ /* 0x000fe200078e000d */
[----:B------:R-:W-:Y:S01]  /*63e0*/  LOP3.LUT R13, R11, 0x7ff00000, RZ, 0xc0, !PT ;  /* 0x7ff000000b0d7812 */ /* 0x000fe200078ec0ff */
[----:B------:R-:W-:Y:S02]  /*63f0*/  IMAD.MOV.U32 R50, RZ, RZ, 0x1 ;  /* 0x00000001ff327424 */ /* 0x000fe400078e00ff */
[----:B------:R-:W-:Y:S01]  /*6400*/  IMAD.MOV.U32 R44, RZ, RZ, R12 ;  /* 0x000000ffff2c7224 */ /* 0x000fe200078e000c */
[C---:B------:R-:W-:Y:S01]  /*6410*/  FSETP.GEU.AND P2, PT, |R45|.reuse, 1.469367938527859385e-39, PT ;  /* 0x001000002d00780b */ /* 0x040fe20003f4e200 */
[----:B------:R-:W-:Y:S01]  /*6420*/  @!P1 DMUL R42, R40, 8.98846567431157953865e+307 ;  /* 0x7fe00000282a9828 */ /* 0x000fe20000000000 */
[----:B------:R-:W-:Y:S01]  /*6430*/  LOP3.LUT R9, R45, 0x7ff00000, RZ, 0xc0, !PT ;  /* 0x7ff000002d097812 */ /* 0x000fe200078ec0ff */
[----:B------:R-:W-:-:S02]  /*6440*/  IMAD.MOV.U32 R11, RZ, RZ, 0x1ca00000 ;  /* 0x1ca00000ff0b7424 */ /* 0x000fc400078e00ff */
[----:B------:R-:W-:Y:S01]  /*6450*/  IMAD.MOV.U32 R46, RZ, RZ, R44 ;  /* 0x000000ffff2e7224 */ /* 0x000fe200078e002c */
[----:B------:R-:W-:Y:S01]  /*6460*/  ISETP.GE.U32.AND P4, PT, R9, R13, PT ;  /* 0x0000000d0900720c */ /* 0x000fe20003f86070 */
[----:B------:R-:W0:Y:S04]  /*6470*/  MUFU.RCP64H R51, R43 ;  /* 0x0000002b00337308 */ /* 0x000e280000001800 */
[----:B------:R-:W-:Y:S02]  /*6480*/  @!P1 LOP3.LUT R13, R43, 0x7ff00000, RZ, 0xc0, !PT ;  /* 0x7ff000002b0d9812 */ /* 0x000fe400078ec0ff */
[----:B------:R-:W-:-:S04]  /*6490*/  @!P2 LOP3.LUT R12, R41, 0x7ff00000, RZ, 0xc0, !PT ;  /* 0x7ff00000290ca812 */ /* 0x000fc800078ec0ff */
[----:B------:R-:W-:Y:S02]  /*64a0*/  @!P2 ISETP.GE.U32.AND P3, PT, R9, R12, PT ;  /* 0x0000000c0900a20c */ /* 0x000fe40003f66070 */
[----:B------:R-:W-:-:S04]  /*64b0*/  SEL R12, R11, 0x63400000, !P4 ;  /* 0x634000000b0c7807 */ /* 0x000fc80006000000 */
[----:B------:R-:W-:Y:S01]  /*64c0*/  LOP3.LUT R47, R12, 0x800fffff, R45, 0xf8, !PT ;  /* 0x800fffff0c2f7812 */ /* 0x000fe200078ef82d */
[----:B0-----:R-:W-:Y:S01]  /*64d0*/  DFMA R14, R50, -R42, 1 ;  /* 0x3ff00000320e742b */ /* 0x001fe2000000082a */
[----:B------:R-:W-:-:S07]  /*64e0*/  IMAD.MOV.U32 R12, RZ, RZ, R9 ;  /* 0x000000ffff0c7224 */ /* 0x000fce00078e0009 */
[----:B------:R-:W-:-:S08]  /*64f0*/  DFMA R14, R14, R14, R14 ;  /* 0x0000000e0e0e722b */ /* 0x000fd0000000000e */
[----:B------:R-:W-:Y:S01]  /*6500*/  DFMA R50, R50, R14, R50 ;  /* 0x0000000e3232722b */ /* 0x000fe20000000032 */
[----:B------:R-:W-:-:S04]  /*6510*/  @!P2 SEL R14, R11, 0x63400000, !P3 ;  /* 0x634000000b0ea807 */ /* 0x000fc80005800000 */
[----:B------:R-:W-:-:S03]  /*6520*/  @!P2 LOP3.LUT R14, R14, 0x80000000, R45, 0xf8, !PT ;  /* 0x800000000e0ea812 */ /* 0x000fc600078ef82d */
[----:B------:R-:W-:Y:S01]  /*6530*/  DFMA R48, R50, -R42, 1 ;  /* 0x3ff000003230742b */ /* 0x000fe2000000082a */
[----:B------:R-:W-:Y:S02]  /*6540*/  @!P2 LOP3.LUT R15, R14, 0x100000, RZ, 0xfc, !PT ;  /* 0x001000000e0fa812 */ /* 0x000fe400078efcff */
[----:B------:R-:W-:-:S05]  /*6550*/  @!P2 MOV R14, RZ ;  /* 0x000000ff000ea202 */ /* 0x000fca0000000f00 */
[----:B------:R-:W-:Y:S02]  /*6560*/  DFMA R50, R50, R48, R50 ;  /* 0x000000303232722b */ /* 0x000fe40000000032 */
[----:B------:R-:W-:Y:S01]  /*6570*/  @!P2 DFMA R46, R46, 2, -R14 ;  /* 0x400000002e2ea82b */ /* 0x000fe2000000080e */
[----:B------:R-:W-:-:S07]  /*6580*/  VIADD R15, R13, 0xffffffff ;  /* 0xffffffff0d0f7836 */ /* 0x000fce0000000000 */
[----:B------:R-:W-:Y:S02]  /*6590*/  DMUL R48, R50, R46 ;  /* 0x0000002e32307228 */ /* 0x000fe40000000000 */
[----:B------:R-:W-:-:S05]  /*65a0*/  @!P2 LOP3.LUT R12, R47, 0x7ff00000, RZ, 0xc0, !PT ;  /* 0x7ff000002f0ca812 */ /* 0x000fca00078ec0ff */
[----:B------:R-:W-:Y:S01]  /*65b0*/  VIADD R14, R12, 0xffffffff ;  /* 0xffffffff0c0e7836 */ /* 0x000fe20000000000 */
[----:B------:R-:W-:-:S04]  /*65c0*/  DFMA R52, R48, -R42, R46 ;  /* 0x8000002a3034722b */ /* 0x000fc8000000002e */
[----:B------:R-:W-:-:S04]  /*65d0*/  ISETP.GT.U32.AND P1, PT, R14, 0x7feffffe, PT ;  /* 0x7feffffe0e00780c */ /* 0x000fc80003f24070 */
[----:B------:R-:W-:Y:S01]  /*65e0*/  ISETP.GT.U32.OR P1, PT, R15, 0x7feffffe, P1 ;  /* 0x7feffffe0f00780c */ /* 0x000fe20000f24470 */
[----:B------:R-:W-:-:S12]  /*65f0*/  DFMA R14, R50, R52, R48 ;  /* 0x00000034320e722b */ /* 0x000fd80000000030 */
[----:B------:R-:W-:Y:S05]  /*6600*/  @P1 BRA `(.L_x_486) ;  /* 0x0000000000741947 */ /* 0x000fea0003800000 */
[----:B------:R-:W-:Y:S01]  /*6610*/  LOP3.LUT R12, R41, 0x7ff00000, RZ, 0xc0, !PT ;  /* 0x7ff00000290c7812 */ /* 0x000fe200078ec0ff */
[----:B------:R-:W-:-:S03]  /*6620*/  IMAD.MOV.U32 R44, RZ, RZ, RZ ;  /* 0x000000ffff2c7224 */ /* 0x000fc600078e00ff */
[CC--:B------:R-:W-:Y:S02]  /*6630*/  VIADDMNMX R13, R9.reuse, -R12.reuse, 0xb9600000, !PT ;  /* 0xb9600000090d7446 */ /* 0x0c0fe4000780090c */
[----:B------:R-:W-:Y:S02]  /*6640*/  ISETP.GE.U32.AND P1, PT, R9, R12, PT ;  /* 0x0000000c0900720c */ /* 0x000fe40003f26070 */
[----:B------:R-:W-:Y:S02]  /*6650*/  VIMNMX R13, PT, PT, R13, 0x46a00000, PT ;  /* 0x46a000000d0d7848 */ /* 0x000fe40003fe0100 */
[----:B------:R-:W-:-:S05]  /*6660*/  SEL R12, R11, 0x63400000, !P1 ;  /* 0x634000000b0c7807 */ /* 0x000fca0004800000 */
[----:B------:R-:W-:-:S04]  /*6670*/  IMAD.IADD R13, R13, 0x1, -R12 ;  /* 0x000000010d0d7824 */ /* 0x000fc800078e0a0c */
        /* <DEDUP_REMOVED lines=11> */
[----:B------:R-:W-:Y:S01]  /*6730*/  IADD3 R13, PT, PT, -R13, -0x43300000, RZ ;  /* 0xbcd000000d0d7810 */ /* 0x000fe20007ffe1ff */
[----:B------:R-:W-:-:S06]  /*6740*/  IMAD.MOV.U32 R40, RZ, RZ, RZ ;  /* 0x000000ffff287224 */ /* 0x000fcc00078e00ff */
[----:B------:R-:W-:Y:S02]  /*6750*/  DFMA R40, R48, -R40, R14 ;  /* 0x800000283028722b */ /* 0x000fe4000000000e */
[----:B------:R-:W-:-:S08]  /*6760*/  DMUL.RP R14, R14, R44 ;  /* 0x0000002c0e0e7228 */ /* 0x000fd00000008000 */
[----:B------:R-:W-:Y:S02]  /*6770*/  FSETP.NEU.AND P1, PT, |R41|, R13, PT ;  /* 0x0000000d2900720b */ /* 0x000fe40003f2d200 */
[----:B------:R-:W-:Y:S02]  /*6780*/  LOP3.LUT R9, R15, R9, RZ, 0x3c, !PT ;  /* 0x000000090f097212 */ /* 0x000fe400078e3cff */
[----:B------:R-:W-:Y:S02]  /*6790*/  FSEL R12, R14, R48, !P1 ;  /* 0x000000300e0c7208 */ /* 0x000fe40004800000 */
[----:B------:R-:W-:-:S03]  /*67a0*/  FSEL R13, R9, R49, !P1 ;  /* 0x00000031090d7208 */ /* 0x000fc60004800000 */
[----:B------:R-:W-:Y:S01]  /*67b0*/  IMAD.MOV.U32 R48, RZ, RZ, R12 ;  /* 0x000000ffff307224 */ /* 0x000fe200078e000c */
[----:B------:R-:W-:Y:S01]  /*67c0*/  MOV R49, R13 ;  /* 0x0000000d00317202 */ /* 0x000fe20000000f00 */
[----:B------:R-:W-:Y:S06]  /*67d0*/  BRA `(.L_x_487) ;  /* 0x0000000000607947 */ /* 0x000fec0003800000 */
.L_x_486:
        /* <DEDUP_REMOVED lines=12> */
[----:B------:R-:W-:Y:S02]  /*68a0*/  @!P1 IMAD.MOV.U32 R48, RZ, RZ, RZ ;  /* 0x000000ffff309224 */ /* 0x000fe400078e00ff */
[----:B------:R-:W-:Y:S02]  /*68b0*/  @!P1 IMAD.MOV.U32 R49, RZ, RZ, R9 ;  /* 0x000000ffff319224 */ /* 0x000fe400078e0009 */
[----:B------:R-:W-:Y:S02]  /*68c0*/  @P1 IMAD.MOV.U32 R48, RZ, RZ, RZ ;  /* 0x000000ffff301224 */ /* 0x000fe400078e00ff */
[----:B------:R-:W-:Y:S01]  /*68d0*/  @P1 IMAD.MOV.U32 R49, RZ, RZ, R11 ;  /* 0x000000ffff311224 */ /* 0x000fe200078e000b */
[----:B------:R-:W-:Y:S06]  /*68e0*/  BRA `(.L_x_487) ;  /* 0x00000000001c7947 */ /* 0x000fec0003800000 */
.L_x_489:
[----:B------:R-:W-:Y:S01]  /*68f0*/  LOP3.LUT R9, R41, 0x80000, RZ, 0xfc, !PT ;  /* 0x0008000029097812 */ /* 0x000fe200078efcff */
[----:B------:R-:W-:-:S04]  /*6900*/  IMAD.MOV.U32 R48, RZ, RZ, R40 ;  /* 0x000000ffff307224 */ /* 0x000fc800078e0028 */
[----:B------:R-:W-:Y:S01]  /*6910*/  IMAD.MOV.U32 R49, RZ, RZ, R9 ;  /* 0x000000ffff317224 */ /* 0x000fe200078e0009 */
[----:B------:R-:W-:Y:S06]  /*6920*/  BRA `(.L_x_487) ;  /* 0x00000000000c7947 */ /* 0x000fec0003800000 */
.L_x_488:
[----:B------:R-:W-:Y:S01]  /*6930*/  LOP3.LUT R9, R45, 0x80000, RZ, 0xfc, !PT ;  /* 0x000800002d097812 */ /* 0x000fe200078efcff */
[----:B------:R-:W-:-:S04]  /*6940*/  IMAD.MOV.U32 R48, RZ, RZ, R44 ;  /* 0x000000ffff307224 */ /* 0x000fc800078e002c */
[----:B------:R-:W-:-:S07]  /*6950*/  IMAD.MOV.U32 R49, RZ, RZ, R9 ;  /* 0x000000ffff317224 */ /* 0x000fce00078e0009 */
.L_x_487:
[----:B------:R-:W-:Y:S05]  /*6960*/  BSYNC.RECONVERGENT B0 ;  /* 0x0000000000007941 */ /* 0x000fea0003800200 */
.L_x_485:
[----:B------:R-:W-:Y:S01]  /*6970*/  IMAD.MOV.U32 R11, RZ, RZ, 0x0 ;  /* 0x00000000ff0b7424 */ /* 0x000fe200078e00ff */
[----:B------:R-:W-:Y:S01]  /*6980*/  MOV R12, R48 ;  /* 0x00000030000c7202 */ /* 0x000fe20000000f00 */
[----:B------:R-:W-:Y:S02]  /*6990*/  IMAD.MOV.U32 R9, RZ, RZ, R49 ;  /* 0x000000ffff097224 */ /* 0x000fe400078e0031 */
[----:B------:R-:W-:Y:S05]  /*69a0*/  RET.REL.NODEC R10 `(_Z20boundary_interpolatePdS_S_S_S_S_PKdS1_S1_S1_S1_S1_S1_iiidddi) ;  /* 0xffffff940a947950 */ /* 0x000fea0003c3ffff */
        .type           $_Z20boundary_interpolatePdS_S_S_S_S_PKdS1_S1_S1_S1_S1_S1_iiidddi$__internal_accurate_pow,@function
        .size           $_Z20boundary_interpolatePdS_S_S_S_S_PKdS1_S1_S1_S1_S1_S1_iiidddi$__internal_accurate_pow,(.L_x_871 - $_Z20boundary_interpolatePdS_S_S_S_S_PKdS1_S1_S1_S1_S1_S1_iiidddi$__internal_accurate_pow)
$_Z20boundary_interpolatePdS_S_S_S_S_PKdS1_S1_S1_S1_S1_S1_iiidddi$__internal_accurate_pow:
[----:B------:R-:W-:Y:S01]  /*69b0*/  ISETP.GT.U32.AND P1, PT, R9, 0xfffff, PT ;  /* 0x000fffff0900780c */ /* 0x000fe20003f24070 */
[--C-:B------:R-:W-:Y:S01]  /*69c0*/  IMAD.MOV.U32 R13, RZ, RZ, R9.reuse ;  /* 0x000000ffff0d7224 */ /* 0x100fe200078e0009 */
[----:B------:R-:W-:Y:S01]  /*69d0*/  UMOV UR10, 0x7d2cafe2 ;  /* 0x7d2cafe2000a7882 */ /* 0x000fe20000000000 */
[----:B------:R-:W-:Y:S01]  /*69e0*/  UMOV UR11, 0x3eb0f5ff ;  /* 0x3eb0f5ff000b7882 */ /* 0x000fe20000000000 */
[----:B------:R-:W-:Y:S01]  /*69f0*/  SHF.R.U32.HI R9, RZ, 0x14, R9 ;  /* 0x00000014ff097819 */ /* 0x000fe20000011609 */
[----:B------:R-:W-:Y:S01]  /*6a00*/  UMOV UR12, 0x3b39803f ;  /* 0x3b39803f000c7882 */ /* 0x000fe20000000000 */
[----:B------:R-:W-:-:S07]  /*6a10*/  UMOV UR13, 0x3c7abc9e ;  /* 0x3c7abc9e000d7882 */ /* 0x000fce0000000000 */
[----:B------:R-:W-:-:S10]  /*6a20*/  @!P1 DMUL R14, R12, 1.80143985094819840000e+16 ;  /* 0x435000000c0e9828 */ /* 0x000fd40000000000 */
[----:B------:R-:W-:Y:S01]  /*6a30*/  @!P1 IMAD.MOV.U32 R13, RZ, RZ, R15 ;  /* 0x000000ffff0d9224 */ /* 0x000fe200078e000f */
[----:B------:R-:W-:Y:S01]  /*6a40*/  @!P1 LEA.HI R9, R15, 0xffffffca, RZ, 0xc ;  /* 0xffffffca0f099811 */ /* 0x000fe200078f60ff */
[----:B------:R-:W-:-:S03]  /*6a50*/  @!P1 IMAD.MOV.U32 R12, RZ, RZ, R14 ;  /* 0x000000ffff0c9224 */ /* 0x000fc600078e000e */
[----:B------:R-:W-:Y:S01]  /*6a60*/  LOP3.LUT R13, R13, 0x800fffff, RZ, 0xc0, !PT ;  /* 0x800fffff0d0d7812 */ /* 0x000fe200078ec0ff */
[----:B------:R-:W-:-:S03]  /*6a70*/  IMAD.MOV.U32 R46, RZ, RZ, R12 ;  /* 0x000000ffff2e7224 */ /* 0x000fc600078e000c */
[----:B------:R-:W-:-:S04]  /*6a80*/  LOP3.LUT R13, R13, 0x3ff00000, RZ, 0xfc, !PT ;  /* 0x3ff000000d0d7812 */ /* 0x000fc800078efcff */
[----:B------:R-:W-:Y:S01]  /*6a90*/  ISETP.GE.U32.AND P2, PT, R13, 0x3ff6a09f, PT ;  /* 0x3ff6a09f0d00780c */ /* 0x000fe20003f46070 */
[----:B------:R-:W-:-:S12]  /*6aa0*/  IMAD.MOV.U32 R47, RZ, RZ, R13 ;  /* 0x000000ffff2f7224 */ /* 0x000fd800078e000d */
[----:B------:R-:W-:-:S04]  /*6ab0*/  @P2 VIADD R12, R47, 0xfff00000 ;  /* 0xfff000002f0c2836 */ /* 0x000fc80000000000 */
[----:B------:R-:W-:Y:S02]  /*6ac0*/  @P2 IMAD.MOV.U32 R47, RZ, RZ, R12 ;  /* 0x000000ffff2f2224 */ /* 0x000fe400078e000c */
[----:B------:R-:W-:-:S04]  /*6ad0*/  IMAD.MOV.U32 R12, RZ, RZ, RZ ;  /* 0x000000ffff0c7224 */ /* 0x000fc800078e00ff */
[C---:B------:R-:W-:Y:S02]  /*6ae0*/  DADD R40, R46.reuse, 1 ;  /* 0x3ff000002e287429 */ /* 0x040fe40000000000 */
[----:B------:R-:W-:-:S04]  /*6af0*/  DADD R46, R46, -1 ;  /* 0xbff000002e2e7429 */ /* 0x000fc80000000000 */
        /* <DEDUP_REMOVED lines=8> */
[----:B------:R-:W-:Y:S02]  /*6b80*/  DMUL R44, R54, R54 ;  /* 0x00000036362c7228 */ /* 0x000fe40000000000 */
[----:B------:R-:W-:-:S06]  /*6b90*/  DADD R40, R46, -R54 ;  /* 0x000000002e287229 */ /* 0x000fcc0000000836 */
[----:B------:R-:W-:Y:S01]  /*6ba0*/  DFMA R12, R44, UR10, R12 ;  /* 0x0000000a2c0c7c2b */ /* 0x000fe2000800000c */
[----:B------:R-:W-:Y:S01]  /*6bb0*/  UMOV UR10, 0x75488a3f ;  /* 0x75488a3f000a7882 */ /* 0x000fe20000000000 */
[----:B------:R-:W-:Y:S01]  /*6bc0*/  UMOV UR11, 0x3ef3b20a ;  /* 0x3ef3b20a000b7882 */ /* 0x000fe20000000000 */
[----:B------:R-:W-:-:S05]  /*6bd0*/  DADD R40, R40, R40 ;  /* 0x0000000028287229 */ /* 0x000fca0000000028 */
[----:B------:R-:W-:Y:S01]  /*6be0*/  DFMA R12, R44, R12, UR10 ;  /* 0x0000000a2c0c7e2b */ /* 0x000fe2000800000c */
[----:B------:R-:W-:Y:S01]  /*6bf0*/  UMOV UR10, 0xe4faecd5 ;  /* 0xe4faecd5000a7882 */ /* 0x000fe20000000000 */
[----:B------:R-:W-:Y:S01]  /*6c00*/  UMOV UR11, 0x3f1745cd ;  /* 0x3f1745cd000b7882 */ /* 0x000fe20000000000 */
[----:B------:R-:W-:-:S05]  /*6c10*/  DFMA R40, R46, -R54, R40 ;  /* 0x800000362e28722b */ /* 0x000fca0000000028 */
[----:B------:R-:W-:Y:S01]  /*6c20*/  DFMA R12, R44, R12, UR10 ;  /* 0x0000000a2c0c7e2b */ /* 0x000fe2000800000c */
[----:B------:R-:W-:Y:S01]  /*6c30*/  UMOV UR10, 0x258a578b ;  /* 0x258a578b000a7882 */ /* 0x000fe20000000000 */
[----:B------:R-:W-:Y:S01]  /*6c40*/  UMOV UR11, 0x3f3c71c7 ;  /* 0x3f3c71c7000b7882 */ /* 0x000fe20000000000 */
[----:B------:R-:W-:Y:S02]  /*6c50*/  DMUL R40, R42, R40 ;  /* 0x000000282a287228 */ /* 0x000fe40000000000 */
[----:B------:R-:W-:-:S03]  /*6c60*/  DMUL R42, R54, R54 ;  /* 0x00000036362a7228 */ /* 0x000fc60000000000 */
[----:B------:R-:W-:Y:S01]  /*6c70*/  DFMA R12, R44, R12, UR10 ;  /* 0x0000000a2c0c7e2b */ /* 0x000fe2000800000c */
[----:B------:R-:W-:Y:S01]  /*6c80*/  UMOV UR10, 0x9242b910 ;  /* 0x9242b910000a7882 */ /* 0x000fe20000000000 */
[----:B------:R-:W-:-:S03]  /*6c90*/  UMOV UR11, 0x3f624924 ;  /* 0x3f624924000b7882 */ /* 0x000fc60000000000 */
[----:B------:R-:W-:-:S03]  /*6ca0*/  DMUL R46, R54, R42 ;  /* 0x0000002a362e7228 */ /* 0x000fc60000000000 */
[----:B------:R-:W-:Y:S01]  /*6cb0*/  DFMA R12, R44, R12, UR10 ;  /* 0x0000000a2c0c7e2b */ /* 0x000fe2000800000c */
[----:B------:R-:W-:Y:S01]  /*6cc0*/  UMOV UR10, 0x99999dfb ;  /* 0x99999dfb000a7882 */ /* 0x000fe20000000000 */
[----:B------:R-:W-:-:S06]  /*6cd0*/  UMOV UR11, 0x3f899999 ;  /* 0x3f899999000b7882 */ /* 0x000fcc0000000000 */
[----:B------:R-:W-:Y:S01]  /*6ce0*/  DFMA R12, R44, R12, UR10 ;  /* 0x0000000a2c0c7e2b */ /* 0x000fe2000800000c */
[----:B------:R-:W-:Y:S01]  /*6cf0*/  UMOV UR10, 0x55555555 ;  /* 0x55555555000a7882 */ /* 0x000fe20000000000 */
[----:B------:R-:W-:-:S06]  /*6d00*/  UMOV UR11, 0x3fb55555 ;  /* 0x3fb55555000b7882 */ /* 0x000fcc0000000000 */
[----:B------:R-:W-:-:S08]  /*6d10*/  DFMA R48, R44, R12, UR10 ;  /* 0x0000000a2c307e2b */ /* 0x000fd0000800000c */
[----:B------:R-:W-:Y:S01]  /*6d20*/  DADD R52, -R48, UR10 ;  /* 0x0000000a30347e29 */ /* 0x000fe20008000100 */
[----:B------:R-:W-:Y:S01]  /*6d30*/  UMOV UR10, 0xb9e7b0 ;  /* 0x00b9e7b0000a7882 */ /* 0x000fe20000000000 */
[----:B------:R-:W-:-:S06]  /*6d40*/  UMOV UR11, 0x3c46a4cb ;  /* 0x3c46a4cb000b7882 */ /* 0x000fcc0000000000 */
[----:B------:R-:W-:Y:S02]  /*6d50*/  DFMA R52, R44, R12, R52 ;  /* 0x0000000c2c34722b */ /* 0x000fe40000000034 */
[----:B------:R-:W-:Y:S01]  /*6d60*/  DFMA R44, R54, R54, -R42 ;  /* 0x00000036362c722b */ /* 0x000fe2000000082a */
[----:B------:R-:W-:Y:S02]  /*6d70*/  VIADD R13, R41, 0x100000 ;  /* 0x00100000290d7836 */ /* 0x000fe40000000000 */
[----:B------:R-:W-:-:S03]  /*6d80*/  IMAD.MOV.U32 R12, RZ, RZ, R40 ;  /* 0x000000ffff0c7224 */ /* 0x000fc600078e0028 */
[----:B------:R-:W-:Y:S01]  /*6d90*/  DADD R52, R52, -UR10 ;  /* 0x8000000a34347e29 */ /* 0x000fe20008000000 */
[----:B------:R-:W-:Y:S01]  /*6da0*/  UMOV UR10, 0x80000000 ;  /* 0x80000000000a7882 */ /* 0x000fe20000000000 */
[----:B------:R-:W-:Y:S01]  /*6db0*/  UMOV UR11, 0x43300000 ;  /* 0x43300000000b7882 */ /* 0x000fe20000000000 */
[C---:B------:R-:W-:Y:S02]  /*6dc0*/  DFMA R12, R54.reuse, R12, R44 ;  /* 0x0000000c360c722b */ /* 0x040fe4000000002c */
[----:B------:R-:W-:-:S03]  /*6dd0*/  DFMA R44, R54, R42, -R46 ;  /* 0x0000002a362c722b */ /* 0x000fc6000000082e */
[----:B------:R-:W-:-:S05]  /*6de0*/  DADD R50, R48, R52 ;  /* 0x0000000030327229 */ /* 0x000fca0000000034 */
[----:B------:R-:W-:-:S03]  /*6df0*/  DFMA R44, R40, R42, R44 ;  /* 0x0000002a282c722b */ /* 0x000fc6000000002c */
[----:B------:R-:W-:Y:S02]  /*6e00*/  DMUL R42, R50, R46 ;  /* 0x0000002e322a7228 */ /* 0x000fe40000000000 */
[----:B------:R-:W-:-:S03]  /*6e10*/  DADD R48, R48, -R50 ;  /* 0x0000000030307229 */ /* 0x000fc60000000832 */
[----:B------:R-:W-:-:S03]  /*6e20*/  DFMA R44, R54, R12, R44 ;  /* 0x0000000c362c722b */ /* 0x000fc6000000002c */
[----:B------:R-:W-:Y:S02]  /*6e30*/  DFMA R12, R50, R46, -R42 ;  /* 0x0000002e320c722b */ /* 0x000fe4000000082a */
[----:B------:R-:W-:-:S06]  /*6e40*/  DADD R48, R52, R48 ;  /* 0x0000000034307229 */ /* 0x000fcc0000000030 */
        /* <DEDUP_REMOVED lines=8> */
[C---:B------:R-:W-:Y:S02]  /*6ed0*/  VIADD R12, R9.reuse, 0xfffffc01 ;  /* 0xfffffc01090c7836 */ /* 0x040fe40000000000 */
[----:B------:R-:W-:Y:S02]  /*6ee0*/  @P2 VIADD R12, R9, 0xfffffc02 ;  /* 0xfffffc02090c2836 */ /* 0x000fe40000000000 */
[----:B------:R-:W-:-:S03]  /*6ef0*/  IMAD.MOV.U32 R13, RZ, RZ, 0x43300000 ;  /* 0x43300000ff0d7424 */ /* 0x000fc600078e00ff */
[----:B------:R-:W-:Y:S01]  /*6f00*/  DADD R42, R42, R54 ;  /* 0x000000002a2a7229 */ /* 0x000fe20000000036 */
[----:B------:R-:W-:-:S06]  /*6f10*/  LOP3.LUT R12, R12, 0x80000000, RZ, 0x3c, !PT ;  /* 0x800000000c0c7812 */ /* 0x000fcc00078e3cff */
[----:B------:R-:W-:Y:S01]  /*6f20*/  DADD R14, R12, -UR10 ;  /* 0x8000000a0c0e7e29 */ /* 0x000fe20008000000 */
[----:B------:R-:W-:Y:S01]  /*6f30*/  UMOV UR10, 0xfefa39ef ;  /* 0xfefa39ef000a7882 */ /* 0x000fe20000000000 */
[----:B------:R-:W-:Y:S01]  /*6f40*/  DADD R40, R40, R42 ;  /* 0x0000000028287229 */ /* 0x000fe2000000002a */
[----:B------:R-:W-:-:S07]  /*6f50*/  UMOV UR11, 0x3fe62e42 ;  /* 0x3fe62e42000b7882 */ /* 0x000fce0000000000 */
[----:B------:R-:W-:-:S08]  /*6f60*/  DADD R42, R44, R40 ;  /* 0x000000002c2a7229 */ /* 0x000fd00000000028 */
[--C-:B------:R-:W-:Y:S02]  /*6f70*/  DFMA R12, R14, UR10, R42.reuse ;  /* 0x0000000a0e0c7c2b */ /* 0x100fe4000800002a */
[----:B------:R-:W-:-:S06]  /*6f80*/  DADD R46, R44, -R42 ;  /* 0x000000002c2e7229 */ /* 0x000fcc000000082a */
[----:B------:R-:W-:Y:S02]  /*6f90*/  DFMA R44, R14, -UR10, R12 ;  /* 0x8000000a0e2c7c2b */ /* 0x000fe4000800000c */
[----:B------:R-:W-:Y:S01]  /*6fa0*/  DADD R46, R40, R46 ;  /* 0x00000000282e7229 */ /* 0x000fe2000000002e */
[----:B------:R-:W-:Y:S02]  /*6fb0*/  IMAD.MOV.U32 R41, RZ, RZ, R11 ;  /* 0x000000ffff297224 */ /* 0x000fe400078e000b */
[----:B------:R-:W-:-:S03]  /*6fc0*/  IMAD.U32 R40, RZ, RZ, UR4 ;  /* 0x00000004ff287e24 */ /* 0x000fc6000f8e00ff */
[----:B------:R-:W-:Y:S01]  /*6fd0*/  DADD R44, -R42, R44 ;  /* 0x000000002a2c7229 */ /* 0x000fe2000000012c */
[C---:B------:R-:W-:Y:S01]  /*6fe0*/  IMAD.SHL.U32 R9, R41.reuse, 0x2, RZ ;  /* 0x0000000229097824 */ /* 0x040fe200078e00ff */
[----:B------:R-:W-:-:S04]  /*6ff0*/  LOP3.LUT R11, R41, 0xff0fffff, RZ, 0xc0, !PT ;  /* 0xff0fffff290b7812 */ /* 0x000fc800078ec0ff */
[----:B------:R-:W-:Y:S02]  /*7000*/  ISETP.GT.U32.AND P1, PT, R9, -0x2000001, PT ;  /* 0xfdffffff0900780c */ /* 0x000fe40003f24070 */
[----:B------:R-:W-:Y:S02]  /*7010*/  DADD R46, R46, -R44 ;  /* 0x000000002e2e7229 */ /* 0x000fe4000000082c */
[----:B------:R-:W-:Y:S01]  /*7020*/  SEL R45, R11, R41, P1 ;  /* 0x000000290b2d7207 */ /* 0x000fe20000800000 */
[----:B------:R-:W-:-:S05]  /*7030*/  IMAD.MOV.U32 R44, RZ, RZ, R40 ;  /* 0x000000ffff2c7224 */ /* 0x000fca00078e0028 */
[----:B------:R-:W-:-:S08]  /*7040*/  DFMA R14, R14, UR12, R46 ;  /* 0x0000000c0e0e7c2b */ /* 0x000fd0000800002e */
[----:B------:R-:W-:-:S08]  /*7050*/  DADD R42, R12, R14 ;  /* 0x000000000c2a7229 */ /* 0x000fd0000000000e */
[----:B------:R-:W-:Y:S02]  /*7060*/  DADD R12, R12, -R42 ;  /* 0x000000000c0c7229 */ /* 0x000fe4000000082a */
[----:B------:R-:W-:-:S06]  /*7070*/  DMUL R40, R42, R44 ;  /* 0x0000002c2a287228 */ /* 0x000fcc0000000000 */
[----:B------:R-:W-:Y:S02]  /*7080*/  DADD R14, R14, R12 ;  /* 0x000000000e0e7229 */ /* 0x000fe4000000000c */
[----:B------:R-:W-:-:S08]  /*7090*/  DFMA R42, R42, R44, -R40 ;  /* 0x0000002c2a2a722b */ /* 0x000fd00000000828 */
[----:B------:R-:W-:Y:S01]  /*70a0*/  DFMA R14, R14, R44, R42 ;  /* 0x0000002c0e0e722b */ /* 0x000fe2000000002a */
[----:B------:R-:W-:Y:S01]  /*70b0*/  MOV R42, 0x652b82fe ;  /* 0x652b82fe002a7802 */ /* 0x000fe20000000f00 */
[----:B------:R-:W-:-:S06]  /*70c0*/  IMAD.MOV.U32 R43, RZ, RZ, 0x3ff71547 ;  /* 0x3ff71547ff2b7424 */ /* 0x000fcc00078e00ff */
        /* <DEDUP_REMOVED lines=50> */
[----:B------:R-:W-:-:S05]  /*73f0*/  @!P1 SHF.R.S32.HI R9, RZ, 0x1, R9 ;  /* 0x00000001ff099819 */ /* 0x000fca0000011409 */
[----:B------:R-:W-:Y:S02]  /*7400*/  @!P1 IMAD.IADD R11, R42, 0x1, -R9 ;  /* 0x000000012a0b9824 */ /* 0x000fe400078e0a09 */
[----:B------:R-:W-:Y:S02]  /*7410*/  @!P1 IMAD R13, R9, 0x100000, R13 ;  /* 0x00100000090d9824 */ /* 0x000fe400078e020d */
[----:B------:R-:W-:Y:S01]  /*7420*/  @!P1 IMAD.MOV.U32 R42, RZ, RZ, RZ ;  /* 0x000000ffff2a9224 */ /* 0x000fe200078e00ff */
[----:B------:R-:W-:-:S06]  /*7430*/  @!P1 LEA R43, R11, 0x3ff00000, 0x14 ;  /* 0x3ff000000b2b9811 */ /* 0x000fcc00078ea0ff */
[----:B------:R-:W-:-:S11]  /*7440*/  @!P1 DMUL R40, R12, R42 ;  /* 0x0000002a0c289228 */ /* 0x000fd60000000000 */
.L_x_490:
[----:B------:R-:W-:Y:S01]  /*7450*/  DFMA R14, R14, R40, R40 ;  /* 0x000000280e0e722b */ /* 0x000fe20000000028 */
[----:B------:R-:W-:Y:S01]  /*7460*/  IMAD.MOV.U32 R11, RZ, RZ, 0x0 ;  /* 0x00000000ff0b7424 */ /* 0x000fe200078e00ff */
[----:B------:R-:W-:-:S08]  /*7470*/  DSETP.NEU.AND P1, PT, |R40|, +INF , PT ;  /* 0x7ff000002800742a */ /* 0x000fd00003f2d200 */
[----:B------:R-:W-:Y:S02]  /*7480*/  FSEL R12, R40, R14, !P1 ;  /* 0x0000000e280c7208 */ /* 0x000fe40004800000 */
[----:B------:R-:W-:Y:S01]  /*7490*/  FSEL R9, R41, R15, !P1 ;  /* 0x0000000f29097208 */ /* 0x000fe20004800000 */
[----:B------:R-:W-:Y:S06]  /*74a0*/  RET.REL.NODEC R10 `(_Z20boundary_interpolatePdS_S_S_S_S_PKdS1_S1_S1_S1_S1_S1_iiidddi) ;  /* 0xffffff880ad47950 */ /* 0x000fec0003c3ffff */
.L_x_491:
        /* <DEDUP_REMOVED lines=13> */
.L_x_871:


//--------------------- .text._Z13upwind_normalPdS_S_PKdS1_S1_S1_S1_S1_S1_iiidddi --------------------------
	.section	.text._Z13upwind_normalPdS_S_PKdS1_S1_S1_S1_S1_S1_iiidddi,"ax",@progbits
	.align	128
        .global         _Z13upwind_normalPdS_S_PKdS1_S1_S1_S1_S1_S1_iiidddi
        .type           _Z13upwind_normalPdS_S_PKdS1_S1_S1_S1_S1_S1_iiidddi,@function
        .size           _Z13upwind_normalPdS_S_PKdS1_S1_S1_S1_S1_S1_iiidddi,(.L_x_873 - _Z13upwind_normalPdS_S_PKdS1_S1_S1_S1_S1_S1_iiidddi)
        .other          _Z13upwind_normalPdS_S_PKdS1_S1_S1_S1_S1_S1_iiidddi,@"STO_CUDA_ENTRY STV_DEFAULT"
_Z13upwind_normalPdS_S_PKdS1_S1_S1_S1_S1_S1_iiidddi:
.text._Z13upwind_normalPdS_S_PKdS1_S1_S1_S1_S1_S1_iiidddi:
        /* <DEDUP_REMOVED lines=22> */
[----:B------:R-:W-:Y:S01]  /*0160*/  UIADD3 UR4, UPT, UPT, UR4, -0x1, URZ ;  /* 0xffffffff04047890 */ /* 0x000fe2000fffe0ff */
[C---:B------:R-:W-:Y:S01]  /*0170*/  VIADD R8, R0.reuse, 0x1 ;  /* 0x0000000100087836 */ /* 0x040fe20000000000 */
[----:B------:R-:W1:Y:S01]  /*0180*/  LDC.64 R68, c[0x0][0x3a0] ;  /* 0x0000e800ff447b82 */ /* 0x000e620000000a00 */
[----:B------:R-:W-:Y:S01]  /*0190*/  VIADD R16, R0, 0x3 ;  /* 0x0000000300107836 */ /* 0x000fe20000000000 */
[----:B------:R-:W2:Y:S03]  /*01a0*/  LDCU.64 UR8, c[0x0][0x358] ;  /* 0x00006b00ff0877ac */ /* 0x000ea60008000a00 */
[----:B------:R-:W-:Y:S01]  /*01b0*/  I2F.F64.U32 R2, UR5 ;  /* 0x0000000500027d12 */ /* 0x000fe20008201800 */
[----:B------:R-:W-:-:S02]  /*01c0*/  UIADD3 UR5, UPT, UPT, UR10, -0x1, URZ ;  /* 0xffffffff0a057890 */ /* 0x000fc4000fffe0ff */
[----:B------:R-:W3:Y:S01]  /*01d0*/  LDC.64 R48, c[0x0][0x3a8] ;  /* 0x0000ea00ff307b82 */ /* 0x000ee20000000a00 */
[----:B0-----:R-:W-:Y:S01]  /*01e0*/  DSETP.MAX.AND P0, P1, RZ, R4, PT ;  /* 0x00000004ff00722a */ /* 0x001fe2000390f000 */
[----:B------:R-:W-:Y:S02]  /*01f0*/  IMAD.MOV.U32 R7, RZ, RZ, R4 ;  /* 0x000000ffff077224 */ /* 0x000fe400078e0004 */
[----:B------:R-:W-:Y:S01]  /*0200*/  IMAD.MOV.U32 R9, RZ, RZ, R5 ;  /* 0x000000ffff097224 */ /* 0x000fe200078e0005 */
[----:B------:R-:W0:Y:S01]  /*0210*/  I2F.F64.U32 R16, R16 ;  /* 0x0000001000107312 */ /* 0x000e220000201800 */
[----:B------:R-:W-:Y:S01]  /*0220*/  IMAD.MOV.U32 R4, RZ, RZ, RZ ;  /* 0x000000ffff047224 */ /* 0x000fe200078e00ff */
[----:B------:R-:W-:-:S04]  /*0230*/  SEL R6, R6, R7, P0 ;  /* 0x0000000706067207 */ /* 0x000fc80000000000 */
[----:B------:R-:W-:Y:S02]  /*0240*/  FSEL R11, R4, R9, P0 ;  /* 0x00000009040b7208 */ /* 0x000fe40000000000 */
[----:B------:R-:W4:Y:S02]  /*0250*/  I2F.F64 R4, R22 ;  /* 0x0000001600047312 */ /* 0x000f240000201c00 */
[----:B------:R-:W-:-:S05]  /*0260*/  @P1 LOP3.LUT R11, R9, 0x80000, RZ, 0xfc, !PT ;  /* 0x00080000090b1812 */ /* 0x000fca00078efcff */
[----:B------:R-:W-:Y:S01]  /*0270*/  IMAD.MOV.U32 R7, RZ, RZ, R11 ;  /* 0x000000ffff077224 */ /* 0x000fe200078e000b */
[----:B------:R-:W-:Y:S01]  /*0280*/  I2F.F64 R46, UR5 ;  /* 0x00000005002e7d12 */ /* 0x000fe20008201c00 */
[----:B0-----:R-:W-:Y:S02]  /*0290*/  IMAD.MOV.U32 R25, RZ, RZ, R16 ;  /* 0x000000ffff197224 */ /* 0x001fe400078e0010 */
[----:B------:R-:W-:Y:S02]  /*02a0*/  IMAD.MOV.U32 R27, RZ, RZ, R17 ;  /* 0x000000ffff1b7224 */ /* 0x000fe400078e0011 */
[----:B------:R-:W-:Y:S01]  /*02b0*/  DSETP.GT.AND P0, PT, R6, R2, PT ;  /* 0x000000020600722a */ /* 0x000fe20003f04000 */
[----:B----4-:R-:W-:Y:S02]  /*02c0*/  MOV R9, R4 ;  /* 0x0000000400097202 */ /* 0x010fe40000000f00 */
[----:B------:R-:W-:Y:S03]  /*02d0*/  I2F.F64.U32 R44, UR4 ;  /* 0x00000004002c7d12 */ /* 0x000fe60008201800 */
[----:B------:R-:W-:-:S02]  /*02e0*/  FSEL R10, R2, R6, P0 ;  /* 0x00000006020a7208 */ /* 0x000fc40000000000 */
[----:B------:R-:W-:Y:S01]  /*02f0*/  FSEL R11, R3, R7, P0 ;  /* 0x00000007030b7208 */ /* 0x000fe20000000000 */
[----:B------:R-:W-:Y:S01]  /*0300*/  DSETP.MAX.AND P0, P1, RZ, R4, PT ;  /* 0x00000004ff00722a */ /* 0x000fe2000390f000 */
[----:B------:R-:W-:Y:S01]  /*0310*/  IMAD.MOV.U32 R4, RZ, RZ, RZ ;  /* 0x000000ffff047224 */ /* 0x000fe200078e00ff */
[----:B------:R-:W0:Y:S04]  /*0320*/  I2F.F64.U32 R6, R14 ;  /* 0x0000000e00067312 */ /* 0x000e280000201800 */
[C---:B------:R-:W-:Y:S02]  /*0330*/  FSEL R15, R4.reuse, R5, P0 ;  /* 0x00000005040f7208 */ /* 0x040fe40000000000 */
[----:B------:R-:W-:Y:S02]  /*0340*/  SEL R4, R4, R9, P0 ;  /* 0x0000000904047207 */ /* 0x000fe40000000000 */
[----:B------:R-:W4:Y:S04]  /*0350*/  I2F.F64.U32 R8, R8 ;  /* 0x0000000800087312 */ /* 0x000f280000201800 */
[----:B------:R-:W-:-:S04]  /*0360*/  @P1 LOP3.LUT R15, R5, 0x80000, RZ, 0xfc, !PT ;  /* 0x00080000050f1812 */ /* 0x000fc800078efcff */
[----:B------:R2:W-:Y:S01]  /*0370*/  F2I.F64.TRUNC R13, R10 ;  /* 0x0000000a000d7311 */ /* 0x0005e2000030d100 */
[----:B------:R-:W-:Y:S01]  /*0380*/  IMAD.MOV.U32 R5, RZ, RZ, R15 ;  /* 0x000000ffff057224 */ /* 0x000fe200078e000f */
[----:B0-----:R-:W-:-:S05]  /*0390*/  MOV R15, R6 ;  /* 0x00000006000f7202 */ /* 0x001fca0000000f00 */
[----:B------:R-:W-:Y:S01]  /*03a0*/  DSETP.GT.AND P0, PT, R4, R46, PT ;  /* 0x0000002e0400722a */ /* 0x000fe20003f04000 */
[----:B----4-:R-:W-:Y:S01]  /*03b0*/  IMAD.MOV.U32 R19, RZ, RZ, R8 ;  /* 0x000000ffff137224 */ /* 0x010fe200078e0008 */
[----:B------:R-:W-:Y:S01]  /*03c0*/  DSETP.MAX.AND P5, P1, RZ, R8, PT ;  /* 0x00000008ff00722a */ /* 0x000fe200039af000 */
[C---:B--2---:R-:W-:Y:S02]  /*03d0*/  VIADD R10, R0.reuse, 0x2 ;  /* 0x00000002000a7836 */ /* 0x044fe40000000000 */
[----:B------:R-:W-:Y:S01]  /*03e0*/  VIADD R8, R0, 0xffffffff ;  /* 0xffffffff00087836 */ /* 0x000fe20000000000 */
[----:B------:R-:W-:Y:S01]  /*03f0*/  FSEL R4, R46, R4, P0 ;  /* 0x000000042e047208 */ /* 0x000fe20000000000 */
[----:B------:R-:W-:Y:S01]  /*0400*/  IMAD.MOV.U32 R18, RZ, RZ, R9 ;  /* 0x000000ffff127224 */ /* 0x000fe200078e0009 */
[----:B------:R-:W-:Y:S01]  /*0410*/  FSEL R5, R47, R5, P0 ;  /* 0x000000052f057208 */ /* 0x000fe20000000000 */
[----:B------:R-:W0:Y:S01]  /*0420*/  I2F.F64.U32 R10, R10 ;  /* 0x0000000a000a7312 */ /* 0x000e220000201800 */
[----:B------:R-:W-:Y:S01]  /*0430*/  DSETP.MAX.AND P2, P0, RZ, R6, PT ;  /* 0x00000006ff00722a */ /* 0x000fe2000384f000 */
[----:B------:R-:W-:-:S05]  /*0440*/  MOV R6, RZ ;  /* 0x000000ff00067202 */ /* 0x000fca0000000f00 */
[----:B------:R-:W-:Y:S01]  /*0450*/  SEL R6, R6, R15, P2 ;  /* 0x0000000f06067207 */ /* 0x000fe20001000000 */
[----:B------:R-:W2:Y:S01]  /*0460*/  I2F.F64 R8, R8 ;  /* 0x0000000800087312 */ /* 0x000ea20000201c00 */
[----:B0-----:R-:W-:-:S07]  /*0470*/  DSETP.MAX.AND P3, P4, RZ, R10, PT ;  /* 0x0000000aff00722a */ /* 0x001fce0003c6f000 */
[----:B------:R0:W-:Y:S01]  /*0480*/  F2I.F64.TRUNC R12, R4 ;  /* 0x00000004000c7311 */ /* 0x0001e2000030d100 */
[----:B------:R-:W-:Y:S02]  /*0490*/  IMAD.MOV.U32 R23, RZ, RZ, R11 ;  /* 0x000000ffff177224 */ /* 0x000fe400078e000b */
[----:B------:R-:W-:Y:S02]  /*04a0*/  IMAD.MOV.U32 R11, RZ, RZ, RZ ;  /* 0x000000ffff0b7224 */ /* 0x000fe400078e00ff */
[----:B------:R-:W-:Y:S02]  /*04b0*/  IMAD.MOV.U32 R21, RZ, RZ, R10 ;  /* 0x000000ffff157224 */ /* 0x000fe400078e000a */
[----:B------:R-:W-:Y:S01]  /*04c0*/  VIADD R10, R0, 0xfffffffe ;  /* 0xfffffffe000a7836 */ /* 0x000fe20000000000 */
[----:B------:R-:W-:Y:S01]  /*04d0*/  FSEL R15, R11, R18, P5 ;  /* 0x000000120b0f7208 */ /* 0x000fe20002800000 */
[----:B--2---:R-:W-:Y:S01]  /*04e0*/  IMAD.MOV.U32 R29, RZ, RZ, R8 ;  /* 0x000000ffff1d7224 */ /* 0x004fe200078e0008 */
[----:B0-----:R-:W-:-:S02]  /*04f0*/  CS2R R4, SRZ ;  /* 0x0000000000047805 */ /* 0x001fc4000001ff00 */
[----:B------:R-:W-:Y:S01]  /*0500*/  @P1 LOP3.LUT R15, R18, 0x80000, RZ, 0xfc, !PT ;  /* 0x00080000120f1812 */ /* 0x000fe200078efcff */
[----:B------:R-:W0:Y:S01]  /*0510*/  I2F.F64 R10, R10 ;  /* 0x0000000a000a7312 */ /* 0x000e220000201c00 */
[----:B------:R-:W-:Y:S02]  /*0520*/  MOV R31, R9 ;  /* 0x00000009001f7202 */ /* 0x000fe40000000f00 */
[----:B------:R-:W-:Y:S02]  /*0530*/  FSEL R5, R5, R7, P2 ;  /* 0x0000000705057208 */ /* 0x000fe40001000000 */
[----:B------:R-:W-:Y:S01]  /*0540*/  @P0 LOP3.LUT R5, R7, 0x80000, RZ, 0xfc, !PT ;  /* 0x0008000007050812 */ /* 0x000fe200078efcff */
[----:B------:R-:W-:Y:S01]  /*0550*/  DSETP.MAX.AND P0, P1, RZ, R8, PT ;  /* 0x00000008ff00722a */ /* 0x000fe2000390f000 */
[----:B------:R-:W-:Y:S01]  /*0560*/  SEL R4, R4, R19, P5 ;  /* 0x0000001304047207 */ /* 0x000fe20002800000 */
[----:B------:R-:W-:Y:S01]  /*0570*/  DSETP.MAX.AND P5, P2, RZ, R16, PT ;  /* 0x00000010ff00722a */ /* 0x000fe20003aaf000 */
[----:B------:R-:W-:-:S02]  /*0580*/  IMAD.MOV.U32 R8, RZ, RZ, RZ ;  /* 0x000000ffff087224 */ /* 0x000fc400078e00ff */
[----:B------:R-:W-:Y:S02]  /*0590*/  VIADD R16, R0, 0xfffffffd ;  /* 0xfffffffd00107836 */ /* 0x000fe40000000000 */
[----:B------:R-:W-:Y:S01]  /*05a0*/  IMAD.MOV.U32 R7, RZ, RZ, R5 ;  /* 0x000000ffff077224 */ /* 0x000fe200078e0005 */
[----:B------:R-:W-:Y:S01]  /*05b0*/  SEL R8, R8, R21, P3 ;  /* 0x0000001508087207 */ /* 0x000fe20001800000 */
[----:B------:R-:W-:Y:S02]  /*05c0*/  IMAD.MOV.U32 R0, RZ, RZ, RZ ;  /* 0x000000ffff007224 */ /* 0x000fe400078e00ff */
[----:B------:R-:W-:Y:S01]  /*05d0*/  IMAD.MOV.U32 R5, RZ, RZ, R15 ;  /* 0x000000ffff057224 */ /* 0x000fe200078e000f */
[----:B------:R-:W2:Y:S01]  /*05e0*/  I2F.F64 R16, R16 ;  /* 0x0000001000107312 */ /* 0x000ea20000201c00 */
[----:B------:R-:W-:Y:S01]  /*05f0*/  DSETP.GT.AND P6, PT, R6, R44, PT ;  /* 0x0000002c0600722a */ /* 0x000fe20003fc4000 */
[----:B------:R-:W-:Y:S01]  /*0600*/  FSEL R9, R0, R23, P3 ;  /* 0x0000001700097208 */ /* 0x000fe20001800000 */
[----:B0-----:R-:W-:Y:S01]  /*0610*/  IMAD.MOV.U32 R15, RZ, RZ, R10 ;  /* 0x000000ffff0f7224 */ /* 0x001fe200078e000a */
[----:B------:R-:W-:Y:S01]  /*0620*/  @P4 LOP3.LUT R9, R23, 0x80000, RZ, 0xfc, !PT ;  /* 0x0008000017094812 */ /* 0x000fe200078efcff */
[----:B------:R-:W-:Y:S01]  /*0630*/  DSETP.GT.AND P3, PT, R4, R2, PT ;  /* 0x000000020400722a */ /* 0x000fe20003f64000 */
[----:B------:R-:W-:Y:S01]  /*0640*/  IMAD.MOV.U32 R23, RZ, RZ, R11 ;  /* 0x000000ffff177224 */ /* 0x000fe200078e000b */
[----:B------:R-:W-:-:S02]  /*0650*/  FSEL R18, R44, R6, P6 ;  /* 0x000000062c127208 */ /* 0x000fc40003000000 */
[----:B------:R-:W-:Y:S01]  /*0660*/  FSEL R19, R45, R7, P6 ;  /* 0x000000072d137208 */ /* 0x000fe20003000000 */
[----:B------:R-:W-:Y:S01]  /*0670*/  DSETP.GT.AND P6, PT, R8, R2, PT ;  /* 0x000000020800722a */ /* 0x000fe20003fc4000 */
[C---:B------:R-:W-:Y:S02]  /*0680*/  FSEL R20, R2.reuse, R4, P3 ;  /* 0x0000000402147208 */ /* 0x040fe40001800000 */
[----:B------:R-:W-:Y:S01]  /*0690*/  FSEL R21, R3, R5, P3 ;  /* 0x0000000503157208 */ /* 0x000fe20001800000 */
[----:B------:R-:W-:Y:S01]  /*06a0*/  DSETP.MAX.AND P3, P4, RZ, R10, PT ;  /* 0x0000000aff00722a */ /* 0x000fe20003c6f000 */
[----:B------:R-:W-:Y:S01]  /*06b0*/  MOV R6, RZ ;  /* 0x000000ff00067202 */ /* 0x000fe20000000f00 */
[----:B------:R-:W0:Y:S01]  /*06c0*/  F2I.F64.TRUNC R4, R18 ;  /* 0x0000001200047311 */ /* 0x000e22000030d100 */
[----:B------:R-:W-:Y:S01]  /*06d0*/  FSEL R10, R2, R8, P6 ;  /* 0x00000008020a7208 */ /* 0x000fe20003000000 */
[----:B------:R-:W-:Y:S01]  /*06e0*/  IMAD.MOV.U32 R8, RZ, RZ, RZ ;  /* 0x000000ffff087224 */ /* 0x000fe200078e00ff */
[----:B------:R-:W-:-:S02]  /*06f0*/  FSEL R7, R0, R27, P5 ;  /* 0x0000001b00077208 */ /* 0x000fc40002800000 */
[----:B------:R-:W-:Y:S01]  /*0700*/  SEL R6, R6, R25, P5 ;  /* 0x0000001906067207 */ /* 0x000fe20002800000 */
[----:B--2---:R-:W-:Y:S01]  /*0710*/  IMAD.MOV.U32 R25, RZ, RZ, R16 ;  /* 0x000000ffff197224 */ /* 0x004fe200078e0010 */
[----:B------:R-:W-:Y:S01]  /*0720*/  @P2 LOP3.LUT R7, R27, 0x80000, RZ, 0xfc, !PT ;  /* 0x000800001b072812 */ /* 0x000fe200078efcff */
[----:B------:R2:W4:Y:S01]  /*0730*/  F2I.F64.TRUNC R5, R20 ;  /* 0x0000001400057311 */ /* 0x000522000030d100 */
[----:B------:R-:W-:Y:S01]  /*0740*/  FSEL R11, R3, R9, P6 ;  /* 0x00000009030b7208 */ /* 0x000fe20003000000 */
[----:B------:R-:W-:Y:S01]  /*0750*/  DSETP.MAX.AND P2, P5, RZ, R16, PT ;  /* 0x00000010ff00722a */ /* 0x000fe20003d4f000 */
[----:B------:R-:W-:Y:S01]  /*0760*/  FSEL R9, R0, R31, P0 ;  /* 0x0000001f00097208 */ /* 0x000fe20000000000 */
[----:B------:R-:W-:Y:S01]  /*0770*/  IMAD.MOV.U32 R27, RZ, RZ, R17 ;  /* 0x000000ffff1b7224 */ /* 0x000fe200078e0011 */
[----:B------:R-:W-:Y:S01]  /*0780*/  SEL R8, R8, R29, P0 ;  /* 0x0000001d08087207 */ /* 0x000fe20000000000 */
[----:B------:R-:W-:Y:S01]  /*0790*/  DSETP.GT.AND P0, PT, R6, R2, PT ;  /* 0x000000020600722a */ /* 0x000fe20003f04000 */
[----:B------:R-:W-:Y:S01]  /*07a0*/  @P1 LOP3.LUT R9, R31, 0x80000, RZ, 0xfc, !PT ;  /* 0x000800001f091812 */ /* 0x000fe200078efcff */
[----:B------:R-:W4:Y:S01]  /*07b0*/  F2I.F64.TRUNC R11, R10 ;  /* 0x0000000a000b7311 */ /* 0x000f22000030d100 */
[----:B--2---:R-:W-:-:S02]  /*07c0*/  FSEL R21, R0, R23, P3 ;  /* 0x0000001700157208 */ /* 0x004fc40001800000 */
[----:B------:R-:W-:Y:S02]  /*07d0*/  @P4 LOP3.LUT R21, R23, 0x80000, RZ, 0xfc, !PT ;  /* 0x0008000017154812 */ /* 0x000fe400078efcff */
[----:B------:R-:W-:Y:S01]  /*07e0*/  DSETP.GT.AND P1, PT, R8, R2, PT ;  /* 0x000000020800722a */ /* 0x000fe20003f24000 */
[C---:B------:R-:W-:Y:S02]  /*07f0*/  FSEL R17, R3.reuse, R7, P0 ;  /* 0x0000000703117208 */ /* 0x040fe40000000000 */
[----:B------:R-:W-:Y:S01]  /*0800*/  FSEL R16, R2, R6, P0 ;  /* 0x0000000602107208 */ /* 0x000fe20000000000 */
[----:B------:R-:W-:Y:S01]  /*0810*/  IMAD.MOV.U32 R7, RZ, RZ, R21 ;  /* 0x000000ffff077224 */ /* 0x000fe200078e0015 */
[----:B------:R-:W-:Y:S01]  /*0820*/  MOV R6, RZ ;  /* 0x000000ff00067202 */ /* 0x000fe20000000f00 */
[----:B0-----:R-:W-:Y:S01]  /*0830*/  IMAD R21, R4, UR11, R13 ;  /* 0x0000000b04157c24 */ /* 0x001fe2000f8e020d */
[----:B------:R-:W-:Y:S01]  /*0840*/  FSEL R19, R3, R9, P1 ;  /* 0x0000000903137208 */ /* 0x000fe20000800000 */
[----:B------:R-:W0:Y:S01]  /*0850*/  F2I.F64.TRUNC R17, R16 ;  /* 0x0000001000117311 */ /* 0x000e22000030d100 */
[----:B------:R-:W-:Y:S01]  /*0860*/  FSEL R9, R0, R27, P2 ;  /* 0x0000001b00097208 */ /* 0x000fe20001000000 */
[----:B------:R-:W-:Y:S01]  /*0870*/  IMAD R0, R21, UR10, R12 ;  /* 0x0000000a15007c24 */ /* 0x000fe2000f8e020c */
[----:B------:R-:W-:-:S02]  /*0880*/  SEL R6, R6, R15, P3 ;  /* 0x0000000f06067207 */ /* 0x000fc40001800000 */
[----:B------:R-:W-:Y:S01]  /*0890*/  FSEL R18, R2, R8, P1 ;  /* 0x0000000802127208 */ /* 0x000fe20000800000 */
[----:B------:R-:W-:Y:S01]  /*08a0*/  IMAD.MOV.U32 R8, RZ, RZ, RZ ;  /* 0x000000ffff087224 */ /* 0x000fe200078e00ff */
[----:B------:R-:W-:Y:S01]  /*08b0*/  @P5 LOP3.LUT R9, R27, 0x80000, RZ, 0xfc, !PT ;  /* 0x000800001b095812 */ /* 0x000fe200078efcff */
[----:B-1----:R-:W-:Y:S01]  /*08c0*/  IMAD.WIDE R68, R0, 0x8, R68 ;  /* 0x0000000800447825 */ /* 0x002fe200078e0244 */
[----:B------:R-:W-:Y:S01]  /*08d0*/  DSETP.GT.AND P0, PT, R6, R2, PT ;  /* 0x000000020600722a */ /* 0x000fe20003f04000 */
[----:B------:R-:W1:Y:S01]  /*08e0*/  F2I.F64.TRUNC R19, R18 ;  /* 0x0000001200137311 */ /* 0x000e62000030d100 */
[----:B------:R-:W-:Y:S01]  /*08f0*/  SEL R8, R8, R25, P2 ;  /* 0x0000001908087207 */ /* 0x000fe20001000000 */
[----:B---3--:R-:W-:Y:S02]  /*0900*/  IMAD.WIDE R48, R0, 0x8, R48 ;  /* 0x0000000800307825 */ /* 0x008fe400078e0230 */
[----:B------:R-:W2:Y:S01]  /*0910*/  LDG.E.64 R68, desc[UR8][R68.64] ;  /* 0x0000000844447981 */ /* 0x000ea2000c1e1b00 */
[----:B------:R-:W-:-:S02]  /*0920*/  FSEL R6, R2, R6, P0 ;  /* 0x0000000602067208 */ /* 0x000fc40000000000 */
[----:B------:R-:W-:Y:S01]  /*0930*/  FSEL R7, R3, R7, P0 ;  /* 0x0000000703077208 */ /* 0x000fe20000000000 */
[----:B------:R-:W2:Y:S01]  /*0940*/  LDG.E.64 R48, desc[UR8][R48.64] ;  /* 0x0000000830307981 */ /* 0x000ea2000c1e1b00 */
[----:B------:R-:W-:-:S04]  /*0950*/  DSETP.GT.AND P0, PT, R8, R2, PT ;  /* 0x000000020800722a */ /* 0x000fc80003f04000 */
[----:B------:R-:W3:Y:S02]  /*0960*/  F2I.F64.TRUNC R7, R6 ;  /* 0x0000000600077311 */ /* 0x000ee4000030d100 */
[----:B------:R-:W-:Y:S02]  /*0970*/  FSEL R9, R3, R9, P0 ;  /* 0x0000000903097208 */ /* 0x000fe40000000000 */
[----:B------:R-:W-:Y:S02]  /*0980*/  FSEL R8, R2, R8, P0 ;  /* 0x0000000802087208 */ /* 0x000fe40000000000 */
[----:B------:R-:W3:Y:S02]  /*0990*/  LDC.64 R2, c[0x0][0x398] ;  /* 0x0000e600ff027b82 */ /* 0x000ee40000000a00 */
[----:B------:R-:W3:Y:S01]  /*09a0*/  F2I.F64.TRUNC R9, R8 ;  /* 0x0000000800097311 */ /* 0x000ee2000030d100 */
[C---:B----4-:R-:W-:Y:S02]  /*09b0*/  IMAD R5, R4.reuse, UR11, R5 ;  /* 0x0000000b04057c24 */ /* 0x050fe4000f8e0205 */
[----:B------:R-:W-:-:S02]  /*09c0*/  IMAD R11, R4, UR11, R11 ;  /* 0x0000000b040b7c24 */ /* 0x000fc4000f8e020b */
[C---:B0-----:R-:W-:Y:S02]  /*09d0*/  IMAD R17, R4.reuse, UR11, R17 ;  /* 0x0000000b04117c24 */ /* 0x041fe4000f8e0211 */
[C---:B-1----:R-:W-:Y:S02]  /*09e0*/  IMAD R19, R4.reuse, UR11, R19 ;  /* 0x0000000b04137c24 */ /* 0x042fe4000f8e0213 */
[C---:B---3--:R-:W-:Y:S02]  /*09f0*/  IMAD R7, R4.reuse, UR11, R7 ;  /* 0x0000000b04077c24 */ /* 0x048fe4000f8e0207 */
[--C-:B------:R-:W-:Y:S02]  /*0a00*/  IMAD R5, R5, UR10, R12.reuse ;  /* 0x0000000a05057c24 */ /* 0x100fe4000f8e020c */
[----:B------:R-:W-:Y:S02]  /*0a10*/  IMAD R15, R4, UR11, R9 ;  /* 0x0000000b040f7c24 */ /* 0x000fe4000f8e0209 */
[----:B------:R-:W-:-:S02]  /*0a20*/  IMAD R11, R11, UR10, R12 ;  /* 0x0000000a0b0b7c24 */ /* 0x000fc4000f8e020c */
[--C-:B------:R-:W-:Y:S02]  /*0a30*/  IMAD R29, R17, UR10, R12.reuse ;  /* 0x0000000a111d7c24 */ /* 0x100fe4000f8e020c */
[--C-:B------:R-:W-:Y:S02]  /*0a40*/  IMAD R15, R15, UR10, R12.reuse ;  /* 0x0000000a0f0f7c24 */ /* 0x100fe4000f8e020c */
[--C-:B------:R-:W-:Y:S02]  /*0a50*/  IMAD R7, R7, UR10, R12.reuse ;  /* 0x0000000a07077c24 */ /* 0x100fe4000f8e020c */
[----:B------:R-:W-:Y:S02]  /*0a60*/  IMAD R19, R19, UR10, R12 ;  /* 0x0000000a13137c24 */ /* 0x000fe4000f8e020c */
        /* <DEDUP_REMOVED lines=9> */
[----:B------:R-:W0:Y:S01]  /*0b00*/  LDC.64 R4, c[0x0][0x3e0] ;  /* 0x0000f800ff047b82 */ /* 0x000e220000000a00 */
[--C-:B------:R-:W-:Y:S02]  /*0b10*/  IMAD.WIDE R26, R11, 0x8, R2.reuse ;  /* 0x000000080b1a7825 */ /* 0x100fe400078e0202 */
[----:B------:R-:W5:Y:S02]  /*0b20*/  LDG.E.64 R38, desc[UR8][R38.64] ;  /* 0x0000000826267981 */ /* 0x000f64000c1e1b00 */
[----:B------:R-:W-:Y:S02]  /*0b30*/  IMAD.WIDE R28, R29, 0x8, R2 ;  /* 0x000000081d1c7825 */ /* 0x000fe400078e0202 */
[----:B------:R-:W5:Y:S04]  /*0b40*/  LDG.E.64 R26, desc[UR8][R26.64] ;  /* 0x000000081a1a7981 */ /* 0x000f68000c1e1b00 */
[----:B------:R-:W5:Y:S01]  /*0b50*/  LDG.E.64 R28, desc[UR8][R28.64] ;  /* 0x000000081c1c7981 */ /* 0x000f62000c1e1b00 */
[----:B------:R-:W-:Y:S01]  /*0b60*/  UMOV UR4, URZ ;  /* 0x000000ff00047c82 */ /* 0x000fe20008000000 */
[----:B------:R-:W-:Y:S01]  /*0b70*/  UMOV UR5, 0x40000000 ;  /* 0x4000000000057882 */ /* 0x000fe20000000000 */
[----:B------:R-:W-:Y:S01]  /*0b80*/  BSSY.RECONVERGENT B0, `(.L_x_492) ;  /* 0x00005ae000007945 */ /* 0x000fe20003800200 */
[----:B--2---:R-:W-:Y:S01]  /*0b90*/  DSETP.MIN.AND P0, P1, R68, R48, PT ;  /* 0x000000304400722a */ /* 0x004fe20003900000 */
[----:B------:R-:W-:-:S02]  /*0ba0*/  IMAD.MOV.U32 R2, RZ, RZ, R69 ;  /* 0x000000ffff027224 */ /* 0x000fc400078e0045 */
[----:B------:R-:W-:Y:S01]  /*0bb0*/  IMAD.MOV.U32 R7, RZ, RZ, R49 ;  /* 0x000000ffff077224 */ /* 0x000fe200078e0031 */
[----:B------:R-:W-:-:S04]  /*0bc0*/  MOV R3, R48 ;  /* 0x0000003000037202 */ /* 0x000fc80000000f00 */
[----:B------:R-:W-:Y:S01]  /*0bd0*/  FSEL R11, R2, R7, P0 ;  /* 0x00000007020b7208 */ /* 0x000fe20000000000 */
[----:B------:R-:W-:-:S05]  /*0be0*/  IMAD.MOV.U32 R2, RZ, RZ, R68 ;  /* 0x000000ffff027224 */ /* 0x000fca00078e0044 */
[----:B------:R-:W-:Y:S02]  /*0bf0*/  @P1 LOP3.LUT R11, R7, 0x80000, RZ, 0xfc, !PT ;  /* 0x00080000070b1812 */ /* 0x000fe400078efcff */
[----:B------:R-:W-:-:S03]  /*0c00*/  SEL R2, R2, R3, P0 ;  /* 0x0000000302027207 */ /* 0x000fc60000000000 */
[----:B------:R-:W-:-:S06]  /*0c10*/  IMAD.MOV.U32 R3, RZ, RZ, R11 ;  /* 0x000000ffff037224 */ /* 0x000fcc00078e000b */
[----:B0-----:R-:W-:-:S14]  /*0c20*/  DSETP.GEU.AND P0, PT, R2, R4, PT ;  /* 0x000000040200722a */ /* 0x001fdc0003f0e000 */
        /* <DEDUP_REMOVED lines=19> */
[----:B------:R-:W-:Y:S01]  /*0d60*/  MOV R15, 0xda0 ;  /* 0x00000da0000f7802 */ /* 0x000fe20000000f00 */
[----:B0-----:R-:W-:Y:S02]  /*0d70*/  IMAD.U32 R16, RZ, RZ, UR6 ;  /* 0x00000006ff107e24 */ /* 0x001fe4000f8e00ff */
[----:B------:R-:W-:-:S07]  /*0d80*/  IMAD.U32 R17, RZ, RZ, UR7 ;  /* 0x00000007ff117e24 */ /* 0x000fce000f8e00ff */
[----:B------:R-:W-:Y:S05]  /*0d90*/  CALL.REL.NOINC `($__internal_2_$__cuda_sm20_div_rn_f64_full) ;  /* 0x0000011c007c7944 */ /* 0x000fea0003c00000 */
[----:B------:R-:W-:Y:S01]  /*0da0*/  IMAD.MOV.U32 R24, RZ, RZ, R16 ;  /* 0x000000ffff187224 */ /* 0x000fe200078e0010 */
[----:B------:R-:W-:-:S07]  /*0db0*/  MOV R25, R17 ;  /* 0x0000001100197202 */ /* 0x000fce0000000f00 */
.L_x_495:
[----:B------:R-:W-:Y:S05]  /*0dc0*/  BSYNC.RECONVERGENT B2 ;  /* 0x0000000000027941 */ /* 0x000fea0003800200 */
.L_x_494:
        /* <DEDUP_REMOVED lines=23> */
[----:B------:R-:W-:Y:S02]  /*0f40*/  IMAD.MOV.U32 R10, RZ, RZ, R16 ;  /* 0x000000ffff0a7224 */ /* 0x000fe400078e0010 */
[----:B------:R-:W-:-:S07]  /*0f50*/  IMAD.MOV.U32 R11, RZ, RZ, R17 ;  /* 0x000000ffff0b7224 */ /* 0x000fce00078e0011 */
.L_x_497:
[----:B------:R-:W-:Y:S05]  /*0f60*/  BSYNC.RECONVERGENT B2 ;  /* 0x0000000000027941 */ /* 0x000fea0003800200 */
.L_x_496:
        /* <DEDUP_REMOVED lines=25> */
.L_x_499:
[----:B------:R-:W-:Y:S05]  /*1100*/  BSYNC.RECONVERGENT B2 ;  /* 0x0000000000027941 */ /* 0x000fea0003800200 */
.L_x_498:
        /* <DEDUP_REMOVED lines=19> */
[----:B------:R-:W-:Y:S02]  /*1240*/  MOV R15, 0x1280 ;  /* 0x00001280000f7802 */ /* 0x000fe40000000f00 */
[----:B0-----:R-:W-:Y:S01]  /*1250*/  MOV R16, UR6 ;  /* 0x0000000600107c02 */ /* 0x001fe20008000f00 */
[----:B------:R-:W-:-:S07]  /*1260*/  IMAD.U32 R17, RZ, RZ, UR7 ;  /* 0x00000007ff117e24 */ /* 0x000fce000f8e00ff */
[----:B------:R-:W-:Y:S05]  /*1270*/  CALL.REL.NOINC `($__internal_2_$__cuda_sm20_div_rn_f64_full) ;  /* 0x0000011800447944 */ /* 0x000fea0003c00000 */
[----:B------:R-:W-:Y:S02]  /*1280*/  IMAD.MOV.U32 R6, RZ, RZ, R16 ;  /* 0x000000ffff067224 */ /* 0x000fe400078e0010 */
[----:B------:R-:W-:-:S07]  /*1290*/  IMAD.MOV.U32 R7, RZ, RZ, R17 ;  /* 0x000000ffff077224 */ /* 0x000fce00078e0011 */
.L_x_501:
[----:B------:R-:W-:Y:S05]  /*12a0*/  BSYNC.RECONVERGENT B2 ;  /* 0x0000000000027941 */ /* 0x000fea0003800200 */
.L_x_500:
        /* <DEDUP_REMOVED lines=20> */
[----:B0-----:R-:W-:Y:S01]  /*13f0*/  IMAD.U32 R16, RZ, RZ, UR6 ;  /* 0x00000006ff107e24 */ /* 0x001fe2000f8e00ff */
[----:B------:R-:W-:-:S07]  /*1400*/  MOV R17, UR7 ;  /* 0x0000000700117c02 */ /* 0x000fce0008000f00 */
[----:B------:R-:W-:Y:S05]  /*1410*/  CALL.REL.NOINC `($__internal_2_$__cuda_sm20_div_rn_f64_full) ;  /* 0x0000011400dc7944 */ /* 0x000fea0003c00000 */
[----:B------:R-:W-:Y:S02]  /*1420*/  IMAD.MOV.U32 R4, RZ, RZ, R16 ;  /* 0x000000ffff047224 */ /* 0x000fe400078e0010 */
[----:B------:R-:W-:-:S07]  /*1430*/  IMAD.MOV.U32 R5, RZ, RZ, R17 ;  /* 0x000000ffff057224 */ /* 0x000fce00078e0011 */
.L_x_503:
[----:B------:R-:W-:Y:S05]  /*1440*/  BSYNC.RECONVERGENT B2 ;  /* 0x0000000000027941 */ /* 0x000fea0003800200 */
.L_x_502:
        /* <DEDUP_REMOVED lines=23> */
[----:B------:R-:W-:Y:S01]  /*15c0*/  MOV R2, R16 ;  /* 0x0000001000027202 */ /* 0x000fe20000000f00 */
[----:B------:R-:W-:-:S07]  /*15d0*/  IMAD.MOV.U32 R3, RZ, RZ, R17 ;  /* 0x000000ffff037224 */ /* 0x000fce00078e0011 */
.L_x_505:
[----:B------:R-:W-:Y:S05]  /*15e0*/  BSYNC.RECONVERGENT B2 ;  /* 0x0000000000027941 */ /* 0x000fea0003800200 */
.L_x_504:
        /* <DEDUP_REMOVED lines=15> */
[----:B------:R-:W-:Y:S01]  /*16e0*/  DMUL R34, R6, UR6 ;  /* 0x0000000606227c28 */ /* 0x000fe20008000000 */
[----:B------:R-:W-:Y:S01]  /*16f0*/  MOV R15, 0x1790 ;  /* 0x00001790000f7802 */ /* 0x000fe20000000f00 */
[----:B------:R-:W-:-:S02]  /*1700*/  DADD R26, R26, R8 ;  /* 0x000000001a1a7229 */ /* 0x000fc40000000008 */
[----:B------:R-:W-:Y:S02]  /*1710*/  DFMA R16, R24, UR6, R16 ;  /* 0x0000000618107c2b */ /* 0x000fe40008000010 */
[C---:B------:R-:W-:Y:S02]  /*1720*/  DMUL R32, R6.reuse, UR12 ;  /* 0x0000000c06207c28 */ /* 0x040fe40008000000 */
[----:B------:R-:W-:Y:S02]  /*1730*/  DFMA R28, R6, UR6, R28 ;  /* 0x00000006061c7c2b */ /* 0x000fe4000800001c */
[----:B------:R-:W-:Y:S02]  /*1740*/  DADD R18, -RZ, |R26| ;  /* 0x00000000ff127229 */ /* 0x000fe4000000051a */
[----:B------:R-:W-:-:S08]  /*1750*/  DFMA R30, R8, UR10, R16 ;  /* 0x0000000a081e7c2b */ /* 0x000fd00008000010 */
[----:B------:R-:W-:Y:S02]  /*1760*/  IMAD.MOV.U32 R16, RZ, RZ, R18 ;  /* 0x000000ffff107224 */ /* 0x000fe400078e0012 */
[----:B------:R-:W-:-:S07]  /*1770*/  IMAD.MOV.U32 R17, RZ, RZ, R19 ;  /* 0x000000ffff117224 */ /* 0x000fce00078e0013 */
[----:B------:R-:W-:Y:S05]  /*1780*/  CALL.REL.NOINC `($_Z13upwind_normalPdS_S_PKdS1_S1_S1_S1_S1_S1_iiidddi$__internal_accurate_pow) ;  /* 0x0000011800987944 */ /* 0x000fea0003c00000 */
[----:B------:R-:W-:Y:S05]  /*1790*/  BSYNC.RECONVERGENT B1 ;  /* 0x0000000000017941 */ /* 0x000fea0003800200 */
.L_x_506:
[----:B------:R-:W-:Y:S01]  /*17a0*/  DADD R18, R26, 2 ;  /* 0x400000001a127429 */ /* 0x000fe20000000000 */
[----:B------:R-:W-:Y:S01]  /*17b0*/  BSSY.RECONVERGENT B1, `(.L_x_507) ;  /* 0x0000010000017945 */ /* 0x000fe20003800200 */
[----:B------:R-:W-:Y:S02]  /*17c0*/  DFMA R50, R10, -4, R24 ;  /* 0xc01000000a32782b */ /* 0x000fe40000000018 */
        /* <DEDUP_REMOVED lines=14> */
.L_x_508:
[----:B------:R-:W-:Y:S05]  /*18b0*/  BSYNC.RECONVERGENT B1 ;  /* 0x0000000000017941 */ /* 0x000fea0003800200 */
.L_x_507:
[----:B------:R-:W-:Y:S01]  /*18c0*/  UMOV UR6, 0x55555555 ;  /* 0x5555555500067882 */ /* 0x000fe20000000000 */
[----:B------:R-:W-:Y:S01]  /*18d0*/  UMOV UR7, 0x3ff15555 ;  /* 0x3ff1555500077882 */ /* 0x000fe20000000000 */
[----:B------:R-:W-:Y:S01]  /*18e0*/  DSETP.NEU.AND P0, PT, R26, 1, PT ;  /* 0x3ff000001a00742a */ /* 0x000fe20003f0d000 */
[----:B------:R-:W-:Y:S01]  /*18f0*/  BSSY.RECONVERGENT B1, `(.L_x_509) ;  /* 0x0000008000017945 */ /* 0x000fe20003800200 */
[----:B------:R-:W-:Y:S01]  /*1900*/  DMUL R18, R16, UR6 ;  /* 0x0000000610127c28 */ /* 0x000fe20008000000 */
[----:B------:R-:W-:Y:S01]  /*1910*/  MOV R15, 0x1970 ;  /* 0x00001970000f7802 */ /* 0x000fe20000000f00 */
[----:B------:R-:W-:Y:S01]  /*1920*/  IMAD.MOV.U32 R17, RZ, RZ, R25 ;  /* 0x000000ffff117224 */ /* 0x000fe200078e0019 */
[----:B------:R-:W-:-:S07]  /*1930*/  MOV R16, R24 ;  /* 0x0000001800107202 */ /* 0x000fce0000000f00 */
[----:B------:R-:W-:Y:S02]  /*1940*/  FSEL R66, R18, 1.46601546874880000000e+13, P0 ;  /* 0x5555555512427808 */ /* 0x000fe40000000000 */
[----:B------:R-:W-:-:S07]  /*1950*/  FSEL R67, R19, 1.8854166269302368164, P0 ;  /* 0x3ff1555513437808 */ /* 0x000fce0000000000 */
[----:B------:R-:W-:Y:S05]  /*1960*/  CALL.REL.NOINC `($_Z13upwind_normalPdS_S_PKdS1_S1_S1_S1_S1_S1_iiidddi$__internal_accurate_pow) ;  /* 0x0000011800207944 */ /* 0x000fea0003c00000 */
[----:B------:R-:W-:Y:S05]  /*1970*/  BSYNC.RECONVERGENT B1 ;  /* 0x0000000000017941 */ /* 0x000fea0003800200 */
.L_x_509:
[C---:B------:R-:W-:Y:S01]  /*1980*/  DADD R18, R50.reuse, 2 ;  /* 0x4000000032127429 */ /* 0x040fe20000000000 */
[----:B------:R-:W-:Y:S01]  /*1990*/  BSSY.RECONVERGENT B1, `(.L_x_510) ;  /* 0x000000e000017945 */ /* 0x000fe20003800200 */
[----:B------:R-:W-:Y:S02]  /*19a0*/  DSETP.NEU.AND P0, PT, R50, RZ, PT ;  /* 0x000000ff3200722a */ /* 0x000fe40003f0d000 */
        /* <DEDUP_REMOVED lines=12> */
.L_x_511:
[----:B------:R-:W-:Y:S05]  /*1a70*/  BSYNC.RECONVERGENT B1 ;  /* 0x0000000000017941 */ /* 0x000fea0003800200 */
.L_x_510:
[----:B------:R-:W-:Y:S01]  /*1a80*/  DADD R24, R24, R6 ;  /* 0x0000000018187229 */ /* 0x000fe20000000006 */
[----:B------:R-:W-:Y:S01]  /*1a90*/  BSSY.RECONVERGENT B1, `(.L_x_512) ;  /* 0x000000b000017945 */ /* 0x000fe20003800200 */
[----:B------:R-:W-:Y:S01]  /*1aa0*/  DMUL R16, R16, 0.25 ;  /* 0x3fd0000010107828 */ /* 0x000fe20000000000 */
[----:B------:R-:W-:Y:S01]  /*1ab0*/  MOV R15, 0x1b40 ;  /* 0x00001b40000f7802 */ /* 0x000fe20000000f00 */
[----:B------:R-:W-:-:S04]  /*1ac0*/  DSETP.NEU.AND P0, PT, R50, 1, PT ;  /* 0x3ff000003200742a */ /* 0x000fc80003f0d000 */
[----:B------:R-:W-:-:S04]  /*1ad0*/  DADD R18, -RZ, |R24| ;  /* 0x00000000ff127229 */ /* 0x000fc80000000518 */
[----:B------:R-:W-:Y:S02]  /*1ae0*/  FSEL R16, R16, RZ, P0 ;  /* 0x000000ff10107208 */ /* 0x000fe40000000000 */
[----:B------:R-:W-:-:S06]  /*1af0*/  FSEL R17, R17, 1.625, P0 ;  /* 0x3fd0000011117808 */ /* 0x000fcc0000000000 */
[----:B------:R-:W-:Y:S01]  /*1b00*/  DADD R66, R66, R16 ;  /* 0x0000000042427229 */ /* 0x000fe20000000010 */
[----:B------:R-:W-:Y:S02]  /*1b10*/  IMAD.MOV.U32 R16, RZ, RZ, R18 ;  /* 0x000000ffff107224 */ /* 0x000fe400078e0012 */
[----:B------:R-:W-:-:S08]  /*1b20*/  IMAD.MOV.U32 R17, RZ, RZ, R19 ;  /* 0x000000ffff117224 */ /* 0x000fd000078e0013 */
[----:B------:R-:W-:Y:S05]  /*1b30*/  CALL.REL.NOINC `($_Z13upwind_normalPdS_S_PKdS1_S1_S1_S1_S1_S1_iiidddi$__internal_accurate_pow) ;  /* 0x0000011400ac7944 */ /* 0x000fea0003c00000 */
[----:B------:R-:W-:Y:S05]  /*1b40*/  BSYNC.RECONVERGENT B1 ;  /* 0x0000000000017941 */ /* 0x000fea0003800200 */
.L_x_512:
[C---:B------:R-:W-:Y:S01]  /*1b50*/  DADD R18, R24.reuse, 2 ;  /* 0x4000000018127429 */ /* 0x040fe20000000000 */
[----:B------:R-:W-:Y:S01]  /*1b60*/  BSSY.RECONVERGENT B1, `(.L_x_513) ;  /* 0x000000e000017945 */ /* 0x000fe20003800200 */
[----:B------:R-:W-:Y:S02]  /*1b70*/  DSETP.NEU.AND P0, PT, R24, RZ, PT ;  /* 0x000000ff1800722a */ /* 0x000fe40003f0d000 */
        /* <DEDUP_REMOVED lines=12> */
.L_x_514:
[----:B------:R-:W-:Y:S05]  /*1c40*/  BSYNC.RECONVERGENT B1 ;  /* 0x0000000000017941 */ /* 0x000fea0003800200 */
.L_x_513:
[----:B------:R-:W-:Y:S01]  /*1c50*/  UMOV UR6, 0x55555555 ;  /* 0x5555555500067882 */ /* 0x000fe20000000000 */
[----:B------:R-:W-:Y:S01]  /*1c60*/  UMOV UR7, 0x3ff15555 ;  /* 0x3ff1555500077882 */ /* 0x000fe20000000000 */
[----:B------:R-:W-:Y:S01]  /*1c70*/  DSETP.NEU.AND P0, PT, R24, 1, PT ;  /* 0x3ff000001800742a */ /* 0x000fe20003f0d000 */
[----:B------:R-:W-:Y:S01]  /*1c80*/  BSSY.RECONVERGENT B1, `(.L_x_515) ;  /* 0x0000008000017945 */ /* 0x000fe20003800200 */
[----:B------:R-:W-:Y:S01]  /*1c90*/  DMUL R18, R16, UR6 ;  /* 0x0000000610127c28 */ /* 0x000fe20008000000 */
[----:B------:R-:W-:Y:S01]  /*1ca0*/  MOV R15, 0x1d00 ;  /* 0x00001d00000f7802 */ /* 0x000fe20000000f00 */
[----:B------:R-:W-:Y:S02]  /*1cb0*/  IMAD.MOV.U32 R16, RZ, RZ, R52 ;  /* 0x000000ffff107224 */ /* 0x000fe400078e0034 */
[----:B------:R-:W-:-:S06]  /*1cc0*/  IMAD.MOV.U32 R17, RZ, RZ, R53 ;  /* 0x000000ffff117224 */ /* 0x000fcc00078e0035 */
[----:B------:R-:W-:Y:S02]  /*1cd0*/  FSEL R70, R18, 1.46601546874880000000e+13, P0 ;  /* 0x5555555512467808 */ /* 0x000fe40000000000 */
[----:B------:R-:W-:-:S07]  /*1ce0*/  FSEL R71, R19, 1.8854166269302368164, P0 ;  /* 0x3ff1555513477808 */ /* 0x000fce0000000000 */
[----:B------:R-:W-:Y:S05]  /*1cf0*/  CALL.REL.NOINC `($_Z13upwind_normalPdS_S_PKdS1_S1_S1_S1_S1_S1_iiidddi$__internal_accurate_pow) ;  /* 0x00000114003c7944 */ /* 0x000fea0003c00000 */
[----:B------:R-:W-:Y:S05]  /*1d00*/  BSYNC.RECONVERGENT B1 ;  /* 0x0000000000017941 */ /* 0x000fea0003800200 */
.L_x_515:
        /* <DEDUP_REMOVED lines=15> */
.L_x_517:
[----:B------:R-:W-:Y:S05]  /*1e00*/  BSYNC.RECONVERGENT B1 ;  /* 0x0000000000017941 */ /* 0x000fea0003800200 */
.L_x_516:
        /* <DEDUP_REMOVED lines=9> */
[----:B------:R-:W-:Y:S01]  /*1ea0*/  MOV R16, R18 ;  /* 0x0000001200107202 */ /* 0x000fe20000000f00 */
[----:B------:R-:W-:-:S09]  /*1eb0*/  IMAD.MOV.U32 R17, RZ, RZ, R19 ;  /* 0x000000ffff117224 */ /* 0x000fd200078e0013 */
[----:B------:R-:W-:Y:S05]  /*1ec0*/  CALL.REL.NOINC `($_Z13upwind_normalPdS_S_PKdS1_S1_S1_S1_S1_S1_iiidddi$__internal_accurate_pow) ;  /* 0x0000011000c87944 */ /* 0x000fea0003c00000 */
[----:B------:R-:W-:Y:S05]  /*1ed0*/  BSYNC.RECONVERGENT B1 ;  /* 0x0000000000017941 */ /* 0x000fea0003800200 */
.L_x_518:
[----:B------:R-:W-:Y:S01]  /*1ee0*/  DADD R18, R68, 2 ;  /* 0x4000000044127429 */ /* 0x000fe20000000000 */
[----:B------:R-:W-:Y:S01]  /*1ef0*/  BSSY.RECONVERGENT B1, `(.L_x_519) ;  /* 0x000000f000017945 */ /* 0x000fe20003800200 */
[----:B------:R-:W-:Y:S02]  /*1f00*/  DFMA R48, R6, -4, R48 ;  /* 0xc01000000630782b */ /* 0x000fe40000000030 */
        /* <DEDUP_REMOVED lines=13> */
.L_x_520:
[----:B------:R-:W-:Y:S05]  /*1fe0*/  BSYNC.RECONVERGENT B1 ;  /* 0x0000000000017941 */ /* 0x000fea0003800200 */
.L_x_519:
        /* <DEDUP_REMOVED lines=12> */
.L_x_521:
[C---:B------:R-:W-:Y:S01]  /*20b0*/  DADD R18, R48.reuse, 2 ;  /* 0x4000000030127429 */ /* 0x040fe20000000000 */
[----:B------:R-:W-:Y:S01]  /*20c0*/  BSSY.RECONVERGENT B1, `(.L_x_522) ;  /* 0x000000c000017945 */ /* 0x000fe20003800200 */
[----:B------:R-:W-:-:S08]  /*20d0*/  DSETP.NEU.AND P0, PT, R48, RZ, PT ;  /* 0x000000ff3000722a */ /* 0x000fd00003f0d000 */
        /* <DEDUP_REMOVED lines=10> */
.L_x_523:
[----:B------:R-:W-:Y:S05]  /*2180*/  BSYNC.RECONVERGENT B1 ;  /* 0x0000000000017941 */ /* 0x000fea0003800200 */
.L_x_522:
        /* <DEDUP_REMOVED lines=13> */
[----:B------:R-:W-:Y:S05]  /*2260*/  CALL.REL.NOINC `($_Z13upwind_normalPdS_S_PKdS1_S1_S1_S1_S1_S1_iiidddi$__internal_accurate_pow) ;  /* 0x0000010c00e07944 */ /* 0x000fea0003c00000 */
[----:B------:R-:W-:Y:S05]  /*2270*/  BSYNC.RECONVERGENT B1 ;  /* 0x0000000000017941 */ /* 0x000fea0003800200 */
.L_x_524:
        /* <DEDUP_REMOVED lines=15> */
.L_x_526:
[----:B------:R-:W-:Y:S05]  /*2370*/  BSYNC.RECONVERGENT B1 ;  /* 0x0000000000017941 */ /* 0x000fea0003800200 */
.L_x_525:
        /* <DEDUP_REMOVED lines=22> */
[----:B------:R-:W-:Y:S05]  /*24e0*/  CALL.REL.NOINC `($__internal_2_$__cuda_sm20_div_rn_f64_full) ;  /* 0x0000010400a87944 */ /* 0x000fea0003c00000 */
.L_x_528:
[----:B------:R-:W-:Y:S05]  /*24f0*/  BSYNC.RECONVERGENT B2 ;  /* 0x0000000000027941 */ /* 0x000fea0003800200 */
.L_x_527:
        /* <DEDUP_REMOVED lines=10> */
[----:B------:R-:W-:Y:S05]  /*25a0*/  CALL.REL.NOINC `($_Z13upwind_normalPdS_S_PKdS1_S1_S1_S1_S1_S1_iiidddi$__internal_accurate_pow) ;  /* 0x0000010c00107944 */ /* 0x000fea0003c00000 */
[----:B------:R-:W-:Y:S05]  /*25b0*/  BSYNC.RECONVERGENT B1 ;  /* 0x0000000000017941 */ /* 0x000fea0003800200 */
.L_x_529:
        /* <DEDUP_REMOVED lines=15> */
.L_x_531:
[----:B------:R-:W-:Y:S05]  /*26b0*/  BSYNC.RECONVERGENT B1 ;  /* 0x0000000000017941 */ /* 0x000fea0003800200 */
.L_x_530:
        /* <DEDUP_REMOVED lines=19> */
[----:B------:R-:W-:Y:S02]  /*27f0*/  IMAD.MOV.U32 R17, RZ, RZ, R19 ;  /* 0x000000ffff117224 */ /* 0x000fe400078e0013 */
[----:B------:R-:W-:Y:S02]  /*2800*/  IMAD.MOV.U32 R18, RZ, RZ, 0x33333333 ;  /* 0x33333333ff127424 */ /* 0x000fe400078e00ff */
[----:B------:R-:W-:-:S07]  /*2810*/  IMAD.MOV.U32 R19, RZ, RZ, 0x3fe33333 ;  /* 0x3fe33333ff137424 */ /* 0x000fce00078e00ff */
[----:B------:R-:W-:Y:S05]  /*2820*/  CALL.REL.NOINC `($__internal_2_$__cuda_sm20_div_rn_f64_full) ;  /* 0x0000010000d87944 */ /* 0x000fea0003c00000 */
.L_x_533:
[----:B------:R-:W-:Y:S05]  /*2830*/  BSYNC.RECONVERGENT B2 ;  /* 0x0000000000027941 */ /* 0x000fea0003800200 */
.L_x_532:
        /* <DEDUP_REMOVED lines=8> */
[----:B------:R-:W-:Y:S01]  /*28c0*/  MOV R16, R18 ;  /* 0x0000001200107202 */ /* 0x000fe20000000f00 */
[----:B------:R-:W-:-:S07]  /*28d0*/  IMAD.MOV.U32 R17, RZ, RZ, R19 ;  /* 0x000000ffff117224 */ /* 0x000fce00078e0013 */
[----:B------:R-:W-:Y:S05]  /*28e0*/  CALL.REL.NOINC `($_Z13upwind_normalPdS_S_PKdS1_S1_S1_S1_S1_S1_iiidddi$__internal_accurate_pow) ;  /* 0x0000010800407944 */ /* 0x000fea0003c00000 */
[----:B------:R-:W-:Y:S05]  /*28f0*/  BSYNC.RECONVERGENT B1 ;  /* 0x0000000000017941 */ /* 0x000fea0003800200 */
.L_x_534:
        /* <DEDUP_REMOVED lines=15> */
.L_x_536:
[----:B------:R-:W-:Y:S05]  /*29f0*/  BSYNC.RECONVERGENT B1 ;  /* 0x0000000000017941 */ /* 0x000fea0003800200 */
.L_x_535:
        /* <DEDUP_REMOVED lines=23> */
.L_x_538:
[----:B------:R-:W-:Y:S05]  /*2b70*/  BSYNC.RECONVERGENT B2 ;  /* 0x0000000000027941 */ /* 0x000fea0003800200 */
.L_x_537:
        /* <DEDUP_REMOVED lines=24> */
[----:B------:R-:W-:Y:S05]  /*2d00*/  CALL.REL.NOINC `($__internal_2_$__cuda_sm20_div_rn_f64_full) ;  /* 0x000000fc00a07944 */ /* 0x000fea0003c00000 */
[----:B------:R-:W-:Y:S02]  /*2d10*/  IMAD.MOV.U32 R70, RZ, RZ, R16 ;  /* 0x000000ffff467224 */ /* 0x000fe400078e0010 */
[----:B------:R-:W-:-:S07]  /*2d20*/  IMAD.MOV.U32 R71, RZ, RZ, R17 ;  /* 0x000000ffff477224 */ /* 0x000fce00078e0011 */
.L_x_540:
[----:B------:R-:W-:Y:S05]  /*2d30*/  BSYNC.RECONVERGENT B2 ;  /* 0x0000000000027941 */ /* 0x000fea0003800200 */
.L_x_539:
        /* <DEDUP_REMOVED lines=22> */
[----:B------:R-:W-:Y:S05]  /*2ea0*/  CALL.REL.NOINC `($__internal_2_$__cuda_sm20_div_rn_f64_full) ;  /* 0x000000fc00387944 */ /* 0x000fea0003c00000 */
[----:B------:R-:W-:Y:S02]  /*2eb0*/  IMAD.MOV.U32 R50, RZ, RZ, R16 ;  /* 0x000000ffff327224 */ /* 0x000fe400078e0010 */
[----:B------:R-:W-:-:S07]  /*2ec0*/  IMAD.MOV.U32 R51, RZ, RZ, R17 ;  /* 0x000000ffff337224 */ /* 0x000fce00078e0011 */
.L_x_542:
[----:B------:R-:W-:Y:S05]  /*2ed0*/  BSYNC.RECONVERGENT B2 ;  /* 0x0000000000027941 */ /* 0x000fea0003800200 */
.L_x_541:
        /* <DEDUP_REMOVED lines=23> */
.L_x_544:
[----:B------:R-:W-:Y:S05]  /*3050*/  BSYNC.RECONVERGENT B2 ;  /* 0x0000000000027941 */ /* 0x000fea0003800200 */
.L_x_543:
[----:B------:R-:W-:Y:S01]  /*3060*/  DADD R18, R4, R4 ;  /* 0x0000000004127229 */ /* 0x000fe20000000004 */
[----:B------:R-:W-:Y:S01]  /*3070*/  UMOV UR10, 0x55555555 ;  /* 0x55555555000a7882 */ /* 0x000fe20000000000 */
[----:B------:R-:W-:Y:S01]  /*3080*/  DMUL R28, R28, R50 ;  /* 0x000000321c1c7228 */ /* 0x000fe20000000000 */
[----:B------:R-:W-:Y:S01]  /*3090*/  UMOV UR11, 0x3fd55555 ;  /* 0x3fd55555000b7882 */ /* 0x000fe20000000000 */
[----:B------:R-:W-:Y:S01]  /*30a0*/  UMOV UR6, 0xaaaaaaab ;  /* 0xaaaaaaab00067882 */ /* 0x000fe20000000000 */
[----:B------:R-:W-:Y:S01]  /*30b0*/  UMOV UR7, 0x3ff2aaaa ;  /* 0x3ff2aaaa00077882 */ /* 0x000fe20000000000 */
[----:B------:R-:W-:Y:S01]  /*30c0*/  UMOV UR12, 0xaaaaaaab ;  /* 0xaaaaaaab000c7882 */ /* 0x000fe20000000000 */
[----:B------:R-:W-:Y:S01]  /*30d0*/  UMOV UR13, 0x3feaaaaa ;  /* 0x3feaaaaa000d7882 */ /* 0x000fe20000000000 */
[----:B------:R-:W-:Y:S01]  /*30e0*/  DADD R48, -R18, R2 ;  /* 0x0000000012307229 */ /* 0x000fe20000000102 */
[----:B------:R-:W-:Y:S01]  /*30f0*/  BSSY.RECONVERGENT B1, `(.L_x_545) ;  /* 0x0000015000017945 */ /* 0x000fe20003800200 */
[----:B------:R-:W-:Y:S01]  /*3100*/  DFMA R28, R30, R70, R28 ;  /* 0x000000461e1c722b */ /* 0x000fe2000000001c */
[----:B------:R-:W-:Y:S01]  /*3110*/  MOV R15, 0x3240 ;  /* 0x00003240000f7802 */ /* 0x000fe20000000f00 */
[----:B------:R-:W-:-:S02]  /*3120*/  DFMA R18, R8, UR10, R32 ;  /* 0x0000000a08127c2b */ /* 0x000fc40008000020 */
[----:B------:R-:W-:Y:S01]  /*3130*/  DMUL R30, R4, -UR6 ;  /* 0x80000006041e7c28 */ /* 0x000fe20008000000 */
[----:B------:R-:W-:Y:S01]  /*3140*/  UMOV UR6, 0x55555555 ;  /* 0x5555555500067882 */ /* 0x000fe20000000000 */
[----:B------:R-:W-:Y:S01]  /*3150*/  DADD R48, R48, R6 ;  /* 0x0000000030307229 */ /* 0x000fe20000000006 */
[----:B------:R-:W-:Y:S01]  /*3160*/  UMOV UR7, 0x3fc55555 ;  /* 0x3fc5555500077882 */ /* 0x000fe20000000000 */
[----:B------:R-:W-:Y:S02]  /*3170*/  DFMA R50, R8, UR12, R34 ;  /* 0x0000000c08327c2b */ /* 0x000fe40008000022 */
[C---:B------:R-:W-:Y:S02]  /*3180*/  DFMA R18, R4.reuse, -UR6, R18 ;  /* 0x8000000604127c2b */ /* 0x040fe40008000012 */
[----:B------:R-:W-:Y:S01]  /*3190*/  DFMA R34, R4, -UR6, R32 ;  /* 0x8000000604227c2b */ /* 0x000fe20008000020 */
[----:B------:R-:W-:Y:S01]  /*31a0*/  UMOV UR7, 0x3ffd5555 ;  /* 0x3ffd555500077882 */ /* 0x000fe20000000000 */
[----:B------:R-:W-:-:S02]  /*31b0*/  DFMA R30, R2, UR10, R30 ;  /* 0x0000000a021e7c2b */ /* 0x000fc4000800001e */
[----:B------:R-:W-:Y:S02]  /*31c0*/  DADD R52, -RZ, |R48| ;  /* 0x00000000ff347229 */ /* 0x000fe40000000530 */
[----:B------:R-:W-:Y:S02]  /*31d0*/  DFMA R32, R18, R16, R28 ;  /* 0x000000101220722b */ /* 0x000fe4000000001c */
[----:B------:R-:W-:Y:S02]  /*31e0*/  DADD R36, -R36, R50 ;  /* 0x0000000024247229 */ /* 0x000fe40000000132 */
[----:B------:R-:W-:Y:S02]  /*31f0*/  DFMA R28, R8, UR10, R34 ;  /* 0x0000000a081c7c2b */ /* 0x000fe40008000022 */
[----:B------:R-:W-:Y:S02]  /*3200*/  DFMA R30, R6, UR6, R30 ;  /* 0x00000006061e7c2b */ /* 0x000fe4000800001e */
[----:B------:R-:W-:-:S02]  /*3210*/  IMAD.MOV.U32 R16, RZ, RZ, R52 ;  /* 0x000000ffff107224 */ /* 0x000fc400078e0034 */
[----:B------:R-:W-:-:S07]  /*3220*/  IMAD.MOV.U32 R17, RZ, RZ, R53 ;  /* 0x000000ffff117224 */ /* 0x000fce00078e0035 */
[----:B------:R-:W-:Y:S05]  /*3230*/  CALL.REL.NOINC `($_Z13upwind_normalPdS_S_PKdS1_S1_S1_S1_S1_S1_iiidddi$__internal_accurate_pow) ;  /* 0x000000fc00ec7944 */ /* 0x000fea0003c00000 */
[----:B------:R-:W-:Y:S05]  /*3240*/  BSYNC.RECONVERGENT B1 ;  /* 0x0000000000017941 */ /* 0x000fea0003800200 */
.L_x_545:
        /* <DEDUP_REMOVED lines=17> */
.L_x_547:
[----:B------:R-:W-:Y:S05]  /*3360*/  BSYNC.RECONVERGENT B1 ;  /* 0x0000000000017941 */ /* 0x000fea0003800200 */
.L_x_546:
        /* <DEDUP_REMOVED lines=12> */
.L_x_548:
[C---:B------:R-:W-:Y:S01]  /*3430*/  DADD R18, R2.reuse, 2 ;  /* 0x4000000002127429 */ /* 0x040fe20000000000 */
[----:B------:R-:W-:Y:S01]  /*3440*/  BSSY.RECONVERGENT B1, `(.L_x_549) ;  /* 0x000000d000017945 */ /* 0x000fe20003800200 */
[----:B------:R-:W-:Y:S02]  /*3450*/  DSETP.NEU.AND P0, PT, R2, RZ, PT ;  /* 0x000000ff0200722a */ /* 0x000fe40003f0d000 */
        /* <DEDUP_REMOVED lines=11> */
.L_x_550:
[----:B------:R-:W-:Y:S05]  /*3510*/  BSYNC.RECONVERGENT B1 ;  /* 0x0000000000017941 */ /* 0x000fea0003800200 */
.L_x_549:
        /* <DEDUP_REMOVED lines=13> */
.L_x_551:
[C---:B------:R-:W-:Y:S01]  /*35f0*/  DADD R2, R24.reuse, 2 ;  /* 0x4000000018027429 */ /* 0x040fe20000000000 */
[----:B------:R-:W-:Y:S01]  /*3600*/  BSSY.RECONVERGENT B1, `(.L_x_552) ;  /* 0x000000e000017945 */ /* 0x000fe20003800200 */
[----:B------:R-:W-:Y:S02]  /*3610*/  DSETP.NEU.AND P0, PT, R24, RZ, PT ;  /* 0x000000ff1800722a */ /* 0x000fe40003f0d000 */
        /* <DEDUP_REMOVED lines=12> */
.L_x_553:
[----:B------:R-:W-:Y:S05]  /*36e0*/  BSYNC.RECONVERGENT B1 ;  /* 0x0000000000017941 */ /* 0x000fea0003800200 */
.L_x_552:
        /* <DEDUP_REMOVED lines=12> */
.L_x_554:
        /* <DEDUP_REMOVED lines=14> */
.L_x_556:
[----:B------:R-:W-:Y:S05]  /*3890*/  BSYNC.RECONVERGENT B1 ;  /* 0x0000000000017941 */ /* 0x000fea0003800200 */
.L_x_555:
        /* <DEDUP_REMOVED lines=13> */
.L_x_557:
        /* <DEDUP_REMOVED lines=16> */
.L_x_559:
[----:B------:R-:W-:Y:S05]  /*3a70*/  BSYNC.RECONVERGENT B1 ;  /* 0x0000000000017941 */ /* 0x000fea0003800200 */
.L_x_558:
        /* <DEDUP_REMOVED lines=12> */
.L_x_560:
        /* <DEDUP_REMOVED lines=13> */
.L_x_562:
[----:B------:R-:W-:Y:S05]  /*3c10*/  BSYNC.RECONVERGENT B1 ;  /* 0x0000000000017941 */ /* 0x000fea0003800200 */
.L_x_561:
        /* <DEDUP_REMOVED lines=15> */
.L_x_563:
        /* <DEDUP_REMOVED lines=15> */
.L_x_565:
[----:B------:R-:W-:Y:S05]  /*3e00*/  BSYNC.RECONVERGENT B1 ;  /* 0x0000000000017941 */ /* 0x000fea0003800200 */
.L_x_564:
        /* <DEDUP_REMOVED lines=18> */
[----:B------:R-:W-:Y:S01]  /*3f30*/  MOV R17, R7 ;  /* 0x0000000700117202 */ /* 0x000fe20000000f00 */
[----:B------:R-:W-:Y:S01]  /*3f40*/  IMAD.MOV.U32 R18, RZ, RZ, -0x66666666 ;  /* 0x9999999aff127424 */ /* 0x000fe200078e00ff */
[----:B------:R-:W-:Y:S01]  /*3f50*/  MOV R15, 0x3f80 ;  /* 0x00003f80000f7802 */ /* 0x000fe20000000f00 */
[----:B------:R-:W-:-:S07]  /*3f60*/  IMAD.MOV.U32 R19, RZ, RZ, 0x3fb99999 ;  /* 0x3fb99999ff137424 */ /* 0x000fce00078e00ff */
[----:B------:R-:W-:Y:S05]  /*3f70*/  CALL.REL.NOINC `($__internal_2_$__cuda_sm20_div_rn_f64_full) ;  /* 0x000000ec00047944 */ /* 0x000fea0003c00000 */
.L_x_567:
[----:B------:R-:W-:Y:S05]  /*3f80*/  BSYNC.RECONVERGENT B2 ;  /* 0x0000000000027941 */ /* 0x000fea0003800200 */
.L_x_566:
        /* <DEDUP_REMOVED lines=12> */
.L_x_568:
        /* <DEDUP_REMOVED lines=15> */
.L_x_570:
[----:B------:R-:W-:Y:S05]  /*4140*/  BSYNC.RECONVERGENT B1 ;  /* 0x0000000000017941 */ /* 0x000fea0003800200 */
.L_x_569:
        /* <DEDUP_REMOVED lines=22> */
[----:B------:R-:W-:Y:S05]  /*42b0*/  CALL.REL.NOINC `($__internal_2_$__cuda_sm20_div_rn_f64_full) ;  /* 0x000000e800347944 */ /* 0x000fea0003c00000 */
.L_x_572:
[----:B------:R-:W-:Y:S05]  /*42c0*/  BSYNC.RECONVERGENT B2 ;  /* 0x0000000000027941 */ /* 0x000fea0003800200 */
.L_x_571:
        /* <DEDUP_REMOVED lines=8> */
[----:B------:R-:W-:Y:S02]  /*4350*/  IMAD.MOV.U32 R16, RZ, RZ, R8 ;  /* 0x000000ffff107224 */ /* 0x000fe400078e0008 */
[----:B------:R-:W-:-:S07]  /*4360*/  IMAD.MOV.U32 R17, RZ, RZ, R9 ;  /* 0x000000ffff117224 */ /* 0x000fce00078e0009 */
[----:B------:R-:W-:Y:S05]  /*4370*/  CALL.REL.NOINC `($_Z13upwind_normalPdS_S_PKdS1_S1_S1_S1_S1_S1_iiidddi$__internal_accurate_pow) ;  /* 0x000000ec009c7944 */ /* 0x000fea0003c00000 */
[----:B------:R-:W-:Y:S05]  /*4380*/  BSYNC.RECONVERGENT B1 ;  /* 0x0000000000017941 */ /* 0x000fea0003800200 */
.L_x_573:
        /* <DEDUP_REMOVED lines=15> */
.L_x_575:
[----:B------:R-:W-:Y:S05]  /*4480*/  BSYNC.RECONVERGENT B1 ;  /* 0x0000000000017941 */ /* 0x000fea0003800200 */
.L_x_574:
        /* <DEDUP_REMOVED lines=23> */
.L_x_577:
[----:B------:R-:W-:Y:S05]  /*4600*/  BSYNC.RECONVERGENT B2 ;  /* 0x0000000000027941 */ /* 0x000fea0003800200 */
.L_x_576:
        /* <DEDUP_REMOVED lines=24> */
[----:B------:R-:W-:Y:S05]  /*4790*/  CALL.REL.NOINC `($__internal_2_$__cuda_sm20_div_rn_f64_full) ;  /* 0x000000e000fc7944 */ /* 0x000fea0003c00000 */
[----:B------:R-:W-:Y:S01]  /*47a0*/  MOV R10, R16 ;  /* 0x00000010000a7202 */ /* 0x000fe20000000f00 */
[----:B------:R-:W-:-:S07]  /*47b0*/  IMAD.MOV.U32 R11, RZ, RZ, R17 ;  /* 0x000000ffff0b7224 */ /* 0x000fce00078e0011 */
.L_x_579:
[----:B------:R-:W-:Y:S05]  /*47c0*/  BSYNC.RECONVERGENT B2 ;  /* 0x0000000000027941 */ /* 0x000fea0003800200 */
.L_x_578:
        /* <DEDUP_REMOVED lines=25> */
.L_x_581:
[----:B------:R-:W-:Y:S05]  /*4960*/  BSYNC.RECONVERGENT B2 ;  /* 0x0000000000027941 */ /* 0x000fea0003800200 */
.L_x_580:
        /* <DEDUP_REMOVED lines=23> */
.L_x_583:
[----:B------:R-:W-:Y:S05]  /*4ae0*/  BSYNC.RECONVERGENT B2 ;  /* 0x0000000000027941 */ /* 0x000fea0003800200 */
.L_x_582:
[----:B------:R-:W-:-:S08]  /*4af0*/  DMUL R28, R28, R2 ;  /* 0x000000021c1c7228 */ /* 0x000fd00000000000 */
[----:B------:R-:W-:-:S08]  /*4b00*/  DFMA R28, R30, R10, R28 ;  /* 0x0000000a1e1c722b */ /* 0x000fd0000000001c */
[----:B------:R-:W-:Y:S01]  /*4b10*/  DFMA R16, R36, R16, R28 ;  /* 0x000000102410722b */ /* 0x000fe2000000001c */
[----:B------:R-:W-:Y:S10]  /*4b20*/  BRA `(.L_x_584) ;  /* 0x0000001800cc7947 */ /* 0x000ff40003800000 */
.L_x_493:
[----:B------:R-:W0:Y:S01]  /*4b30*/  LDCU.64 UR6, c[0x0][0x3e0] ;  /* 0x00007c00ff0677ac */ /* 0x000e220008000a00 */
[--C-:B------:R-:W-:Y:S01]  /*4b40*/  DSETP.GEU.AND P0, PT, R68, R4.reuse, PT ;  /* 0x000000044400722a */ /* 0x100fe20003f0e000 */
[----:B------:R-:W-:Y:S01]  /*4b50*/  BSSY.RECONVERGENT B2, `(.L_x_585) ;  /* 0x000003c000027945 */ /* 0x000fe20003800200 */
[--C-:B------:R-:W-:Y:S02]  /*4b60*/  DADD R2, R4, R4.reuse ;  /* 0x0000000004027229 */ /* 0x100fe40000000004 */
[--C-:B------:R-:W-:Y:S02]  /*4b70*/  DSETP.GEU.AND P1, PT, R48, R4.reuse, PT ;  /* 0x000000043000722a */ /* 0x100fe40003f2e000 */
[----:B------:R-:W-:Y:S02]  /*4b80*/  DADD R36, -RZ, -R4 ;  /* 0x00000000ff247229 */ /* 0x000fe40000000904 */
[----:B------:R-:W-:-:S06]  /*4b90*/  DMUL R34, R4, -2 ;  /* 0xc000000004227828 */ /* 0x000fcc0000000000 */
[----:B------:R-:W-:Y:S01]  /*4ba0*/  @!P0 MOV R66, R2 ;  /* 0x0000000200428202 */ /* 0x000fe20000000f00 */
[--C-:B------:R-:W-:Y:S01]  /*4bb0*/  @!P0 IMAD.MOV.U32 R67, RZ, RZ, R3.reuse ;  /* 0x000000ffff438224 */ /* 0x100fe200078e0003 */
[----:B------:R-:W-:Y:S01]  /*4bc0*/  @P0 DMUL R66, R4, 3 ;  /* 0x4008000004420828 */ /* 0x000fe20000000000 */
[----:B0-----:R-:W-:Y:S01]  /*4bd0*/  @!P0 IMAD.U32 R50, RZ, RZ, UR6 ;  /* 0x00000006ff328e24 */ /* 0x001fe2000f8e00ff */
[----:B------:R-:W-:Y:S01]  /*4be0*/  @!P1 DADD R48, -RZ, -R48 ;  /* 0x00000000ff309229 */ /* 0x000fe20000000930 */
[----:B------:R-:W-:Y:S01]  /*4bf0*/  @!P0 IMAD.U32 R51, RZ, RZ, UR7 ;  /* 0x00000007ff338e24 */ /* 0x000fe2000f8e00ff */
[----:B------:R-:W-:Y:S01]  /*4c00*/  @P0 MOV R69, UR7 ;  /* 0x0000000700450c02 */ /* 0x000fe20008000f00 */
[----:B------:R-:W-:Y:S01]  /*4c10*/  @P0 IMAD.MOV.U32 R50, RZ, RZ, R2 ;  /* 0x000000ffff320224 */ /* 0x000fe200078e0002 */
[----:B------:R-:W-:Y:S01]  /*4c20*/  MOV R2, 0x1 ;  /* 0x0000000100027802 */ /* 0x000fe20000000f00 */
[----:B------:R-:W-:Y:S02]  /*4c30*/  @P0 IMAD.MOV.U32 R51, RZ, RZ, R3 ;  /* 0x000000ffff330224 */ /* 0x000fe400078e0003 */
[----:B------:R-:W-:-:S02]  /*4c40*/  @P1 IMAD.MOV.U32 R48, RZ, RZ, R36 ;  /* 0x000000ffff301224 */ /* 0x000fc400078e0024 */
[----:B------:R-:W-:Y:S02]  /*4c50*/  @P1 IMAD.MOV.U32 R49, RZ, RZ, R37 ;  /* 0x000000ffff311224 */ /* 0x000fe400078e0025 */
[----:B------:R-:W-:Y:S01]  /*4c60*/  DADD R30, -R50, R66 ;  /* 0x00000000321e7229 */ /* 0x000fe20000000142 */
[----:B------:R-:W-:Y:S02]  /*4c70*/  @P1 IMAD.MOV.U32 R36, RZ, RZ, R34 ;  /* 0x000000ffff241224 */ /* 0x000fe400078e0022 */
[----:B------:R-:W-:Y:S01]  /*4c80*/  @P1 IMAD.MOV.U32 R37, RZ, RZ, R35 ;  /* 0x000000ffff251224 */ /* 0x000fe200078e0023 */
[----:B------:R-:W-:Y:S01]  /*4c90*/  @P1 DMUL R34, R4, -3 ;  /* 0xc008000004221828 */ /* 0x000fe20000000000 */
[----:B------:R-:W-:Y:S01]  /*4ca0*/  @P0 IMAD.U32 R68, RZ, RZ, UR6 ;  /* 0x00000006ff440e24 */ /* 0x000fe2000f8e00ff */
[----:B------:R-:W0:Y:S01]  /*4cb0*/  MUFU.RCP64H R3, R31 ;  /* 0x0000001f00037308 */ /* 0x000e220000001800 */
[----:B------:R-:W-:Y:S02]  /*4cc0*/  @!P0 CS2R R4, SRZ ;  /* 0x0000000000048805 */ /* 0x000fe4000001ff00 */
[----:B-----5:R-:W-:-:S02]  /*4cd0*/  @P0 IMAD.MOV.U32 R4, RZ, RZ, R38 ;  /* 0x000000ffff040224 */ /* 0x020fc400078e0026 */
[----:B------:R-:W-:Y:S01]  /*4ce0*/  @P0 IMAD.MOV.U32 R5, RZ, RZ, R39 ;  /* 0x000000ffff050224 */ /* 0x000fe200078e0027 */
[----:B0-----:R-:W-:-:S08]  /*4cf0*/  DFMA R6, -R30, R2, 1 ;  /* 0x3ff000001e06742b */ /* 0x001fd00000000102 */
[----:B------:R-:W-:-:S08]  /*4d00*/  DFMA R6, R6, R6, R6 ;  /* 0x000000060606722b */ /* 0x000fd00000000006 */
[----:B------:R-:W-:Y:S01]  /*4d10*/  DFMA R6, R2, R6, R2 ;  /* 0x000000060206722b */ /* 0x000fe20000000002 */
[----:B------:R-:W-:Y:S02]  /*4d20*/  @!P0 IMAD.MOV.U32 R2, RZ, RZ, R38 ;  /* 0x000000ffff028224 */ /* 0x000fe400078e0026 */
[----:B------:R-:W-:Y:S02]  /*4d30*/  @!P0 IMAD.MOV.U32 R3, RZ, RZ, R39 ;  /* 0x000000ffff038224 */ /* 0x000fe400078e0027 */
[----:B------:R-:W-:-:S03]  /*4d40*/  @P0 IMAD.MOV.U32 R2, RZ, RZ, R26 ;  /* 0x000000ffff020224 */ /* 0x000fc600078e001a */
[----:B------:R-:W-:Y:S01]  /*4d50*/  DFMA R10, -R30, R6, 1 ;  /* 0x3ff000001e0a742b */ /* 0x000fe20000000106 */
[----:B------:R-:W-:Y:S01]  /*4d60*/  @P0 IMAD.MOV.U32 R3, RZ, RZ, R27 ;  /* 0x000000ffff030224 */ /* 0x000fe200078e001b */
[----:B------:R-:W-:Y:S01]  /*4d70*/  @P0 MOV R27, R29 ;  /* 0x0000001d001b0202 */ /* 0x000fe20000000f00 */
[----:B------:R-:W-:-:S05]  /*4d80*/  @P0 IMAD.MOV.U32 R26, RZ, RZ, R28 ;  /* 0x000000ffff1a0224 */ /* 0x000fca00078e001c */
[----:B------:R-:W-:Y:S02]  /*4d90*/  DFMA R6, R6, R10, R6 ;  /* 0x0000000a0606722b */ /* 0x000fe40000000006 */
[----:B------:R-:W-:-:S08]  /*4da0*/  DADD R18, -R2, R26 ;  /* 0x0000000002127229 */ /* 0x000fd0000000011a */
[----:B------:R-:W-:Y:S02]  /*4db0*/  DMUL R10, R18, R6 ;  /* 0x00000006120a7228 */ /* 0x000fe40000000000 */
[----:B------:R-:W-:-:S06]  /*4dc0*/  FSETP.GEU.AND P3, PT, |R19|, 6.5827683646048100446e-37, PT ;  /* 0x036000001300780b */ /* 0x000fcc0003f6e200 */
[----:B------:R-:W-:-:S08]  /*4dd0*/  DFMA R24, -R30, R10, R18 ;  /* 0x0000000a1e18722b */ /* 0x000fd00000000112 */
[----:B------:R-:W-:Y:S01]  /*4de0*/  DFMA R6, R6, R24, R10 ;  /* 0x000000180606722b */ /* 0x000fe2000000000a */
[----:B------:R-:W-:Y:S02]  /*4df0*/  @!P1 MOV R11, R41 ;  /* 0x00000029000b9202 */ /* 0x000fe40000000f00 */
[----:B------:R-:W-:Y:S01]  /*4e00*/  @!P1 CS2R R24, SRZ ;  /* 0x0000000000189805 */ /* 0x000fe2000001ff00 */
[----:B------:R-:W-:Y:S02]  /*4e10*/  @P1 IMAD.MOV.U32 R11, RZ, RZ, R9 ;  /* 0x000000ffff0b1224 */ /* 0x000fe400078e0009 */
[----:B------:R-:W-:Y:S02]  /*4e20*/  @P1 IMAD.MOV.U32 R9, RZ, RZ, R17 ;  /* 0x000000ffff091224 */ /* 0x000fe400078e0011 */
[----:B------:R-:W-:Y:S02]  /*4e30*/  @P1 IMAD.MOV.U32 R24, RZ, RZ, R40 ;  /* 0x000000ffff181224 */ /* 0x000fe400078e0028 */
[----:B------:R-:W-:Y:S01]  /*4e40*/  FFMA R10, RZ, R31, R7 ;  /* 0x0000001fff0a7223 */ /* 0x000fe20000000007 */
[----:B------:R-:W-:-:S04]  /*4e50*/  @P1 IMAD.MOV.U32 R25, RZ, RZ, R41 ;  /* 0x000000ffff191224 */ /* 0x000fc800078e0029 */
[----:B------:R-:W-:Y:S01]  /*4e60*/  FSETP.GT.AND P2, PT, |R10|, 1.469367938527859385e-39, PT ;  /* 0x001000000a00780b */ /* 0x000fe20003f44200 */
[----:B------:R-:W-:Y:S02]  /*4e70*/  @!P1 IMAD.MOV.U32 R10, RZ, RZ, R40 ;  /* 0x000000ffff0a9224 */ /* 0x000fe400078e0028 */
[----:B------:R-:W-:Y:S02]  /*4e80*/  @P1 IMAD.MOV.U32 R10, RZ, RZ, R8 ;  /* 0x000000ffff0a1224 */ /* 0x000fe400078e0008 */
[----:B------:R-:W-:-:S08]  /*4e90*/  @P1 IMAD.MOV.U32 R8, RZ, RZ, R16 ;  /* 0x000000ffff081224 */ /* 0x000fd000078e0010 */
[----:B------:R-:W-:Y:S05]  /*4ea0*/  @P2 BRA P3, `(.L_x_586) ;  /* 0x0000000000182947 */ /* 0x000fea0001800000 */
[----:B------:R-:W-:Y:S01]  /*4eb0*/  IMAD.MOV.U32 R16, RZ, RZ, R30 ;  /* 0x000000ffff107224 */ /* 0x000fe200078e001e */
[----:B------:R-:W-:Y:S02]  /*4ec0*/  MOV R17, R31 ;  /* 0x0000001f00117202 */ /* 0x000fe40000000f00 */
[----:B------:R-:W-:-:S07]  /*4ed0*/  MOV R15, 0x4ef0 ;  /* 0x00004ef0000f7802 */ /* 0x000fce0000000f00 */
[----:B------:R-:W-:Y:S05]  /*4ee0*/  CALL.REL.NOINC `($__internal_2_$__cuda_sm20_div_rn_f64_full) ;  /* 0x000000dc00287944 */ /* 0x000fea0003c00000 */
[----:B------:R-:W-:Y:S02]  /*4ef0*/  IMAD.MOV.U32 R6, RZ, RZ, R16 ;  /* 0x000000ffff067224 */ /* 0x000fe400078e0010 */
[----:B------:R-:W-:-:S07]  /*4f00*/  IMAD.MOV.U32 R7, RZ, RZ, R17 ;  /* 0x000000ffff077224 */ /* 0x000fce00078e0011 */
.L_x_586:
[----:B------:R-:W-:Y:S05]  /*4f10*/  BSYNC.RECONVERGENT B2 ;  /* 0x0000000000027941 */ /* 0x000fea0003800200 */
.L_x_585:
[----:B------:R-:W-:Y:S01]  /*4f20*/  DADD R16, R50, -R68 ;  /* 0x0000000032107229 */ /* 0x000fe20000000844 */
        /* <DEDUP_REMOVED lines=19> */
[----:B------:R-:W-:Y:S05]  /*5060*/  CALL.REL.NOINC `($__internal_2_$__cuda_sm20_div_rn_f64_full) ;  /* 0x000000d800c87944 */ /* 0x000fea0003c00000 */
[----:B------:R-:W-:Y:S01]  /*5070*/  MOV R2, R16 ;  /* 0x0000001000027202 */ /* 0x000fe20000000f00 */
[----:B------:R-:W-:-:S07]  /*5080*/  IMAD.MOV.U32 R3, RZ, RZ, R17 ;  /* 0x000000ffff037224 */ /* 0x000fce00078e0011 */
.L_x_588:
[----:B------:R-:W-:Y:S05]  /*5090*/  BSYNC.RECONVERGENT B2 ;  /* 0x0000000000027941 */ /* 0x000fea0003800200 */
.L_x_587:
        /* <DEDUP_REMOVED lines=24> */
.L_x_590:
[----:B------:R-:W-:Y:S05]  /*5220*/  BSYNC.RECONVERGENT B2 ;  /* 0x0000000000027941 */ /* 0x000fea0003800200 */
.L_x_589:
        /* <DEDUP_REMOVED lines=25> */
.L_x_592:
[----:B------:R-:W-:Y:S05]  /*53c0*/  BSYNC.RECONVERGENT B2 ;  /* 0x0000000000027941 */ /* 0x000fea0003800200 */
.L_x_591:
        /* <DEDUP_REMOVED lines=20> */
[----:B------:R-:W-:Y:S05]  /*5510*/  CALL.REL.NOINC `($__internal_2_$__cuda_sm20_div_rn_f64_full) ;  /* 0x000000d4009c7944 */ /* 0x000fea0003c00000 */
[----:B------:R-:W-:Y:S02]  /*5520*/  IMAD.MOV.U32 R28, RZ, RZ, R16 ;  /* 0x000000ffff1c7224 */ /* 0x000fe400078e0010 */
[----:B------:R-:W-:-:S07]  /*5530*/  IMAD.MOV.U32 R29, RZ, RZ, R17 ;  /* 0x000000ffff1d7224 */ /* 0x000fce00078e0011 */
.L_x_594:
[----:B------:R-:W-:Y:S05]  /*5540*/  BSYNC.RECONVERGENT B2 ;  /* 0x0000000000027941 */ /* 0x000fea0003800200 */
.L_x_593:
        /* <DEDUP_REMOVED lines=23> */
.L_x_596:
[----:B------:R-:W-:Y:S05]  /*56c0*/  BSYNC.RECONVERGENT B2 ;  /* 0x0000000000027941 */ /* 0x000fea0003800200 */
.L_x_595:
        /* <DEDUP_REMOVED lines=17> */
[----:B------:R-:W-:-:S07]  /*57e0*/  MOV R15, 0x5800 ;  /* 0x00005800000f7802 */ /* 0x000fce0000000f00 */
[----:B------:R-:W-:Y:S05]  /*57f0*/  CALL.REL.NOINC `($__internal_2_$__cuda_sm20_div_rn_f64_full) ;  /* 0x000000d000e47944 */ /* 0x000fea0003c00000 */
[----:B------:R-:W-:Y:S02]  /*5800*/  IMAD.MOV.U32 R24, RZ, RZ, R16 ;  /* 0x000000ffff187224 */ /* 0x000fe400078e0010 */
[----:B------:R-:W-:-:S07]  /*5810*/  IMAD.MOV.U32 R25, RZ, RZ, R17 ;  /* 0x000000ffff197224 */ /* 0x000fce00078e0011 */
.L_x_598:
[----:B------:R-:W-:Y:S05]  /*5820*/  BSYNC.RECONVERGENT B2 ;  /* 0x0000000000027941 */ /* 0x000fea0003800200 */
.L_x_597:
        /* <DEDUP_REMOVED lines=18> */
[----:B------:R-:W-:-:S07]  /*5950*/  MOV R15, 0x5970 ;  /* 0x00005970000f7802 */ /* 0x000fce0000000f00 */
[----:B------:R-:W-:Y:S05]  /*5960*/  CALL.REL.NOINC `($__internal_2_$__cuda_sm20_div_rn_f64_full) ;  /* 0x000000d000887944 */ /* 0x000fea0003c00000 */
[----:B------:R-:W-:Y:S02]  /*5970*/  IMAD.MOV.U32 R10, RZ, RZ, R16 ;  /* 0x000000ffff0a7224 */ /* 0x000fe400078e0010 */
[----:B------:R-:W-:-:S07]  /*5980*/  IMAD.MOV.U32 R11, RZ, RZ, R17 ;  /* 0x000000ffff0b7224 */ /* 0x000fce00078e0011 */
.L_x_600:
[----:B------:R-:W-:Y:S05]  /*5990*/  BSYNC.RECONVERGENT B2 ;  /* 0x0000000000027941 */ /* 0x000fea0003800200 */
.L_x_599:
        /* <DEDUP_REMOVED lines=19> */
[----:B------:R-:W-:Y:S01]  /*5ad0*/  IMAD.MOV.U32 R8, RZ, RZ, R16 ;  /* 0x000000ffff087224 */ /* 0x000fe200078e0010 */
[----:B------:R-:W-:-:S07]  /*5ae0*/  MOV R9, R17 ;  /* 0x0000001100097202 */ /* 0x000fce0000000f00 */
.L_x_602:
[----:B------:R-:W-:Y:S05]  /*5af0*/  BSYNC.RECONVERGENT B2 ;  /* 0x0000000000027941 */ /* 0x000fea0003800200 */
.L_x_601:
        /* <DEDUP_REMOVED lines=21> */
[----:B------:R-:W-:Y:S02]  /*5c50*/  IMAD.MOV.U32 R6, RZ, RZ, R16 ;  /* 0x000000ffff067224 */ /* 0x000fe400078e0010 */
[----:B------:R-:W-:-:S07]  /*5c60*/  IMAD.MOV.U32 R7, RZ, RZ, R17 ;  /* 0x000000ffff077224 */ /* 0x000fce00078e0011 */
.L_x_604:
[----:B------:R-:W-:Y:S05]  /*5c70*/  BSYNC.RECONVERGENT B2 ;  /* 0x0000000000027941 */ /* 0x000fea0003800200 */
.L_x_603:
[----:B------:R-:W-:Y:S01]  /*5c80*/  DADD R16, -R34, R48 ;  /* 0x0000000022107229 */ /* 0x000fe20000000130 */
[----:B------:R-:W-:Y:S01]  /*5c90*/  MOV R18, 0x1 ;  /* 0x0000000100127802 */ /* 0x000fe20000000f00 */
        /* <DEDUP_REMOVED lines=19> */
.L_x_606:
[----:B------:R-:W-:Y:S05]  /*5dd0*/  BSYNC.RECONVERGENT B2 ;  /* 0x0000000000027941 */ /* 0x000fea0003800200 */
.L_x_605:
        /* <DEDUP_REMOVED lines=24> */
.L_x_608:
[----:B------:R-:W-:Y:S05]  /*5f60*/  BSYNC.RECONVERGENT B2 ;  /* 0x0000000000027941 */ /* 0x000fea0003800200 */
.L_x_607:
        /* <DEDUP_REMOVED lines=23> */
.L_x_610:
[----:B------:R-:W-:Y:S05]  /*60e0*/  BSYNC.RECONVERGENT B2 ;  /* 0x0000000000027941 */ /* 0x000fea0003800200 */
.L_x_609:
        /* <DEDUP_REMOVED lines=23> */
.L_x_612:
[----:B------:R-:W-:Y:S05]  /*6260*/  BSYNC.RECONVERGENT B2 ;  /* 0x0000000000027941 */ /* 0x000fea0003800200 */
.L_x_611:
        /* <DEDUP_REMOVED lines=23> */
.L_x_614:
[----:B------:R-:W-:Y:S05]  /*63e0*/  BSYNC.RECONVERGENT B2 ;  /* 0x0000000000027941 */ /* 0x000fea0003800200 */
.L_x_613:
[C---:B------:R-:W-:Y:S02]  /*63f0*/  DMUL R18, R6.reuse, R8 ;  /* 0x0000000806127228 */ /* 0x040fe40000000000 */
[----:B------:R-:W-:Y:S02]  /*6400*/  DADD R68, RZ, -R68 ;  /* 0x00000000ff447229 */ /* 0x000fe40000000844 */
[----:B------:R-:W-:Y:S02]  /*6410*/  DSETP.GEU.AND P2, PT, |R6|, |R8|, PT ;  /* 0x400000080600722a */ /* 0x000fe40003f4e200 */
[----:B------:R-:W-:Y:S02]  /*6420*/  DADD R50, RZ, -R50 ;  /* 0x00000000ff327229 */ /* 0x000fe40000000832 */
[C---:B------:R-:W-:Y:S02]  /*6430*/  DSETP.GEU.AND P0, PT, |R36|.reuse, |R16|, PT ;  /* 0x400000102400722a */ /* 0x040fe40003f0e200 */
[----:B------:R-:W-:Y:S01]  /*6440*/  DSETP.GEU.AND P1, PT, |R36|, |R28|, PT ;  /* 0x4000001c2400722a */ /* 0x000fe20003f2e200 */
[----:B------:R-:W-:Y:S01]  /*6450*/  FSEL R15, R6, R8, !P2 ;  /* 0x00000008060f7208 */ /* 0x000fe20005000000 */
[----:B------:R-:W-:Y:S01]  /*6460*/  DSETP.GEU.AND P3, PT, |R28|, |R24|, PT ;  /* 0x400000181c00722a */ /* 0x000fe20003f6e200 */
[----:B------:R-:W-:Y:S01]  /*6470*/  FSEL R20, R7, R9, !P2 ;  /* 0x0000000907147208 */ /* 0x000fe20005000000 */
[----:B------:R-:W-:-:S02]  /*6480*/  DMUL R26, R8, R10 ;  /* 0x0000000a081a7228 */ /* 0x000fc40000000000 */
[----:B------:R-:W-:Y:S01]  /*6490*/  DSETP.GEU.AND P4, PT, R18, RZ, PT ;  /* 0x000000ff1200722a */ /* 0x000fe20003f8e000 */
[C---:B------:R-:W-:Y:S01]  /*64a0*/  FSEL R18, R36.reuse, R16, !P0 ;  /* 0x0000001024127208 */ /* 0x040fe20004000000 */
[C---:B------:R-:W-:Y:S01]  /*64b0*/  DMUL R2, R4.reuse, R2 ;  /* 0x0000000204027228 */ /* 0x040fe20000000000 */
[C---:B------:R-:W-:Y:S01]  /*64c0*/  FSEL R19, R37.reuse, R17, !P0 ;  /* 0x0000001125137208 */ /* 0x040fe20004000000 */
[----:B------:R-:W-:Y:S01]  /*64d0*/  DMUL R6, R4, R68 ;  /* 0x0000004404067228 */ /* 0x000fe20000000000 */
[----:B------:R-:W-:Y:S01]  /*64e0*/  FSEL R16, R36, R28, !P1 ;  /* 0x0000001c24107208 */ /* 0x000fe20004800000 */
[----:B------:R-:W-:Y:S01]  /*64f0*/  DSETP.GEU.AND P0, PT, |R8|, |R10|, PT ;  /* 0x4000000a0800722a */ /* 0x000fe20003f0e200 */
        /* <DEDUP_REMOVED lines=8> */
[----:B------:R-:W-:-:S02]  /*6580*/  FSEL R11, R9, R11, !P0 ;  /* 0x0000000b090b7208 */ /* 0x000fc40004000000 */
[----:B------:R-:W-:Y:S01]  /*6590*/  DMUL R50, R50, R24 ;  /* 0x0000001832327228 */ /* 0x000fe20000000000 */
[----:B------:R-:W-:Y:S02]  /*65a0*/  FSEL R8, R15, RZ, P4 ;  /* 0x000000ff0f087208 */ /* 0x000fe40002000000 */
[----:B------:R-:W-:Y:S02]  /*65b0*/  FSEL R9, R20, RZ, P4 ;  /* 0x000000ff14097208 */ /* 0x000fe40002000000 */
[----:B------:R-:W-:Y:S02]  /*65c0*/  FSEL R16, R10, RZ, P1 ;  /* 0x000000ff0a107208 */ /* 0x000fe40000800000 */
[----:B------:R-:W-:Y:S02]  /*65d0*/  FSEL R17, R11, RZ, P1 ;  /* 0x000000ff0b117208 */ /* 0x000fe40000800000 */
[----:B------:R-:W-:-:S04]  /*65e0*/  DFMA R4, R4, R8, R30 ;  /* 0x000000080404722b */ /* 0x000fc8000000001e */
[----:B------:R-:W-:Y:S01]  /*65f0*/  DFMA R16, R68, R16, R32 ;  /* 0x000000104410722b */ /* 0x000fe20000000020 */
[----:B------:R-:W-:Y:S02]  /*6600*/  FSEL R32, R2, R6, !P2 ;  /* 0x0000000602207208 */ /* 0x000fe40005000000 */
[----:B------:R-:W-:Y:S02]  /*6610*/  FSEL R33, R3, R7, !P2 ;  /* 0x0000000703217208 */ /* 0x000fe40005000000 */
[----:B------:R-:W-:Y:S02]  /*6620*/  FSEL R2, R6, R50, !P0 ;  /* 0x0000003206027208 */ /* 0x000fe40004000000 */
[----:B------:R-:W-:Y:S02]  /*6630*/  FSEL R3, R7, R51, !P0 ;  /* 0x0000003307037208 */ /* 0x000fe40004000000 */
[----:B------:R-:W-:-:S04]  /*6640*/  DADD R32, R4, R32 ;  /* 0x0000000004207229 */ /* 0x000fc80000000020 */
[----:B------:R-:W-:-:S11]  /*6650*/  DADD R16, R16, R2 ;  /* 0x0000000010107229 */ /* 0x000fd60000000002 */
.L_x_584:
[----:B------:R-:W-:Y:S05]  /*6660*/  BSYNC.RECONVERGENT B0 ;  /* 0x0000000000007941 */ /* 0x000fea0003800200 */
.L_x_492:
[C---:B------:R-:W-:Y:S01]  /*6670*/  VIADD R2, R22.reuse, 0x1 ;  /* 0x0000000116027836 */ /* 0x040fe20000000000 */
[----:B------:R-:W0:Y:S01]  /*6680*/  LDC.64 R28, c[0x0][0x3b0] ;  /* 0x0000ec00ff1c7b82 */ /* 0x000e220000000a00 */
[C---:B------:R-:W-:Y:S01]  /*6690*/  VIADD R4, R22.reuse, 0x2 ;  /* 0x0000000216047836 */ /* 0x040fe20000000000 */
[----:B------:R-:W-:Y:S01]  /*66a0*/  DSETP.GEU.AND P0, PT, |R38|, |R40|, PT ;  /* 0x400000282600722a */ /* 0x000fe20003f0e200 */
[C---:B------:R-:W-:Y:S01]  /*66b0*/  VIADD R6, R22.reuse, 0xffffffff ;  /* 0xffffffff16067836 */ /* 0x040fe20000000000 */
[----:B------:R-:W1:Y:S01]  /*66c0*/  LDCU UR6, c[0x0][0x3d0] ;  /* 0x00007a00ff0677ac */ /* 0x000e620008000800 */
[----:B------:R-:W2:Y:S01]  /*66d0*/  I2F.F64 R2, R2 ;  /* 0x0000000200027312 */ /* 0x000ea20000201c00 */
[C---:B------:R-:W-:Y:S02]  /*66e0*/  VIADD R8, R22.reuse, 0xfffffffe ;  /* 0xfffffffe16087836 */ /* 0x040fe40000000000 */
[----:B------:R-:W-:Y:S01]  /*66f0*/  VIADD R10, R22, 0xfffffffd ;  /* 0xfffffffd160a7836 */ /* 0x000fe20000000000 */
[----:B------:R-:W-:-:S02]  /*6700*/  FSEL R16, R16, R32, !P0 ;  /* 0x0000002010107208 */ /* 0x000fc40004000000 */
[----:B------:R-:W-:Y:S02]  /*6710*/  FSEL R17, R17, R33, !P0 ;  /* 0x0000002111117208 */ /* 0x000fe40004000000 */
[----:B------:R-:W3:Y:S01]  /*6720*/  I2F.F64 R4, R4 ;  /* 0x0000000400047312 */ /* 0x000ee20000201c00 */
[----:B--2---:R-:W-:-:S07]  /*6730*/  DSETP.MAX.AND P2, P3, RZ, R2, PT ;  /* 0x00000002ff00722a */ /* 0x004fce0003b4f000 */
[----:B------:R-:W2:Y:S01]  /*6740*/  I2F.F64 R6, R6 ;  /* 0x0000000600067312 */ /* 0x000ea20000201c00 */
[----:B------:R-:W-:Y:S02]  /*6750*/  IMAD.MOV.U32 R11, RZ, RZ, R2 ;  /* 0x000000ffff0b7224 */ /* 0x000fe400078e0002 */
[----:B------:R-:W-:Y:S01]  /*6760*/  IMAD.MOV.U32 R2, RZ, RZ, RZ ;  /* 0x000000ffff027224 */ /* 0x000fe200078e00ff */
[----:B---3--:R-:W-:Y:S01]  /*6770*/  DSETP.MAX.AND P1, P5, RZ, R4, PT ;  /* 0x00000004ff00722a */ /* 0x008fe20003d2f000 */
[----:B------:R-:W-:-:S03]  /*6780*/  MOV R15, R4 ;  /* 0x00000004000f7202 */ /* 0x000fc60000000f00 */
[----:B------:R-:W3:Y:S01]  /*6790*/  I2F.F64 R8, R8 ;  /* 0x0000000800087312 */ /* 0x000ee20000201c00 */
[----:B------:R-:W-:Y:S02]  /*67a0*/  IMAD.MOV.U32 R4, RZ, RZ, RZ ;  /* 0x000000ffff047224 */ /* 0x000fe400078e00ff */
[----:B------:R-:W-:Y:S01]  /*67b0*/  IMAD.MOV.U32 R18, RZ, RZ, R5 ;  /* 0x000000ffff127224 */ /* 0x000fe200078e0005 */
[----:B------:R-:W-:Y:S02]  /*67c0*/  FSEL R5, R2, R3, P2 ;  /* 0x0000000302057208 */ /* 0x000fe40001000000 */
[----:B------:R-:W-:Y:S01]  /*67d0*/  SEL R4, R4, R11, P2 ;  /* 0x0000000b04047207 */ /* 0x000fe20001000000 */
[----:B--2---:R-:W-:Y:S01]  /*67e0*/  IMAD.MOV.U32 R19, RZ, RZ, R6 ;  /* 0x000000ffff137224 */ /* 0x004fe200078e0006 */
[----:B------:R-:W2:Y:S01]  /*67f0*/  I2F.F64 R10, R10 ;  /* 0x0000000a000a7312 */ /* 0x000ea20000201c00 */
[----:B------:R-:W-:Y:S01]  /*6800*/  @P3 LOP3.LUT R5, R3, 0x80000, RZ, 0xfc, !PT ;  /* 0x0008000003053812 */ /* 0x000fe200078efcff */
[----:B------:R-:W-:Y:S01]  /*6810*/  IMAD.MOV.U32 R3, RZ, RZ, RZ ;  /* 0x000000ffff037224 */ /* 0x000fe200078e00ff */
[----:B------:R-:W-:Y:S01]  /*6820*/  DSETP.MAX.AND P4, P3, RZ, R6, PT ;  /* 0x00000006ff00722a */ /* 0x000fe20003b8f000 */
[----:B------:R-:W-:Y:S01]  /*6830*/  SEL R2, R2, R15, P1 ;  /* 0x0000000f02027207 */ /* 0x000fe20000800000 */
[----:B------:R-:W-:Y:S01]  /*6840*/  IMAD.MOV.U32 R6, RZ, RZ, RZ ;  /* 0x000000ffff067224 */ /* 0x000fe200078e00ff */
[----:B------:R-:W-:Y:S01]  /*6850*/  MOV R20, R7 ;  /* 0x0000000700147202 */ /* 0x000fe20000000f00 */
[----:B------:R-:W-:Y:S01]  /*6860*/  DSETP.GT.AND P6, PT, R4, R46, PT ;  /* 0x0000002e0400722a */ /* 0x000fe20003fc4000 */
[----:B------:R-:W-:Y:S01]  /*6870*/  FSEL R3, R3, R18, P1 ;  /* 0x0000001203037208 */ /* 0x000fe20000800000 */
[----:B---3--:R-:W-:Y:S01]  /*6880*/  DSETP.MAX.AND P2, P1, RZ, R8, PT ;  /* 0x00000008ff00722a */ /* 0x008fe2000394f000 */
[----:B------:R-:W-:Y:S01]  /*6890*/  IMAD.MOV.U32 R7, RZ, RZ, R8 ;  /* 0x000000ffff077224 */ /* 0x000fe200078e0008 */
[----:B------:R-:W-:Y:S01]  /*68a0*/  @P5 LOP3.LUT R3, R18, 0x80000, RZ, 0xfc, !PT ;  /* 0x0008000012035812 */ /* 0x000fe200078efcff */
[----:B------:R-:W-:Y:S01]  /*68b0*/  IMAD.MOV.U32 R24, RZ, RZ, R9 ;  /* 0x000000ffff187224 */ /* 0x000fe200078e0009 */
[----:B------:R-:W-:Y:S01]  /*68c0*/  FSEL R4, R46, R4, P6 ;  /* 0x000000042e047208 */ /* 0x000fe20003000000 */
[----:B------:R-:W-:Y:S01]  /*68d0*/  VIADD R8, R22, 0x3 ;  /* 0x0000000316087836 */ /* 0x000fe20000000000 */
[----:B------:R-:W-:Y:S01]  /*68e0*/  FSEL R5, R47, R5, P6 ;  /* 0x000000052f057208 */ /* 0x000fe20003000000 */
[----:B--2---:R-:W-:Y:S01]  /*68f0*/  DSETP.MAX.AND P5, P6, RZ, R10, PT ;  /* 0x0000000aff00722a */ /* 0x004fe20003eaf000 */
[----:B------:R-:W-:Y:S01]  /*6900*/  SEL R6, R6, R7, P2 ;  /* 0x0000000706067207 */ /* 0x000fe20001000000 */
[----:B------:R-:W-:Y:S01]  /*6910*/  IMAD.MOV.U32 R9, RZ, RZ, R10 ;  /* 0x000000ffff097224 */ /* 0x000fe200078e000a */
[----:B------:R-:W-:Y:S01]  /*6920*/  MOV R18, RZ ;  /* 0x000000ff00127202 */ /* 0x000fe20000000f00 */
[----:B------:R-:W-:Y:S01]  /*6930*/  IMAD.MOV.U32 R26, RZ, RZ, R11 ;  /* 0x000000ffff1a7224 */ /* 0x000fe200078e000b */
[----:B------:R-:W-:Y:S01]  /*6940*/  CS2R R10, SRZ ;  /* 0x00000000000a7805 */ /* 0x000fe2000001ff00 */
[----:B------:R-:W-:Y:S01]  /*6950*/  IMAD.MOV.U32 R7, RZ, RZ, RZ ;  /* 0x000000ffff077224 */ /* 0x000fe200078e00ff */
[----:B------:R-:W-:Y:S01]  /*6960*/  SEL R18, R18, R19, P4 ;  /* 0x0000001312127207 */ /* 0x000fe20002000000 */
[----:B------:R2:W-:Y:S03]  /*6970*/  F2I.F64.TRUNC R4, R4 ;  /* 0x0000000400047311 */ /* 0x0005e6000030d100 */
[----:B------:R-:W-:-:S02]  /*6980*/  FSEL R19, R7, R20, P4 ;  /* 0x0000001407137208 */ /* 0x000fc40002000000 */
[----:B------:R-:W-:Y:S01]  /*6990*/  @P3 LOP3.LUT R19, R20, 0x80000, RZ, 0xfc, !PT ;  /* 0x0008000014133812 */ /* 0x000fe200078efcff */
[--C-:B------:R-:W-:Y:S01]  /*69a0*/  DSETP.GT.AND P3, PT, R2, R46.reuse, PT ;  /* 0x0000002e0200722a */ /* 0x100fe20003f64000 */
[----:B------:R-:W-:Y:S02]  /*69b0*/  SEL R10, R10, R9, P5 ;  /* 0x000000090a0a7207 */ /* 0x000fe40002800000 */
[----:B------:R-:W3:Y:S01]  /*69c0*/  I2F.F64 R8, R8 ;  /* 0x0000000800087312 */ /* 0x000ee20000201c00 */
[----:B------:R-:W-:Y:S01]  /*69d0*/  FSEL R11, R11, R26, P5 ;  /* 0x0000001a0b0b7208 */ /* 0x000fe20002800000 */
[----:B--2---:R-:W-:Y:S01]  /*69e0*/  IMAD.MOV.U32 R5, RZ, RZ, RZ ;  /* 0x000000ffff057224 */ /* 0x004fe200078e00ff */
[----:B------:R-:W-:Y:S02]  /*69f0*/  FSEL R22, R46, R2, P3 ;  /* 0x000000022e167208 */ /* 0x000fe40001800000 */
[----:B------:R-:W-:Y:S02]  /*6a00*/  FSEL R23, R47, R3, P3 ;  /* 0x000000032f177208 */ /* 0x000fe40001800000 */
[----:B------:R-:W-:Y:S01]  /*6a10*/  @P6 LOP3.LUT R11, R26, 0x80000, RZ, 0xfc, !PT ;  /* 0x000800001a0b6812 */ /* 0x000fe200078efcff */
[----:B------:R-:W2:Y:S01]  /*6a20*/  LDC.64 R2, c[0x0][0x3b8] ;  /* 0x0000ee00ff027b82 */ /* 0x000ea20000000a00 */
[----:B------:R-:W-:Y:S01]  /*6a30*/  FSEL R7, R7, R24, P2 ;  /* 0x0000001807077208 */ /* 0x000fe20001000000 */
[----:B------:R-:W-:Y:S01]  /*6a40*/  DSETP.GT.AND P2, PT, R18, R46, PT ;  /* 0x0000002e1200722a */ /* 0x000fe20003f44000 */
[----:B------:R-:W-:Y:S01]  /*6a50*/  @P1 LOP3.LUT R7, R24, 0x80000, RZ, 0xfc, !PT ;  /* 0x0008000018071812 */ /* 0x000fe200078efcff */
[----:B------:R4:W-:Y:S01]  /*6a60*/  F2I.F64.TRUNC R20, R22 ;  /* 0x0000001600147311 */ /* 0x0009e2000030d100 */
[----:B---3--:R-:W-:-:S03]  /*6a70*/  DSETP.MAX.AND P3, P4, RZ, R8, PT ;  /* 0x00000008ff00722a */ /* 0x008fc60003c6f000 */
[----:B------:R-:W3:Y:S01]  /*6a80*/  LDC.64 R26, c[0x0][0x380] ;  /* 0x0000e000ff1a7b82 */ /* 0x000ee20000000a00 */
[--C-:B------:R-:W-:Y:S01]  /*6a90*/  DSETP.GT.AND P1, PT, R6, R46.reuse, PT ;  /* 0x0000002e0600722a */ /* 0x100fe20003f24000 */
[C---:B------:R-:W-:Y:S02]  /*6aa0*/  FSEL R18, R46.reuse, R18, P2 ;  /* 0x000000122e127208 */ /* 0x040fe40001000000 */
[C---:B------:R-:W-:Y:S01]  /*6ab0*/  FSEL R19, R47.reuse, R19, P2 ;  /* 0x000000132f137208 */ /* 0x040fe20001000000 */
[----:B------:R-:W-:Y:S02]  /*6ac0*/  DSETP.GT.AND P2, PT, R10, R46, PT ;  /* 0x0000002e0a00722a */ /* 0x000fe40003f44000 */
[C---:B------:R-:W-:Y:S01]  /*6ad0*/  FSEL R24, R46.reuse, R6, P1 ;  /* 0x000000062e187208 */ /* 0x040fe20000800000 */
[----:B------:R-:W-:Y:S01]  /*6ae0*/  IMAD.MOV.U32 R6, RZ, RZ, R9 ;  /* 0x000000ffff067224 */ /* 0x000fe200078e0009 */
[----:B------:R-:W-:Y:S01]  /*6af0*/  FSEL R25, R47, R7, P1 ;  /* 0x000000072f197208 */ /* 0x000fe20000800000 */
[----:B------:R1:W-:Y:S01]  /*6b00*/  F2I.F64.TRUNC R30, R18 ;  /* 0x00000012001e7311 */ /* 0x0003e2000030d100 */
[----:B----4-:R-:W-:-:S02]  /*6b10*/  FSEL R22, R46, R10, P2 ;  /* 0x0000000a2e167208 */ /* 0x010fc40001000000 */
[----:B------:R-:W-:Y:S02]  /*6b20*/  FSEL R15, R5, R6, P3 ;  /* 0x00000006050f7208 */ /* 0x000fe40001800000 */
[----:B------:R-:W-:Y:S01]  /*6b30*/  @P4 LOP3.LUT R15, R6, 0x80000, RZ, 0xfc, !PT ;  /* 0x00080000060f4812 */ /* 0x000fe200078efcff */
[C---:B--2---:R-:W-:Y:S01]  /*6b40*/  IMAD.WIDE R38, R0.reuse, 0x8, R2 ;  /* 0x0000000800267825 */ /* 0x044fe200078e0202 */
[----:B------:R-:W-:Y:S01]  /*6b50*/  FSEL R23, R47, R11, P2 ;  /* 0x0000000b2f177208 */ /* 0x000fe20001000000 */
[----:B------:R-:W-:Y:S01]  /*6b60*/  F2I.F64.TRUNC R24, R24 ;  /* 0x0000001800187311 */ /* 0x000fe2000030d100 */
[----:B------:R-:W-:Y:S01]  /*6b70*/  MOV R5, R8 ;  /* 0x0000000800057202 */ /* 0x000fe20000000f00 */
[C---:B0-----:R-:W-:Y:S01]  /*6b80*/  IMAD.WIDE R10, R0.reuse, 0x8, R28 ;  /* 0x00000008000a7825 */ /* 0x041fe200078e021c */
[----:B-1----:R-:W0:Y:S03]  /*6b90*/  LDC.64 R18, c[0x0][0x398] ;  /* 0x0000e600ff127b82 */ /* 0x002e260000000a00 */
[----:B---3--:R-:W-:-:S02]  /*6ba0*/  IMAD.WIDE R6, R0, 0x8, R26 ;  /* 0x0000000800067825 */ /* 0x008fc400078e021a */
[----:B------:R-:W1:Y:S02]  /*6bb0*/  F2I.F64.TRUNC R22, R22 ;  /* 0x0000001600167311 */ /* 0x000e64000030d100 */
[----:B------:R-:W-:Y:S01]  /*6bc0*/  IMAD.MOV.U32 R8, RZ, RZ, RZ ;  /* 0x000000ffff087224 */ /* 0x000fe200078e00ff */
[----:B------:R0:W-:Y:S01]  /*6bd0*/  STG.E.64 desc[UR8][R6.64], R16 ;  /* 0x0000001006007986 */ /* 0x0001e2000c101b08 */
[----:B------:R-:W-:-:S03]  /*6be0*/  IMAD.MOV.U32 R9, RZ, RZ, R15 ;  /* 0x000000ffff097224 */ /* 0x000fc600078e000f */
[----:B------:R2:W3:Y:S01]  /*6bf0*/  LDG.E.64 R2, desc[UR8][R10.64] ;  /* 0x000000080a027981 */ /* 0x0004e2000c1e1b00 */
[----:B------:R-:W-:-:S03]  /*6c00*/  SEL R8, R8, R5, P3 ;  /* 0x0000000508087207 */ /* 0x000fc60001800000 */
[----:B------:R-:W3:Y:S03]  /*6c10*/  LDG.E.64 R38, desc[UR8][R38.64] ;  /* 0x0000000826267981 */ /* 0x000ee6000c1e1b00 */
[----:B------:R-:W-:Y:S01]  /*6c20*/  DSETP.GT.AND P0, PT, R8, R46, PT ;  /* 0x0000002e0800722a */ /* 0x000fe20003f04000 */
[C---:B-1----:R-:W-:Y:S02]  /*6c30*/  IMAD R15, R21.reuse, UR6, R22 ;  /* 0x00000006150f7c24 */ /* 0x042fe4000f8e0216 */
[----:B------:R-:W-:Y:S01]  /*6c40*/  IMAD R23, R21, UR6, R24 ;  /* 0x0000000615177c24 */ /* 0x000fe2000f8e0218 */
[----:B--2---:R-:W1:Y:S02]  /*6c50*/  LDC.64 R10, c[0x0][0x3e8] ;  /* 0x0000fa00ff0a7b82 */ /* 0x004e640000000a00 */
[----:B------:R-:W-:Y:S02]  /*6c60*/  FSEL R8, R46, R8, P0 ;  /* 0x000000082e087208 */ /* 0x000fe40000000000 */
[----:B------:R-:W-:-:S04]  /*6c70*/  FSEL R9, R47, R9, P0 ;  /* 0x000000092f097208 */ /* 0x000fc80000000000 */
[----:B------:R-:W2:Y:S01]  /*6c80*/  F2I.F64.TRUNC R8, R8 ;  /* 0x0000000800087311 */ /* 0x000ea2000030d100 */
[C---:B------:R-:W-:Y:S02]  /*6c90*/  IMAD R47, R21.reuse, UR6, R4 ;  /* 0x00000006152f7c24 */ /* 0x040fe4000f8e0204 */
[C---:B------:R-:W-:Y:S02]  /*6ca0*/  IMAD R5, R21.reuse, UR6, R20 ;  /* 0x0000000615057c24 */ /* 0x040fe4000f8e0214 */
[----:B------:R-:W-:Y:S02]  /*6cb0*/  IMAD R49, R21, UR6, R30 ;  /* 0x0000000615317c24 */ /* 0x000fe4000f8e021e */
[----:B0-----:R-:W-:-:S04]  /*6cc0*/  IMAD.WIDE R16, R15, 0x8, R18 ;  /* 0x000000080f107825 */ /* 0x001fc800078e0212 */
[----:B------:R-:W-:Y:S02]  /*6cd0*/  IMAD.WIDE R22, R23, 0x8, R18 ;  /* 0x0000000817167825 */ /* 0x000fe400078e0212 */
[----:B------:R-:W5:Y:S02]  /*6ce0*/  LDG.E.64 R16, desc[UR8][R16.64] ;  /* 0x0000000810107981 */ /* 0x000f64000c1e1b00 */
[----:B--2---:R-:W-:Y:S02]  /*6cf0*/  IMAD R21, R21, UR6, R8 ;  /* 0x0000000615157c24 */ /* 0x004fe4000f8e0208 */
[--C-:B------:R-:W-:Y:S01]  /*6d00*/  IMAD.WIDE R48, R49, 0x8, R18.reuse ;  /* 0x0000000831307825 */ /* 0x100fe200078e0212 */
[----:B------:R-:W5:Y:S03]  /*6d10*/  LDG.E.64 R22, desc[UR8][R22.64] ;  /* 0x0000000816167981 */ /* 0x000f66000c1e1b00 */
[----:B------:R-:W-:-:S02]  /*6d20*/  IMAD.WIDE R46, R47, 0x8, R18 ;  /* 0x000000082f2e7825 */ /* 0x000fc400078e0212 */
[----:B------:R-:W5:Y:S02]  /*6d30*/  LDG.E.64 R48, desc[UR8][R48.64] ;  /* 0x0000000830307981 */ /* 0x000f64000c1e1b00 */
[--C-:B------:R-:W-:Y:S02]  /*6d40*/  IMAD.WIDE R6, R5, 0x8, R18.reuse ;  /* 0x0000000805067825 */ /* 0x100fe400078e0212 */
[----:B------:R-:W5:Y:S02]  /*6d50*/  LDG.E.64 R46, desc[UR8][R46.64] ;  /* 0x000000082e2e7981 */ /* 0x000f64000c1e1b00 */
[----:B------:R-:W-:Y:S02]  /*6d60*/  IMAD.WIDE R8, R21, 0x8, R18 ;  /* 0x0000000815087825 */ /* 0x000fe400078e0212 */
[----:B------:R-:W5:Y:S04]  /*6d70*/  LDG.E.64 R6, desc[UR8][R6.64] ;  /* 0x0000000806067981 */ /* 0x000f68000c1e1b00 */
[----:B------:R-:W5:Y:S01]  /*6d80*/  LDG.E.64 R8, desc[UR8][R8.64] ;  /* 0x0000000808087981 */ /* 0x000f62000c1e1b00 */
[----:B------:R-:W-:Y:S01]  /*6d90*/  BSSY.RECONVERGENT B0, `(.L_x_615) ;  /* 0x00005b5000007945 */ /* 0x000fe20003800200 */
[----:B---3--:R-:W-:Y:S01]  /*6da0*/  DSETP.MIN.AND P0, P1, R2, R38, PT ;  /* 0x000000260200722a */ /* 0x008fe20003900000 */
        /* <DEDUP_REMOVED lines=8> */
[----:B-1----:R-:W-:-:S14]  /*6e30*/  DSETP.GEU.AND P0, PT, R4, R10, PT ;  /* 0x0000000a0400722a */ /* 0x002fdc0003f0e000 */
        /* <DEDUP_REMOVED lines=25> */
.L_x_618:
[----:B------:R-:W-:Y:S05]  /*6fd0*/  BSYNC.RECONVERGENT B2 ;  /* 0x0000000000027941 */ /* 0x000fea0003800200 */
.L_x_617:
        /* <DEDUP_REMOVED lines=25> */
.L_x_620:
[----:B------:R-:W-:Y:S05]  /*7170*/  BSYNC.RECONVERGENT B2 ;  /* 0x0000000000027941 */ /* 0x000fea0003800200 */
.L_x_619:
        /* <DEDUP_REMOVED lines=25> */
.L_x_622:
[----:B------:R-:W-:Y:S05]  /*7310*/  BSYNC.RECONVERGENT B2 ;  /* 0x0000000000027941 */ /* 0x000fea0003800200 */
.L_x_621:
        /* <DEDUP_REMOVED lines=25> */
.L_x_624:
[----:B------:R-:W-:Y:S05]  /*74b0*/  BSYNC.RECONVERGENT B2 ;  /* 0x0000000000027941 */ /* 0x000fea0003800200 */
.L_x_623:
        /* <DEDUP_REMOVED lines=25> */
.L_x_626:
[----:B------:R-:W-:Y:S05]  /*7650*/  BSYNC.RECONVERGENT B2 ;  /* 0x0000000000027941 */ /* 0x000fea0003800200 */
.L_x_625:
        /* <DEDUP_REMOVED lines=25> */
.L_x_628:
[----:B------:R-:W-:Y:S05]  /*77f0*/  BSYNC.RECONVERGENT B2 ;  /* 0x0000000000027941 */ /* 0x000fea0003800200 */
.L_x_627:
        /* <DEDUP_REMOVED lines=24> */
[----:B------:R-:W-:-:S11]  /*7980*/  DFMA R8, R36, UR6, R8 ;  /* 0x0000000624087c2b */ /* 0x000fd60008000008 */
[----:B------:R-:W-:Y:S05]  /*7990*/  CALL.REL.NOINC `($_Z13upwind_normalPdS_S_PKdS1_S1_S1_S1_S1_S1_iiidddi$__internal_accurate_pow) ;  /* 0x000000b800147944 */ /* 0x000fea0003c00000 */
[----:B------:R-:W-:Y:S05]  /*79a0*/  BSYNC.RECONVERGENT B1 ;  /* 0x0000000000017941 */ /* 0x000fea0003800200 */
.L_x_629:
[----:B------:R-:W-:Y:S01]  /*79b0*/  DFMA R20, R40, -4, R10 ;  /* 0xc01000002814782b */ /* 0x000fe2000000000a */
[----:B------:R-:W-:Y:S01]  /*79c0*/  BSSY.RECONVERGENT B1, `(.L_x_630) ;  /* 0x0000010000017945 */ /* 0x000fe20003800200 */
[----:B------:R-:W-:Y:S02]  /*79d0*/  DADD R10, R22, 2 ;  /* 0x40000000160a7429 */ /* 0x000fe40000000000 */
        /* <DEDUP_REMOVED lines=14> */
.L_x_631:
[----:B------:R-:W-:Y:S05]  /*7ac0*/  BSYNC.RECONVERGENT B1 ;  /* 0x0000000000017941 */ /* 0x000fea0003800200 */
.L_x_630:
        /* <DEDUP_REMOVED lines=12> */
.L_x_632:
        /* <DEDUP_REMOVED lines=15> */
.L_x_634:
[----:B------:R-:W-:Y:S05]  /*7c80*/  BSYNC.RECONVERGENT B1 ;  /* 0x0000000000017941 */ /* 0x000fea0003800200 */
.L_x_633:
        /* <DEDUP_REMOVED lines=13> */
.L_x_635:
        /* <DEDUP_REMOVED lines=15> */
.L_x_637:
[----:B------:R-:W-:Y:S05]  /*7e50*/  BSYNC.RECONVERGENT B1 ;  /* 0x0000000000017941 */ /* 0x000fea0003800200 */
.L_x_636:
        /* <DEDUP_REMOVED lines=12> */
.L_x_638:
        /* <DEDUP_REMOVED lines=15> */
.L_x_640:
[----:B------:R-:W-:Y:S05]  /*8010*/  BSYNC.RECONVERGENT B1 ;  /* 0x0000000000017941 */ /* 0x000fea0003800200 */
.L_x_639:
        /* <DEDUP_REMOVED lines=13> */
.L_x_641:
        /* <DEDUP_REMOVED lines=16> */
.L_x_643:
[----:B------:R-:W-:Y:S05]  /*81f0*/  BSYNC.RECONVERGENT B1 ;  /* 0x0000000000017941 */ /* 0x000fea0003800200 */
.L_x_642:
        /* <DEDUP_REMOVED lines=12> */
.L_x_644:
        /* <DEDUP_REMOVED lines=13> */
.L_x_646:
[----:B------:R-:W-:Y:S05]  /*8390*/  BSYNC.RECONVERGENT B1 ;  /* 0x0000000000017941 */ /* 0x000fea0003800200 */
.L_x_645:
        /* <DEDUP_REMOVED lines=15> */
.L_x_647:
        /* <DEDUP_REMOVED lines=15> */
.L_x_649:
[----:B------:R-:W-:Y:S05]  /*8580*/  BSYNC.RECONVERGENT B1 ;  /* 0x0000000000017941 */ /* 0x000fea0003800200 */
.L_x_648:
        /* <DEDUP_REMOVED lines=20> */
[----:B------:R-:W-:Y:S02]  /*86d0*/  IMAD.MOV.U32 R18, RZ, RZ, -0x66666666 ;  /* 0x9999999aff127424 */ /* 0x000fe400078e00ff */
[----:B------:R-:W-:-:S07]  /*86e0*/  IMAD.MOV.U32 R19, RZ, RZ, 0x3fb99999 ;  /* 0x3fb99999ff137424 */ /* 0x000fce00078e00ff */
[----:B------:R-:W-:Y:S05]  /*86f0*/  CALL.REL.NOINC `($__internal_2_$__cuda_sm20_div_rn_f64_full) ;  /* 0x000000a400247944 */ /* 0x000fea0003c00000 */
.L_x_651:
[----:B------:R-:W-:Y:S05]  /*8700*/  BSYNC.RECONVERGENT B2 ;  /* 0x0000000000027941 */ /* 0x000fea0003800200 */
.L_x_650:
        /* <DEDUP_REMOVED lines=8> */
[----:B------:R-:W-:Y:S01]  /*8790*/  IMAD.MOV.U32 R16, RZ, RZ, R18 ;  /* 0x000000ffff107224 */ /* 0x000fe200078e0012 */
[----:B------:R-:W-:-:S07]  /*87a0*/  MOV R17, R19 ;  /* 0x0000001300117202 */ /* 0x000fce0000000f00 */
[----:B------:R-:W-:Y:S05]  /*87b0*/  CALL.REL.NOINC `($_Z13upwind_normalPdS_S_PKdS1_S1_S1_S1_S1_S1_iiidddi$__internal_accurate_pow) ;  /* 0x000000a8008c7944 */ /* 0x000fea0003c00000 */
[----:B------:R-:W-:Y:S05]  /*87c0*/  BSYNC.RECONVERGENT B1 ;  /* 0x0000000000017941 */ /* 0x000fea0003800200 */
.L_x_652:
        /* <DEDUP_REMOVED lines=15> */
.L_x_654:
[----:B------:R-:W-:Y:S05]  /*88c0*/  BSYNC.RECONVERGENT B1 ;  /* 0x0000000000017941 */ /* 0x000fea0003800200 */
.L_x_653:
        /* <DEDUP_REMOVED lines=18> */
[----:B------:R-:W-:Y:S01]  /*89f0*/  IMAD.MOV.U32 R17, RZ, RZ, R19 ;  /* 0x000000ffff117224 */ /* 0x000fe200078e0013 */
[----:B------:R-:W-:Y:S01]  /*8a00*/  MOV R15, 0x8a40 ;  /* 0x00008a40000f7802 */ /* 0x000fe20000000f00 */
[----:B------:R-:W-:Y:S02]  /*8a10*/  IMAD.MOV.U32 R18, RZ, RZ, 0x33333333 ;  /* 0x33333333ff127424 */ /* 0x000fe400078e00ff */
[----:B------:R-:W-:-:S07]  /*8a20*/  IMAD.MOV.U32 R19, RZ, RZ, 0x3fe33333 ;  /* 0x3fe33333ff137424 */ /* 0x000fce00078e00ff */
[----:B------:R-:W-:Y:S05]  /*8a30*/  CALL.REL.NOINC `($__internal_2_$__cuda_sm20_div_rn_f64_full) ;  /* 0x000000a000547944 */ /* 0x000fea0003c00000 */
.L_x_656:
[----:B------:R-:W-:Y:S05]  /*8a40*/  BSYNC.RECONVERGENT B2 ;  /* 0x0000000000027941 */ /* 0x000fea0003800200 */
.L_x_655:
        /* <DEDUP_REMOVED lines=12> */
.L_x_657:
        /* <DEDUP_REMOVED lines=15> */
.L_x_659:
[----:B------:R-:W-:Y:S05]  /*8c00*/  BSYNC.RECONVERGENT B1 ;  /* 0x0000000000017941 */ /* 0x000fea0003800200 */
.L_x_658:
        /* <DEDUP_REMOVED lines=19> */
[----:B------:R-:W-:Y:S01]  /*8d40*/  IMAD.MOV.U32 R18, RZ, RZ, 0x33333333 ;  /* 0x33333333ff127424 */ /* 0x000fe200078e00ff */
[----:B------:R-:W-:Y:S01]  /*8d50*/  MOV R15, 0x8d80 ;  /* 0x00008d80000f7802 */ /* 0x000fe20000000f00 */
[----:B------:R-:W-:-:S07]  /*8d60*/  IMAD.MOV.U32 R19, RZ, RZ, 0x3fd33333 ;  /* 0x3fd33333ff137424 */ /* 0x000fce00078e00ff */
[----:B------:R-:W-:Y:S05]  /*8d70*/  CALL.REL.NOINC `($__internal_2_$__cuda_sm20_div_rn_f64_full) ;  /* 0x0000009c00847944 */ /* 0x000fea0003c00000 */
.L_x_661:
[----:B------:R-:W-:Y:S05]  /*8d80*/  BSYNC.RECONVERGENT B2 ;  /* 0x0000000000027941 */ /* 0x000fea0003800200 */
.L_x_660:
        /* <DEDUP_REMOVED lines=27> */
.L_x_663:
[----:B------:R-:W-:Y:S05]  /*8f40*/  BSYNC.RECONVERGENT B2 ;  /* 0x0000000000027941 */ /* 0x000fea0003800200 */
.L_x_662:
        /* <DEDUP_REMOVED lines=23> */
[----:B------:R-:W-:Y:S01]  /*90c0*/  IMAD.MOV.U32 R24, RZ, RZ, R16 ;  /* 0x000000ffff187224 */ /* 0x000fe200078e0010 */
[----:B------:R-:W-:-:S07]  /*90d0*/  MOV R25, R17 ;  /* 0x0000001100197202 */ /* 0x000fce0000000f00 */
.L_x_665:
[----:B------:R-:W-:Y:S05]  /*90e0*/  BSYNC.RECONVERGENT B2 ;  /* 0x0000000000027941 */ /* 0x000fea0003800200 */
.L_x_664:
        /* <DEDUP_REMOVED lines=23> */
.L_x_667:
[----:B------:R-:W-:Y:S05]  /*9260*/  BSYNC.RECONVERGENT B2 ;  /* 0x0000000000027941 */ /* 0x000fea0003800200 */
.L_x_666:
[----:B------:R-:W-:Y:S01]  /*9270*/  DADD R18, R34, R34 ;  /* 0x0000000022127229 */ /* 0x000fe20000000022 */
[----:B------:R-:W-:Y:S01]  /*9280*/  UMOV UR6, 0xaaaaaaab ;  /* 0xaaaaaaab00067882 */ /* 0x000fe20000000000 */
[----:B------:R-:W-:Y:S01]  /*9290*/  DMUL R8, R8, R24 ;  /* 0x0000001808087228 */ /* 0x000fe20000000000 */
[----:B------:R-:W-:Y:S01]  /*92a0*/  UMOV UR7, 0x3ff2aaaa ;  /* 0x3ff2aaaa00077882 */ /* 0x000fe20000000000 */
[----:B------:R-:W-:Y:S01]  /*92b0*/  UMOV UR10, 0xaaaaaaab ;  /* 0xaaaaaaab000a7882 */ /* 0x000fe20000000000 */
[----:B------:R-:W-:Y:S01]  /*92c0*/  UMOV UR11, 0x3feaaaaa ;  /* 0x3feaaaaa000b7882 */ /* 0x000fe20000000000 */
[----:B------:R-:W-:Y:S01]  /*92d0*/  BSSY.RECONVERGENT B1, `(.L_x_668) ;  /* 0x0000017000017945 */ /* 0x000fe20003800200 */
[----:B------:R-:W-:Y:S01]  /*92e0*/  MOV R15, 0x9440 ;  /* 0x00009440000f7802 */ /* 0x000fe20000000f00 */
[----:B------:R-:W-:Y:S02]  /*92f0*/  DADD R20, -R18, R32 ;  /* 0x0000000012147229 */ /* 0x000fe40000000120 */
[----:B------:R-:W-:-:S02]  /*9300*/  DFMA R30, R30, R68, R8 ;  /* 0x000000441e1e722b */ /* 0x000fc40000000008 */
[----:B------:R-:W-:Y:S01]  /*9310*/  DMUL R18, R34, -UR6 ;  /* 0x8000000622127c28 */ /* 0x000fe20008000000 */
[----:B------:R-:W-:Y:S01]  /*9320*/  UMOV UR6, 0x55555555 ;  /* 0x5555555500067882 */ /* 0x000fe20000000000 */
[----:B------:R-:W-:Y:S02]  /*9330*/  UMOV UR7, 0x3fc55555 ;  /* 0x3fc5555500077882 */ /* 0x000fe40000000000 */
[----:B------:R-:W-:Y:S02]  /*9340*/  DADD R8, R20, R36 ;  /* 0x0000000014087229 */ /* 0x000fe40000000024 */
[----:B------:R-:W-:Y:S01]  /*9350*/  DFMA R20, R38, UR10, R4 ;  /* 0x0000000a26147c2b */ /* 0x000fe20008000004 */
[----:B------:R-:W-:Y:S01]  /*9360*/  UMOV UR10, 0x55555555 ;  /* 0x55555555000a7882 */ /* 0x000fe20000000000 */
[----:B------:R-:W-:Y:S01]  /*9370*/  UMOV UR11, 0x3fd55555 ;  /* 0x3fd55555000b7882 */ /* 0x000fe20000000000 */
        /* <DEDUP_REMOVED lines=13> */
.L_x_668:
        /* <DEDUP_REMOVED lines=17> */
.L_x_670:
[----:B------:R-:W-:Y:S05]  /*9560*/  BSYNC.RECONVERGENT B1 ;  /* 0x0000000000017941 */ /* 0x000fea0003800200 */
.L_x_669:
        /* <DEDUP_REMOVED lines=12> */
.L_x_671:
        /* <DEDUP_REMOVED lines=14> */
.L_x_673:
[----:B------:R-:W-:Y:S05]  /*9710*/  BSYNC.RECONVERGENT B1 ;  /* 0x0000000000017941 */ /* 0x000fea0003800200 */
.L_x_672:
        /* <DEDUP_REMOVED lines=13> */
.L_x_674:
        /* <DEDUP_REMOVED lines=15> */
.L_x_676:
[----:B------:R-:W-:Y:S05]  /*98e0*/  BSYNC.RECONVERGENT B1 ;  /* 0x0000000000017941 */ /* 0x000fea0003800200 */
.L_x_675:
        /* <DEDUP_REMOVED lines=12> */
.L_x_677:
        /* <DEDUP_REMOVED lines=14> */
.L_x_679:
[----:B------:R-:W-:Y:S05]  /*9a90*/  BSYNC.RECONVERGENT B1 ;  /* 0x0000000000017941 */ /* 0x000fea0003800200 */
.L_x_678:
        /* <DEDUP_REMOVED lines=9> */
[----:B------:R-:W-:Y:S01]  /*9b30*/  MOV R16, R18 ;  /* 0x0000001200107202 */ /* 0x000fe20000000f00 */
[----:B------:R-:W-:-:S09]  /*9b40*/  IMAD.MOV.U32 R17, RZ, RZ, R19 ;  /* 0x000000ffff117224 */ /* 0x000fd200078e0013 */
[----:B------:R-:W-:Y:S05]  /*9b50*/  CALL.REL.NOINC `($_Z13upwind_normalPdS_S_PKdS1_S1_S1_S1_S1_S1_iiidddi$__internal_accurate_pow) ;  /* 0x0000009400a47944 */ /* 0x000fea0003c00000 */
[----:B------:R-:W-:Y:S05]  /*9b60*/  BSYNC.RECONVERGENT B1 ;  /* 0x0000000000017941 */ /* 0x000fea0003800200 */
.L_x_680:
        /* <DEDUP_REMOVED lines=16> */
.L_x_682:
[----:B------:R-:W-:Y:S05]  /*9c70*/  BSYNC.RECONVERGENT B1 ;  /* 0x0000000000017941 */ /* 0x000fea0003800200 */
.L_x_681:
        /* <DEDUP_REMOVED lines=12> */
.L_x_683:
        /* <DEDUP_REMOVED lines=13> */
.L_x_685:
[----:B------:R-:W-:Y:S05]  /*9e10*/  BSYNC.RECONVERGENT B1 ;  /* 0x0000000000017941 */ /* 0x000fea0003800200 */
.L_x_684:
        /* <DEDUP_REMOVED lines=15> */
.L_x_686:
        /* <DEDUP_REMOVED lines=15> */
.L_x_688:
[----:B------:R-:W-:Y:S05]  /*a000*/  BSYNC.RECONVERGENT B1 ;  /* 0x0000000000017941 */ /* 0x000fea0003800200 */
.L_x_687:
        /* <DEDUP_REMOVED lines=23> */
.L_x_690:
[----:B------:R-:W-:Y:S05]  /*a180*/  BSYNC.RECONVERGENT B2 ;  /* 0x0000000000027941 */ /* 0x000fea0003800200 */
.L_x_689:
        /* <DEDUP_REMOVED lines=12> */
.L_x_691:
        /* <DEDUP_REMOVED lines=15> */
.L_x_693:
[----:B------:R-:W-:Y:S05]  /*a340*/  BSYNC.RECONVERGENT B1 ;  /* 0x0000000000017941 */ /* 0x000fea0003800200 */
.L_x_692:
        /* <DEDUP_REMOVED lines=23> */
.L_x_695:
[----:B------:R-:W-:Y:S05]  /*a4c0*/  BSYNC.RECONVERGENT B2 ;  /* 0x0000000000027941 */ /* 0x000fea0003800200 */
.L_x_694:
        /* <DEDUP_REMOVED lines=12> */
.L_x_696:
        /* <DEDUP_REMOVED lines=15> */
.L_x_698:
[----:B------:R-:W-:Y:S05]  /*a680*/  BSYNC.RECONVERGENT B1 ;  /* 0x0000000000017941 */ /* 0x000fea0003800200 */
.L_x_697:
        /* <DEDUP_REMOVED lines=23> */
.L_x_700:
[----:B------:R-:W-:Y:S05]  /*a800*/  BSYNC.RECONVERGENT B2 ;  /* 0x0000000000027941 */ /* 0x000fea0003800200 */
.L_x_699:
        /* <DEDUP_REMOVED lines=27> */
.L_x_702:
[----:B------:R-:W-:Y:S05]  /*a9c0*/  BSYNC.RECONVERGENT B2 ;  /* 0x0000000000027941 */ /* 0x000fea0003800200 */
.L_x_701:
        /* <DEDUP_REMOVED lines=25> */
.L_x_704:
[----:B------:R-:W-:Y:S05]  /*ab60*/  BSYNC.RECONVERGENT B2 ;  /* 0x0000000000027941 */ /* 0x000fea0003800200 */
.L_x_703:
        /* <DEDUP_REMOVED lines=23> */
.L_x_706:
[----:B------:R-:W-:Y:S05]  /*ace0*/  BSYNC.RECONVERGENT B2 ;  /* 0x0000000000027941 */ /* 0x000fea0003800200 */
.L_x_705:
[----:B------:R-:W-:-:S08]  /*acf0*/  DMUL R4, R4, R8 ;  /* 0x0000000804047228 */ /* 0x000fd00000000000 */
[----:B------:R-:W-:-:S08]  /*ad00*/  DFMA R4, R6, R26, R4 ;  /* 0x0000001a0604722b */ /* 0x000fd00000000004 */
[----:B------:R-:W-:Y:S01]  /*ad10*/  DFMA R16, R28, R16, R4 ;  /* 0x000000101c10722b */ /* 0x000fe20000000004 */
[----:B------:R-:W-:Y:S10]  /*ad20*/  BRA `(.L_x_707) ;  /* 0x0000001800ec7947 */ /* 0x000ff40003800000 */
.L_x_616:
[----:B------:R-:W0:Y:S01]  /*ad30*/  LDCU.64 UR6, c[0x0][0x3e8] ;  /* 0x00007d00ff0677ac */ /* 0x000e220008000a00 */
[--C-:B------:R-:W-:Y:S01]  /*ad40*/  DSETP.GEU.AND P0, PT, R2, R10.reuse, PT ;  /* 0x0000000a0200722a */ /* 0x100fe20003f0e000 */
[----:B------:R-:W-:Y:S01]  /*ad50*/  BSSY.RECONVERGENT B2, `(.L_x_708) ;  /* 0x000003e000027945 */ /* 0x000fe20003800200 */
[--C-:B------:R-:W-:Y:S02]  /*ad60*/  DADD R4, R10, R10.reuse ;  /* 0x000000000a047229 */ /* 0x100fe4000000000a */
[--C-:B------:R-:W-:Y:S02]  /*ad70*/  DSETP.GEU.AND P1, PT, R38, R10.reuse, PT ;  /* 0x0000000a2600722a */ /* 0x100fe40003f2e000 */
[----:B------:R-:W-:Y:S02]  /*ad80*/  DADD R36, -RZ, -R10 ;  /* 0x00000000ff247229 */ /* 0x000fe4000000090a */
[----:B------:R-:W-:-:S06]  /*ad90*/  DMUL R34, R10, -2 ;  /* 0xc00000000a227828 */ /* 0x000fcc0000000000 */
[--C-:B------:R-:W-:Y:S02]  /*ada0*/  @!P0 IMAD.MOV.U32 R50, RZ, RZ, R4.reuse ;  /* 0x000000ffff328224 */ /* 0x100fe400078e0004 */
[--C-:B------:R-:W-:Y:S01]  /*adb0*/  @!P0 IMAD.MOV.U32 R51, RZ, RZ, R5.reuse ;  /* 0x000000ffff338224 */ /* 0x100fe200078e0005 */
[----:B------:R-:W-:Y:S01]  /*adc0*/  @P0 DMUL R50, R10, 3 ;  /* 0x400800000a320828 */ /* 0x000fe20000000000 */
[----:B0-----:R-:W-:Y:S01]  /*add0*/  @!P0 MOV R40, UR6 ;  /* 0x0000000600288c02 */ /* 0x001fe20008000f00 */
[----:B------:R-:W-:Y:S01]  /*ade0*/  @!P0 IMAD.U32 R41, RZ, RZ, UR7 ;  /* 0x00000007ff298e24 */ /* 0x000fe2000f8e00ff */
[----:B------:R-:W-:Y:S01]  /*adf0*/  @!P1 DADD R38, -RZ, -R38 ;  /* 0x00000000ff269229 */ /* 0x000fe20000000926 */
[----:B------:R-:W-:Y:S02]  /*ae00*/  @P0 IMAD.MOV.U32 R40, RZ, RZ, R4 ;  /* 0x000000ffff280224 */ /* 0x000fe400078e0004 */
[----:B------:R-:W-:Y:S02]  /*ae10*/  @P0 IMAD.MOV.U32 R41, RZ, RZ, R5 ;  /* 0x000000ffff290224 */ /* 0x000fe400078e0005 */
[----:B------:R-:W-:Y:S01]  /*ae20*/  IMAD.MOV.U32 R4, RZ, RZ, 0x1 ;  /* 0x00000001ff047424 */ /* 0x000fe200078e00ff */
[----:B------:R-:W-:Y:S01]  /*ae30*/  @P1 MOV R39, R37 ;  /* 0x0000002500271202 */ /* 0x000fe20000000f00 */
[----:B------:R-:W-:-:S02]  /*ae40*/  @P1 IMAD.MOV.U32 R38, RZ, RZ, R36 ;  /* 0x000000ffff261224 */ /* 0x000fc400078e0024 */
[----:B------:R-:W-:Y:S01]  /*ae50*/  DADD R20, -R40, R50 ;  /* 0x0000000028147229 */ /* 0x000fe20000000132 */
[----:B------:R-:W-:Y:S02]  /*ae60*/  @P1 IMAD.MOV.U32 R36, RZ, RZ, R34 ;  /* 0x000000ffff241224 */ /* 0x000fe400078e0022 */
[----:B------:R-:W-:Y:S01]  /*ae70*/  @P1 IMAD.MOV.U32 R37, RZ, RZ, R35 ;  /* 0x000000ffff251224 */ /* 0x000fe200078e0023 */
[----:B------:R-:W-:Y:S01]  /*ae80*/  @P1 DMUL R34, R10, -3 ;  /* 0xc00800000a221828 */ /* 0x000fe20000000000 */
[----:B------:R-:W-:Y:S01]  /*ae90*/  @P0 IMAD.U32 R2, RZ, RZ, UR6 ;  /* 0x00000006ff020e24 */ /* 0x000fe2000f8e00ff */
[----:B------:R-:W0:Y:S01]  /*aea0*/  MUFU.RCP64H R5, R21 ;  /* 0x0000001500057308 */ /* 0x000e220000001800 */
[----:B------:R-:W-:Y:S02]  /*aeb0*/  @P0 IMAD.U32 R3, RZ, RZ, UR7 ;  /* 0x00000007ff030e24 */ /* 0x000fe4000f8e00ff */
[----:B-----5:R-:W-:Y:S02]  /*aec0*/  @!P1 IMAD.MOV.U32 R10, RZ, RZ, R48 ;  /* 0x000000ffff0a9224 */ /* 0x020fe400078e0030 */
[----:B------:R-:W-:Y:S01]  /*aed0*/  @!P1 IMAD.MOV.U32 R11, RZ, RZ, R49 ;  /* 0x000000ffff0b9224 */ /* 0x000fe200078e0031 */
[----:B------:R-:W-:Y:S01]  /*aee0*/  @P1 MOV R11, R23 ;  /* 0x00000017000b1202 */ /* 0x000fe20000000f00 */
[----:B------:R-:W-:-:S02]  /*aef0*/  @P1 IMAD.MOV.U32 R10, RZ, RZ, R22 ;  /* 0x000000ffff0a1224 */ /* 0x000fc400078e0016 */
[----:B------:R-:W-:Y:S02]  /*af00*/  @P1 IMAD.MOV.U32 R22, RZ, RZ, R16 ;  /* 0x000000ffff161224 */ /* 0x000fe400078e0010 */
[----:B------:R-:W-:Y:S01]  /*af10*/  @P1 IMAD.MOV.U32 R23, RZ, RZ, R17 ;  /* 0x000000ffff171224 */ /* 0x000fe200078e0011 */
[----:B0-----:R-:W-:-:S08]  /*af20*/  DFMA R18, -R20, R4, 1 ;  /* 0x3ff000001412742b */ /* 0x001fd00000000104 */
[----:B------:R-:W-:-:S08]  /*af30*/  DFMA R18, R18, R18, R18 ;  /* 0x000000121212722b */ /* 0x000fd00000000012 */
[----:B------:R-:W-:Y:S01]  /*af40*/  DFMA R18, R4, R18, R4 ;  /* 0x000000120412722b */ /* 0x000fe20000000004 */
[----:B------:R-:W-:Y:S01]  /*af50*/  @!P0 IMAD.MOV.U32 R4, RZ, RZ, R46 ;  /* 0x000000ffff048224 */ /* 0x000fe200078e002e */
[----:B------:R-:W-:Y:S01]  /*af60*/  @!P0 MOV R5, R47 ;  /* 0x0000002f00058202 */ /* 0x000fe20000000f00 */
[----:B------:R-:W-:Y:S02]  /*af70*/  @P0 IMAD.MOV.U32 R4, RZ, RZ, R6 ;  /* 0x000000ffff040224 */ /* 0x000fe400078e0006 */
[----:B------:R-:W-:-:S03]  /*af80*/  @P0 IMAD.MOV.U32 R5, RZ, RZ, R7 ;  /* 0x000000ffff050224 */ /* 0x000fc600078e0007 */
[----:B------:R-:W-:Y:S01]  /*af90*/  DFMA R24, -R20, R18, 1 ;  /* 0x3ff000001418742b */ /* 0x000fe20000000112 */
[----:B------:R-:W-:Y:S02]  /*afa0*/  @P0 IMAD.MOV.U32 R6, RZ, RZ, R8 ;  /* 0x000000ffff060224 */ /* 0x000fe400078e0008 */
[----:B------:R-:W-:-:S05]  /*afb0*/  @P0 IMAD.MOV.U32 R7, RZ, RZ, R9 ;  /* 0x000000ffff070224 */ /* 0x000fca00078e0009 */
[----:B------:R-:W-:Y:S02]  /*afc0*/  DFMA R24, R18, R24, R18 ;  /* 0x000000181218722b */ /* 0x000fe40000000012 */
[----:B------:R-:W-:-:S08]  /*afd0*/  DADD R26, -R4, R6 ;  /* 0x00000000041a7229 */ /* 0x000fd00000000106 */
[----:B------:R-:W-:Y:S02]  /*afe0*/  DMUL R8, R26, R24 ;  /* 0x000000181a087228 */ /* 0x000fe40000000000 */
[----:B------:R-:W-:-:S06]  /*aff0*/  FSETP.GEU.AND P3, PT, |R27|, 6.5827683646048100446e-37, PT ;  /* 0x036000001b00780b */ /* 0x000fcc0003f6e200 */
[----:B------:R-:W-:-:S08]  /*b000*/  DFMA R6, -R20, R8, R26 ;  /* 0x000000081406722b */ /* 0x000fd0000000011a */
[----:B------:R-:W-:Y:S01]  /*b010*/  DFMA R8, R24, R6, R8 ;  /* 0x000000061808722b */ /* 0x000fe20000000008 */
[----:B------:R-:W-:Y:S02]  /*b020*/  @!P1 CS2R R24, SRZ ;  /* 0x0000000000189805 */ /* 0x000fe4000001ff00 */
[----:B------:R-:W-:Y:S02]  /*b030*/  @P1 IMAD.MOV.U32 R24, RZ, RZ, R48 ;  /* 0x000000ffff181224 */ /* 0x000fe400078e0030 */
[----:B------:R-:W-:-:S05]  /*b040*/  @P1 IMAD.MOV.U32 R25, RZ, RZ, R49 ;  /* 0x000000ffff191224 */ /* 0x000fca00078e0031 */
[----:B------:R-:W-:-:S05]  /*b050*/  FFMA R6, RZ, R21, R9 ;  /* 0x00000015ff067223 */ /* 0x000fca0000000009 */
[----:B------:R-:W-:Y:S02]  /*b060*/  FSETP.GT.AND P2, PT, |R6|, 1.469367938527859385e-39, PT ;  /* 0x001000000600780b */ /* 0x000fe40003f44200 */
[----:B------:R-:W-:Y:S02]  /*b070*/  @!P0 CS2R R6, SRZ ;  /* 0x0000000000068805 */ /* 0x000fe4000001ff00 */
[----:B------:R-:W-:Y:S01]  /*b080*/  @P0 IMAD.MOV.U32 R6, RZ, RZ, R46 ;  /* 0x000000ffff060224 */ /* 0x000fe200078e002e */
[----:B------:R-:W-:-:S08]  /*b090*/  @P0 MOV R7, R47 ;  /* 0x0000002f00070202 */ /* 0x000fd00000000f00 */
        /* <DEDUP_REMOVED lines=9> */
.L_x_709:
[----:B------:R-:W-:Y:S05]  /*b130*/  BSYNC.RECONVERGENT B2 ;  /* 0x0000000000027941 */ /* 0x000fea0003800200 */
.L_x_708:
        /* <DEDUP_REMOVED lines=23> */
.L_x_711:
[----:B------:R-:W-:Y:S05]  /*b2b0*/  BSYNC.RECONVERGENT B2 ;  /* 0x0000000000027941 */ /* 0x000fea0003800200 */
.L_x_710:
        /* <DEDUP_REMOVED lines=24> */
.L_x_713:
[----:B------:R-:W-:Y:S05]  /*b440*/  BSYNC.RECONVERGENT B2 ;  /* 0x0000000000027941 */ /* 0x000fea0003800200 */
.L_x_712:
        /* <DEDUP_REMOVED lines=25> */
.L_x_715:
[----:B------:R-:W-:Y:S05]  /*b5e0*/  BSYNC.RECONVERGENT B2 ;  /* 0x0000000000027941 */ /* 0x000fea0003800200 */
.L_x_714:
        /* <DEDUP_REMOVED lines=23> */
.L_x_717:
[----:B------:R-:W-:Y:S05]  /*b760*/  BSYNC.RECONVERGENT B2 ;  /* 0x0000000000027941 */ /* 0x000fea0003800200 */
.L_x_716:
        /* <DEDUP_REMOVED lines=23> */
.L_x_719:
[----:B------:R-:W-:Y:S05]  /*b8e0*/  BSYNC.RECONVERGENT B2 ;  /* 0x0000000000027941 */ /* 0x000fea0003800200 */
.L_x_718:
        /* <DEDUP_REMOVED lines=21> */
[----:B------:R-:W-:Y:S01]  /*ba40*/  IMAD.MOV.U32 R24, RZ, RZ, R16 ;  /* 0x000000ffff187224 */ /* 0x000fe200078e0010 */
[----:B------:R-:W-:-:S07]  /*ba50*/  MOV R25, R17 ;  /* 0x0000001100197202 */ /* 0x000fce0000000f00 */
.L_x_721:
[----:B------:R-:W-:Y:S05]  /*ba60*/  BSYNC.RECONVERGENT B2 ;  /* 0x0000000000027941 */ /* 0x000fea0003800200 */
.L_x_720:
        /* <DEDUP_REMOVED lines=22> */
.L_x_723:
[----:B------:R-:W-:Y:S05]  /*bbd0*/  BSYNC.RECONVERGENT B2 ;  /* 0x0000000000027941 */ /* 0x000fea0003800200 */
.L_x_722:
        /* <DEDUP_REMOVED lines=21> */
.L_x_725:
[----:B------:R-:W-:Y:S05]  /*bd30*/  BSYNC.RECONVERGENT B2 ;  /* 0x0000000000027941 */ /* 0x000fea0003800200 */
.L_x_724:
        /* <DEDUP_REMOVED lines=25> */
.L_x_727:
[----:B------:R-:W-:Y:S05]  /*bed0*/  BSYNC.RECONVERGENT B2 ;  /* 0x0000000000027941 */ /* 0x000fea0003800200 */
.L_x_726:
        /* <DEDUP_REMOVED lines=23> */
.L_x_729:
[----:B------:R-:W-:Y:S05]  /*c050*/  BSYNC.RECONVERGENT B2 ;  /* 0x0000000000027941 */ /* 0x000fea0003800200 */
.L_x_728:
        /* <DEDUP_REMOVED lines=24> */
.L_x_731:
[----:B------:R-:W-:Y:S05]  /*c1e0*/  BSYNC.RECONVERGENT B2 ;  /* 0x0000000000027941 */ /* 0x000fea0003800200 */
.L_x_730:
        /* <DEDUP_REMOVED lines=23> */
.L_x_733:
[----:B------:R-:W-:Y:S05]  /*c360*/  BSYNC.RECONVERGENT B2 ;  /* 0x0000000000027941 */ /* 0x000fea0003800200 */
.L_x_732:
        /* <DEDUP_REMOVED lines=23> */
.L_x_735:
[----:B------:R-:W-:Y:S05]  /*c4e0*/  BSYNC.RECONVERGENT B2 ;  /* 0x0000000000027941 */ /* 0x000fea0003800200 */
.L_x_734:
        /* <DEDUP_REMOVED lines=23> */
.L_x_737:
[----:B------:R-:W-:Y:S05]  /*c660*/  BSYNC.RECONVERGENT B2 ;  /* 0x0000000000027941 */ /* 0x000fea0003800200 */
.L_x_736:
[----:B------:R-:W-:Y:S02]  /*c670*/  DADD R2, RZ, -R2 ;  /* 0x00000000ff027229 */ /* 0x000fe40000000802 */
[----:B------:R-:W-:Y:S02]  /*c680*/  DSETP.GEU.AND P3, PT, |R28|, |R24|, PT ;  /* 0x400000181c00722a */ /* 0x000fe40003f6e200 */
[----:B------:R-:W-:Y:S02]  /*c690*/  DMUL R18, R8, R10 ;  /* 0x0000000a08127228 */ /* 0x000fe40000000000 */
[----:B------:R-:W-:Y:S02]  /*c6a0*/  DSETP.GEU.AND P0, PT, |R36|, |R16|, PT ;  /* 0x400000102400722a */ /* 0x000fe40003f0e200 */
[----:B------:R-:W-:Y:S01]  /*c6b0*/  DSETP.GEU.AND P2, PT, |R8|, |R10|, PT ;  /* 0x4000000a0800722a */ /* 0x000fe20003f4e200 */
[----:B------:R-:W-:Y:S01]  /*c6c0*/  FSEL R20, R28, R24, !P3 ;  /* 0x000000181c147208 */ /* 0x000fe20005800000 */
[----:B------:R-:W-:Y:S01]  /*c6d0*/  DADD R40, RZ, -R40 ;  /* 0x00000000ff287229 */ /* 0x000fe20000000828 */
[----:B------:R-:W-:Y:S01]  /*c6e0*/  FSEL R21, R29, R25, !P3 ;  /* 0x000000191d157208 */ /* 0x000fe20005800000 */
[----:B------:R-:W-:Y:S01]  /*c6f0*/  DSETP.GEU.AND P1, PT, |R36|, |R28|, PT ;  /* 0x4000001c2400722a */ /* 0x000fe20003f2e200 */
[----:B------:R-:W-:Y:S01]  /*c700*/  FSEL R16, R36, R16, !P0 ;  /* 0x0000001024107208 */ /* 0x000fe20004000000 */
[C---:B------:R-:W-:Y:S01]  /*c710*/  DMUL R26, R10.reuse, R22 ;  /* 0x000000160a1a7228 */ /* 0x040fe20000000000 */
[----:B------:R-:W-:Y:S01]  /*c720*/  FSEL R17, R37, R17, !P0 ;  /* 0x0000001125117208 */ /* 0x000fe20004000000 */
[----:B------:R-:W-:Y:S01]  /*c730*/  DSETP.GEU.AND P0, PT, |R10|, |R22|, PT ;  /* 0x400000160a00722a */ /* 0x000fe20003f0e200 */
[----:B------:R-:W-:Y:S01]  /*c740*/  FSEL R24, R8, R10, !P2 ;  /* 0x0000000a08187208 */ /* 0x000fe20005000000 */
[C---:B------:R-:W-:Y:S01]  /*c750*/  DMUL R4, R6.reuse, R4 ;  /* 0x0000000406047228 */ /* 0x040fe20000000000 */
[----:B------:R-:W-:Y:S01]  /*c760*/  FSEL R25, R9, R11, !P2 ;  /* 0x0000000b09197208 */ /* 0x000fe20005000000 */
[----:B------:R-:W-:-:S02]  /*c770*/  DMUL R8, R6, R2 ;  /* 0x0000000206087228 */ /* 0x000fc40000000000 */
[----:B------:R-:W-:Y:S01]  /*c780*/  DSETP.GEU.AND P4, PT, R18, RZ, PT ;  /* 0x000000ff1200722a */ /* 0x000fe20003f8e000 */
[----:B------:R-:W-:Y:S01]  /*c790*/  FSEL R15, R10, R22, !P0 ;  /* 0x000000160a0f7208 */ /* 0x000fe20004000000 */
[----:B------:R-:W-:Y:S01]  /*c7a0*/  DMUL R40, R2, R40 ;  /* 0x0000002802287228 */ /* 0x000fe20000000000 */
[----:B------:R-:W-:Y:S01]  /*c7b0*/  FSEL R18, R36, R28, !P1 ;  /* 0x0000001c24127208 */ /* 0x000fe20004800000 */
[----:B------:R-:W-:Y:S01]  /*c7c0*/  DMUL R4, R4, R16 ;  /* 0x0000001004047228 */ /* 0x000fe20000000000 */
[----:B------:R-:W-:Y:S01]  /*c7d0*/  FSEL R19, R37, R29, !P1 ;  /* 0x0000001d25137208 */ /* 0x000fe20004800000 */
[----:B------:R-:W-:Y:S01]  /*c7e0*/  DSETP.GEU.AND P1, PT, R26, RZ, PT ;  /* 0x000000ff1a00722a */ /* 0x000fe20003f2e000 */
[----:B------:R-:W-:Y:S02]  /*c7f0*/  FSEL R22, R11, R23, !P0 ;  /* 0x000000170b167208 */ /* 0x000fe40004000000 */
[----:B------:R-:W-:Y:S01]  /*c800*/  FSEL R10, R24, RZ, P4 ;  /* 0x000000ff180a7208 */ /* 0x000fe20002000000 */
[----:B------:R-:W-:Y:S01]  /*c810*/  DMUL R40, R40, R20 ;  /* 0x0000001428287228 */ /* 0x000fe20000000000 */
[----:B------:R-:W-:Y:S01]  /*c820*/  FSEL R11, R25, RZ, P4 ;  /* 0x000000ff190b7208 */ /* 0x000fe20002000000 */
[----:B------:R-:W-:Y:S01]  /*c830*/  DMUL R8, R8, R18 ;  /* 0x0000001208087228 */ /* 0x000fe20000000000 */
[----:B------:R-:W-:-:S02]  /*c840*/  FSEL R16, R15, RZ, P1 ;  /* 0x000000ff0f107208 */ /* 0x000fc40000800000 */
        /* <DEDUP_REMOVED lines=9> */
.L_x_707:
[----:B------:R-:W-:Y:S05]  /*c8e0*/  BSYNC.RECONVERGENT B0 ;  /* 0x0000000000007941 */ /* 0x000fea0003800200 */
.L_x_615:
[C---:B------:R-:W-:Y:S01]  /*c8f0*/  VIADD R10, R14.reuse, 0x1 ;  /* 0x000000010e0a7836 */ /* 0x040fe20000000000 */
[----:B------:R-:W-:Y:S01]  /*c900*/  MOV R18, RZ ;  /* 0x000000ff00127202 */ /* 0x000fe20000000f00 */
[C---:B------:R-:W-:Y:S01]  /*c910*/  VIADD R6, R14.reuse, 0x2 ;  /* 0x000000020e067836 */ /* 0x040fe20000000000 */
[----:B------:R-:W0:Y:S01]  /*c920*/  LDC.64 R26, c[0x0][0x3c8] ;  /* 0x0000f200ff1a7b82 */ /* 0x000e220000000a00 */
[----:B------:R1:W2:Y:S01]  /*c930*/  I2F.F64.U32 R4, R10 ;  /* 0x0000000a00047312 */ /* 0x0002a20000201800 */
[C---:B------:R-:W-:Y:S01]  /*c940*/  VIADD R8, R14.reuse, 0x3 ;  /* 0x000000030e087836 */ /* 0x040fe20000000000 */
[----:B------:R-:W3:Y:S01]  /*c950*/  LDCU.64 UR6, c[0x0][0x3d0] ;  /* 0x00007a00ff0677ac */ /* 0x000ee20008000a00 */
[----:B------:R-:W-:-:S05]  /*c960*/  VIADD R15, R14, 0xffffffff ;  /* 0xffffffff0e0f7836 */ /* 0x000fca0000000000 */
[----:B------:R-:W4:Y:S01]  /*c970*/  I2F.F64.U32 R6, R6 ;  /* 0x0000000600067312 */ /* 0x000f220000201800 */
[----:B-1----:R-:W-:Y:S01]  /*c980*/  VIADD R10, R14, 0xfffffffe ;  /* 0xfffffffe0e0a7836 */ /* 0x002fe20000000000 */
[----:B--2---:R-:W-:-:S06]  /*c990*/  DSETP.MAX.AND P0, P1, RZ, R4, PT ;  /* 0x00000004ff00722a */ /* 0x004fcc000390f000 */
[----:B------:R-:W1:Y:S01]  /*c9a0*/  I2F.F64.U32 R8, R8 ;  /* 0x0000000800087312 */ /* 0x000e620000201800 */
[----:B------:R-:W-:Y:S01]  /*c9b0*/  IMAD.MOV.U32 R11, RZ, RZ, R4 ;  /* 0x000000ffff0b7224 */ /* 0x000fe200078e0004 */
[----:B------:R-:W-:Y:S01]  /*c9c0*/  MOV R19, R5 ;  /* 0x0000000500137202 */ /* 0x000fe20000000f00 */
[----:B----4-:R-:W-:Y:S01]  /*c9d0*/  DSETP.MAX.AND P3, P5, RZ, R6, PT ;  /* 0x00000006ff00722a */ /* 0x010fe20003d6f000 */
[----:B------:R-:W-:-:S04]  /*c9e0*/  IMAD.MOV.U32 R21, RZ, RZ, R6 ;  /* 0x000000ffff157224 */ /* 0x000fc800078e0006 */
[----:B------:R-:W2:Y:S01]  /*c9f0*/  I2F.F64 R4, R15 ;  /* 0x0000000f00047312 */ /* 0x000ea20000201c00 */
[----:B------:R-:W-:Y:S02]  /*ca00*/  IMAD.MOV.U32 R6, RZ, RZ, RZ ;  /* 0x000000ffff067224 */ /* 0x000fe400078e00ff */
[----:B------:R-:W-:-:S03]  /*ca10*/  IMAD.MOV.U32 R20, RZ, RZ, R7 ;  /* 0x000000ffff147224 */ /* 0x000fc600078e0007 */
[C---:B------:R-:W-:Y:S02]  /*ca20*/  FSEL R7, R6.reuse, R19, P0 ;  /* 0x0000001306077208 */ /* 0x040fe40000000000 */
[----:B------:R-:W-:Y:S01]  /*ca30*/  SEL R6, R6, R11, P0 ;  /* 0x0000000b06067207 */ /* 0x000fe20000000000 */
[----:B-1----:R-:W-:Y:S01]  /*ca40*/  DSETP.MAX.AND P6, P0, RZ, R8, PT ;  /* 0x00000008ff00722a */ /* 0x002fe200038cf000 */
[----:B------:R-:W-:Y:S01]  /*ca50*/  @P1 LOP3.LUT R7, R19, 0x80000, RZ, 0xfc, !PT ;  /* 0x0008000013071812 */ /* 0x000fe200078efcff */
[----:B------:R-:W-:Y:S01]  /*ca60*/  IMAD.MOV.U32 R19, RZ, RZ, R8 ;  /* 0x000000ffff137224 */ /* 0x000fe200078e0008 */
[----:B------:R-:W1:Y:S01]  /*ca70*/  I2F.F64 R10, R10 ;  /* 0x0000000a000a7312 */ /* 0x000e620000201c00 */
[----:B------:R-:W-:Y:S01]  /*ca80*/  VIADD R8, R14, 0xfffffffd ;  /* 0xfffffffd0e087836 */ /* 0x000fe20000000000 */
[----:B------:R-:W-:Y:S01]  /*ca90*/  MOV R23, R9 ;  /* 0x0000000900177202 */ /* 0x000fe20000000f00 */
[----:B--2---:R-:W-:Y:S01]  /*caa0*/  DSETP.MAX.AND P1, P2, RZ, R4, PT ;  /* 0x00000004ff00722a */ /* 0x004fe20003a2f000 */
[----:B------:R-:W-:Y:S01]  /*cab0*/  IMAD.MOV.U32 R25, RZ, RZ, R4 ;  /* 0x000000ffff197224 */ /* 0x000fe200078e0004 */
[----:B------:R-:W-:Y:S01]  /*cac0*/  DSETP.GT.AND P4, PT, R6, R44, PT ;  /* 0x0000002c0600722a */ /* 0x000fe20003f84000 */
[----:B------:R-:W-:Y:S01]  /*cad0*/  IMAD.MOV.U32 R22, RZ, RZ, R5 ;  /* 0x000000ffff167224 */ /* 0x000fe200078e0005 */
[----:B------:R-:W-:Y:S01]  /*cae0*/  CS2R R4, SRZ ;  /* 0x0000000000047805 */ /* 0x000fe2000001ff00 */
[----:B------:R-:W2:Y:S01]  /*caf0*/  I2F.F64 R8, R8 ;  /* 0x0000000800087312 */ /* 0x000ea20000201c00 */
[----:B------:R-:W-:-:S02]  /*cb00*/  SEL R18, R18, R19, P6 ;  /* 0x0000001312127207 */ /* 0x000fc40003000000 */
[----:B------:R-:W-:Y:S01]  /*cb10*/  FSEL R14, R44, R6, P4 ;  /* 0x000000062c0e7208 */ /* 0x000fe20002000000 */
[----:B------:R-:W-:Y:S01]  /*cb20*/  IMAD.MOV.U32 R6, RZ, RZ, RZ ;  /* 0x000000ffff067224 */ /* 0x000fe200078e00ff */
[----:B------:R-:W-:Y:S02]  /*cb30*/  SEL R4, R4, R21, P3 ;  /* 0x0000001504047207 */ /* 0x000fe40001800000 */
[----:B------:R-:W-:Y:S01]  /*cb40*/  FSEL R15, R45, R7, P4 ;  /* 0x000000072d0f7208 */ /* 0x000fe20002000000 */
[----:B-1----:R-:W-:Y:S01]  /*cb50*/  IMAD.MOV.U32 R7, RZ, RZ, R10 ;  /* 0x000000ffff077224 */ /* 0x002fe200078e000a */
[----:B------:R-:W-:Y:S01]  /*cb60*/  FSEL R5, R5, R20, P3 ;  /* 0x0000001405057208 */ /* 0x000fe20001800000 */
[----:B------:R-:W-:Y:S01]  /*cb70*/  DSETP.MAX.AND P3, P4, RZ, R10, PT ;  /* 0x0000000aff00722a */ /* 0x000fe20003c6f000 */
[----:B------:R-:W-:Y:S01]  /*cb80*/  @P5 LOP3.LUT R5, R20, 0x80000, RZ, 0xfc, !PT ;  /* 0x0008000014055812 */ /* 0x000fe200078efcff */
[----:B------:R-:W-:Y:S01]  /*cb90*/  IMAD.MOV.U32 R24, RZ, RZ, R11 ;  /* 0x000000ffff187224 */ /* 0x000fe200078e000b */
[C---:B------:R-:W-:Y:S01]  /*cba0*/  FSEL R19, R6.reuse, R23, P6 ;  /* 0x0000001706137208 */ /* 0x040fe20003000000 */
[----:B------:R-:W-:Y:S01]  /*cbb0*/  IMAD.MOV.U32 R10, RZ, RZ, RZ ;  /* 0x000000ffff0a7224 */ /* 0x000fe200078e00ff */
[----:B--2---:R-:W-:Y:S01]  /*cbc0*/  DSETP.MAX.AND P6, P5, RZ, R8, PT ;  /* 0x00000008ff00722a */ /* 0x004fe20003dcf000 */
[----:B------:R-:W-:Y:S01]  /*cbd0*/  IMAD.MOV.U32 R11, RZ, RZ, R8 ;  /* 0x000000ffff0b7224 */ /* 0x000fe200078e0008 */
[----:B------:R-:W-:Y:S01]  /*cbe0*/  SEL R6, R6, R7, P3 ;  /* 0x0000000706067207 */ /* 0x000fe20001800000 */
[----:B------:R-:W-:Y:S01]  /*cbf0*/  IMAD.MOV.U32 R8, RZ, RZ, RZ ;  /* 0x000000ffff087224 */ /* 0x000fe200078e00ff */
[----:B------:R-:W-:Y:S01]  /*cc00*/  MOV R7, RZ ;  /* 0x000000ff00077202 */ /* 0x000fe20000000f00 */
[----:B------:R-:W-:Y:S01]  /*cc10*/  IMAD.MOV.U32 R20, RZ, RZ, R9 ;  /* 0x000000ffff147224 */ /* 0x000fe200078e0009 */
[----:B------:R-:W-:Y:S01]  /*cc20*/  SEL R10, R10, R11, P6 ;  /* 0x0000000b0a0a7207 */ /* 0x000fe20003000000 */
[----:B------:R-:W-:Y:S01]  /*cc30*/  IMAD.MOV.U32 R11, RZ, RZ, RZ ;  /* 0x000000ffff0b7224 */ /* 0x000fe200078e00ff */
[----:B------:R-:W-:Y:S01]  /*cc40*/  FSEL R9, R7, R22, P1 ;  /* 0x0000001607097208 */ /* 0x000fe20000800000 */
[----:B------:R-:W3:Y:S01]  /*cc50*/  F2I.F64.TRUNC R14, R14 ;  /* 0x0000000e000e7311 */ /* 0x000ee2000030d100 */
[----:B------:R-:W-:-:S02]  /*cc60*/  SEL R8, R8, R25, P1 ;  /* 0x0000001908087207 */ /* 0x000fc40000800000 */
[----:B------:R-:W-:Y:S02]  /*cc70*/  FSEL R7, R11, R24, P3 ;  /* 0x000000180b077208 */ /* 0x000fe40001800000 */
[----:B------:R-:W-:Y:S02]  /*cc80*/  @P4 LOP3.LUT R7, R24, 0x80000, RZ, 0xfc, !PT ;  /* 0x0008000018074812 */ /* 0x000fe400078efcff */
[----:B------:R-:W-:Y:S01]  /*cc90*/  @P0 LOP3.LUT R19, R23, 0x80000, RZ, 0xfc, !PT ;  /* 0x0008000017130812 */ /* 0x000fe200078efcff */
[----:B------:R-:W1:Y:S01]  /*cca0*/  LDC.64 R24, c[0x0][0x3c0] ;  /* 0x0000f000ff187b82 */ /* 0x000e620000000a00 */
[----:B------:R-:W-:Y:S01]  /*ccb0*/  @P2 LOP3.LUT R9, R22, 0x80000, RZ, 0xfc, !PT ;  /* 0x0008000016092812 */ /* 0x000fe200078efcff */
[----:B------:R-:W-:Y:S01]  /*ccc0*/  DSETP.GT.AND P0, PT, R4, R44, PT ;  /* 0x0000002c0400722a */ /* 0x000fe20003f04000 */
[----:B------:R-:W-:Y:S01]  /*ccd0*/  FSEL R11, R11, R20, P6 ;  /* 0x000000140b0b7208 */ /* 0x000fe20003000000 */
[----:B------:R-:W-:Y:S01]  /*cce0*/  DSETP.GEU.AND P2, PT, |R46|, |R48|, PT ;  /* 0x400000302e00722a */ /* 0x000fe20003f4e200 */
[----:B------:R-:W-:Y:S01]  /*ccf0*/  @P5 LOP3.LUT R11, R20, 0x80000, RZ, 0xfc, !PT ;  /* 0x00080000140b5812 */ /* 0x000fe200078efcff */
[----:B------:R-:W-:-:S02]  /*cd00*/  DSETP.GT.AND P1, PT, R18, R44, PT ;  /* 0x0000002c1200722a */ /* 0x000fc40003f24000 */
[----:B------:R-:W2:Y:S01]  /*cd10*/  LDC.64 R22, c[0x0][0x388] ;  /* 0x0000e200ff167b82 */ /* 0x000ea20000000a00 */
[C---:B------:R-:W-:Y:S02]  /*cd20*/  FSEL R4, R44.reuse, R4, P0 ;  /* 0x000000042c047208 */ /* 0x040fe40000000000 */
[C---:B------:R-:W-:Y:S01]  /*cd30*/  FSEL R5, R45.reuse, R5, P0 ;  /* 0x000000052d057208 */ /* 0x040fe20000000000 */
[--C-:B------:R-:W-:Y:S01]  /*cd40*/  DSETP.GT.AND P0, PT, R8, R44.reuse, PT ;  /* 0x0000002c0800722a */ /* 0x100fe20003f04000 */
[C---:B------:R-:W-:Y:S02]  /*cd50*/  FSEL R18, R44.reuse, R18, P1 ;  /* 0x000000122c127208 */ /* 0x040fe40000800000 */
[----:B------:R2:W4:Y:S01]  /*cd60*/  F2I.F64.TRUNC R28, R4 ;  /* 0x00000004001c7311 */ /* 0x000522000030d100 */
[----:B------:R-:W-:Y:S01]  /*cd70*/  FSEL R19, R45, R19, P1 ;  /* 0x000000132d137208 */ /* 0x000fe20000800000 */
[----:B------:R-:W-:Y:S01]  /*cd80*/  DSETP.GT.AND P1, PT, R10, R44, PT ;  /* 0x0000002c0a00722a */ /* 0x000fe20003f24000 */
[----:B------:R-:W-:-:S02]  /*cd90*/  FSEL R20, R44, R8, P0 ;  /* 0x000000082c147208 */ /* 0x000fc40000000000 */
[----:B------:R-:W-:Y:S01]  /*cda0*/  FSEL R21, R45, R9, P0 ;  /* 0x000000092d157208 */ /* 0x000fe20000000000 */
[----:B------:R-:W-:Y:S01]  /*cdb0*/  DSETP.GT.AND P0, PT, R6, R44, PT ;  /* 0x0000002c0600722a */ /* 0x000fe20003f04000 */
[----:B------:R-:W-:Y:S01]  /*cdc0*/  FSEL R8, R16, R2, !P2 ;  /* 0x0000000210087208 */ /* 0x000fe20005000000 */
[----:B------:R-:W4:Y:S01]  /*cdd0*/  F2I.F64.TRUNC R18, R18 ;  /* 0x0000001200127311 */ /* 0x000f22000030d100 */
[----:B------:R-:W-:Y:S01]  /*cde0*/  FSEL R9, R17, R3, !P2 ;  /* 0x0000000311097208 */ /* 0x000fe20005000000 */
[----:B-1----:R-:W-:Y:S01]  /*cdf0*/  IMAD.WIDE R2, R0, 0x8, R24 ;  /* 0x0000000800027825 */ /* 0x002fe200078e0218 */
[C---:B------:R-:W-:Y:S02]  /*ce00*/  FSEL R10, R44.reuse, R10, P1 ;  /* 0x0000000a2c0a7208 */ /* 0x040fe40000800000 */
[----:B------:R-:W-:Y:S01]  /*ce10*/  FSEL R6, R44, R6, P0 ;  /* 0x000000062c067208 */ /* 0x000fe20000000000 */
[C---:B0-----:R-:W-:Y:S01]  /*ce20*/  IMAD.WIDE R24, R0.reuse, 0x8, R26 ;  /* 0x0000000800187825 */ /* 0x041fe200078e021a */
[C---:B------:R-:W-:Y:S01]  /*ce30*/  FSEL R11, R45.reuse, R11, P1 ;  /* 0x0000000b2d0b7208 */ /* 0x040fe20000800000 */
[----:B------:R-:W0:Y:S01]  /*ce40*/  F2I.F64.TRUNC R20, R20 ;  /* 0x0000001400147311 */ /* 0x000e22000030d100 */
[----:B------:R-:W-:Y:S01]  /*ce50*/  FSEL R7, R45, R7, P0 ;  /* 0x000000072d077208 */ /* 0x000fe20000000000 */
[----:B--2---:R-:W-:-:S02]  /*ce60*/  IMAD.WIDE R4, R0, 0x8, R22 ;  /* 0x0000000800047825 */ /* 0x004fc400078e0216 */
[----:B------:R-:W1:Y:S03]  /*ce70*/  LDC.64 R22, c[0x0][0x398] ;  /* 0x0000e600ff167b82 */ /* 0x000e660000000a00 */
[----:B------:R2:W-:Y:S01]  /*ce80*/  STG.E.64 desc[UR8][R4.64], R8 ;  /* 0x0000000804007986 */ /* 0x0005e2000c101b08 */
[----:B------:R4:W2:Y:S03]  /*ce90*/  F2I.F64.TRUNC R10, R10 ;  /* 0x0000000a000a7311 */ /* 0x0008a6000030d100 */
[----:B------:R-:W2:Y:S04]  /*cea0*/  LDG.E.64 R2, desc[UR8][R2.64] ;  /* 0x0000000802027981 */ /* 0x000ea8000c1e1b00 */
[----:B------:R-:W2:Y:S01]  /*ceb0*/  LDG.E.64 R24, desc[UR8][R24.64] ;  /* 0x0000000818187981 */ /* 0x000ea2000c1e1b00 */
[----:B------:R-:W2:Y:S01]  /*cec0*/  F2I.F64.TRUNC R6, R6 ;  /* 0x0000000600067311 */ /* 0x000ea2000030d100 */
[----:B---3--:R-:W-:-:S02]  /*ced0*/  IMAD R15, R14, UR7, R13 ;  /* 0x000000070e0f7c24 */ /* 0x008fc4000f8e020d */
[--C-:B----4-:R-:W-:Y:S02]  /*cee0*/  IMAD R11, R28, UR7, R13.reuse ;  /* 0x000000071c0b7c24 */ /* 0x110fe4000f8e020d */
[--C-:B------:R-:W-:Y:S02]  /*cef0*/  IMAD R17, R18, UR7, R13.reuse ;  /* 0x0000000712117c24 */ /* 0x100fe4000f8e020d */
[--C-:B0-----:R-:W-:Y:S02]  /*cf00*/  IMAD R19, R20, UR7, R13.reuse ;  /* 0x0000000714137c24 */ /* 0x101fe4000f8e020d */
[----:B--2---:R-:W-:Y:S02]  /*cf10*/  IMAD R21, R10, UR7, R13 ;  /* 0x000000070a157c24 */ /* 0x004fe4000f8e020d */
[--C-:B------:R-:W-:Y:S02]  /*cf20*/  IMAD R5, R15, UR6, R12.reuse ;  /* 0x000000060f057c24 */ /* 0x100fe4000f8e020c */
[----:B------:R-:W-:-:S02]  /*cf30*/  IMAD R11, R11, UR6, R12 ;  /* 0x000000060b0b7c24 */ /* 0x000fc4000f8e020c */
[----:B------:R-:W-:Y:S02]  /*cf40*/  IMAD R13, R6, UR7, R13 ;  /* 0x00000007060d7c24 */ /* 0x000fe4000f8e020d */
[--C-:B------:R-:W-:Y:S02]  /*cf50*/  IMAD R15, R21, UR6, R12.reuse ;  /* 0x00000006150f7c24 */ /* 0x100fe4000f8e020c */
[--C-:B------:R-:W-:Y:S02]  /*cf60*/  IMAD R13, R13, UR6, R12.reuse ;  /* 0x000000060d0d7c24 */ /* 0x100fe4000f8e020c */
[--C-:B------:R-:W-:Y:S02]  /*cf70*/  IMAD R9, R19, UR6, R12.reuse ;  /* 0x0000000613097c24 */ /* 0x100fe4000f8e020c */
[----:B------:R-:W-:Y:S02]  /*cf80*/  IMAD R17, R17, UR6, R12 ;  /* 0x0000000611117c24 */ /* 0x000fe4000f8e020c */
[----:B-1----:R-:W-:-:S04]  /*cf90*/  IMAD.WIDE R34, R13, 0x8, R22 ;  /* 0x000000080d227825 */ /* 0x002fc800078e0216 */
[--C-:B------:R-:W-:Y:S02]  /*cfa0*/  IMAD.WIDE R14, R15, 0x8, R22.reuse ;  /* 0x000000080f0e7825 */ /* 0x100fe400078e0216 */
[----:B------:R-:W5:Y:S02]  /*cfb0*/  LDG.E.64 R34, desc[UR8][R34.64] ;  /* 0x0000000822227981 */ /* 0x000f64000c1e1b00 */
[--C-:B------:R-:W-:Y:S02]  /*cfc0*/  IMAD.WIDE R8, R9, 0x8, R22.reuse ;  /* 0x0000000809087825 */ /* 0x100fe400078e0216 */
[----:B------:R-:W5:Y:S02]  /*cfd0*/  LDG.E.64 R14, desc[UR8][R14.64] ;  /* 0x000000080e0e7981 */ /* 0x000f64000c1e1b00 */
[--C-:B------:R-:W-:Y:S02]  /*cfe0*/  IMAD.WIDE R6, R5, 0x8, R22.reuse ;  /* 0x0000000805067825 */ /* 0x100fe400078e0216 */
[----:B------:R-:W5:Y:S01]  /*cff0*/  LDG.E.64 R8, desc[UR8][R8.64] ;  /* 0x0000000808087981 */ /* 0x000f62000c1e1b00 */
[----:B------:R-:W0:Y:S01]  /*d000*/  LDC.64 R4, c[0x0][0x3f0] ;  /* 0x0000fc00ff047b82 */ /* 0x000e220000000a00 */
[----:B------:R-:W-:-:S02]  /*d010*/  IMAD.WIDE R12, R11, 0x8, R22 ;  /* 0x000000080b0c7825 */ /* 0x000fc400078e0216 */
[----:B------:R-:W5:Y:S02]  /*d020*/  LDG.E.64 R6, desc[UR8][R6.64] ;  /* 0x0000000806067981 */ /* 0x000f64000c1e1b00 */
[----:B------:R-:W-:Y:S02]  /*d030*/  IMAD.WIDE R22, R17, 0x8, R22 ;  /* 0x0000000811167825 */ /* 0x000fe400078e0216 */
[----:B------:R-:W5:Y:S04]  /*d040*/  LDG.E.64 R12, desc[UR8][R12.64] ;  /* 0x000000080c0c7981 */ /* 0x000f68000c1e1b00 */
[----:B------:R-:W5:Y:S01]  /*d050*/  LDG.E.64 R22, desc[UR8][R22.64] ;  /* 0x0000000816167981 */ /* 0x000f62000c1e1b00 */
[----:B------:R-:W-:Y:S01]  /*d060*/  BSSY.RECONVERGENT B0, `(.L_x_738) ;  /* 0x00005ab000007945 */ /* 0x000fe20003800200 */
        /* <DEDUP_REMOVED lines=35> */
.L_x_741:
[----:B------:R-:W-:Y:S05]  /*d2a0*/  BSYNC.RECONVERGENT B2 ;  /* 0x0000000000027941 */ /* 0x000fea0003800200 */
.L_x_740:
        /* <DEDUP_REMOVED lines=25> */
.L_x_743:
[----:B------:R-:W-:Y:S05]  /*d440*/  BSYNC.RECONVERGENT B2 ;  /* 0x0000000000027941 */ /* 0x000fea0003800200 */
.L_x_742:
        /* <DEDUP_REMOVED lines=25> */
.L_x_745:
[----:B------:R-:W-:Y:S05]  /*d5e0*/  BSYNC.RECONVERGENT B2 ;  /* 0x0000000000027941 */ /* 0x000fea0003800200 */
.L_x_744:
        /* <DEDUP_REMOVED lines=8> */
[----:B------:R-:W-:-:S06]  /*d670*/  DADD R18, -R42, R6 ;  /* 0x000000002a127229 */ /* 0x000fcc0000000106 */
        /* <DEDUP_REMOVED lines=16> */
.L_x_747:
[----:B------:R-:W-:Y:S05]  /*d780*/  BSYNC.RECONVERGENT B2 ;  /* 0x0000000000027941 */ /* 0x000fea0003800200 */
.L_x_746:
        /* <DEDUP_REMOVED lines=25> */
.L_x_749:
[----:B------:R-:W-:Y:S05]  /*d920*/  BSYNC.RECONVERGENT B2 ;  /* 0x0000000000027941 */ /* 0x000fea0003800200 */
.L_x_748:
        /* <DEDUP_REMOVED lines=25> */
.L_x_751:
[----:B------:R-:W-:Y:S05]  /*dac0*/  BSYNC.RECONVERGENT B2 ;  /* 0x0000000000027941 */ /* 0x000fea0003800200 */
.L_x_750:
        /* <DEDUP_REMOVED lines=18> */
[----:B------:R-:W-:-:S02]  /*dbf0*/  DADD R12, R12, R2 ;  /* 0x000000000c0c7229 */ /* 0x000fc40000000002 */
[----:B------:R-:W-:Y:S02]  /*dc00*/  DMUL R32, R42, UR6 ;  /* 0x000000062a207c28 */ /* 0x000fe40008000000 */
[----:B------:R-:W-:Y:S02]  /*dc10*/  DFMA R26, R2, UR6, R28 ;  /* 0x00000006021a7c2b */ /* 0x000fe4000800001c */
[----:B------:R-:W-:Y:S02]  /*dc20*/  DFMA R30, R42, UR6, R30 ;  /* 0x000000062a1e7c2b */ /* 0x000fe4000800001e */
[----:B------:R-:W-:Y:S02]  /*dc30*/  DADD R16, -RZ, |R12| ;  /* 0x00000000ff107229 */ /* 0x000fe4000000050c */
[----:B------:R-:W-:Y:S01]  /*dc40*/  DFMA R36, R2, UR10, R14 ;  /* 0x0000000a02247c2b */ /* 0x000fe2000800000e */
[----:B------:R-:W-:-:S10]  /*dc50*/  MOV R15, 0xdc70 ;  /* 0x0000dc70000f7802 */ /* 0x000fd40000000f00 */
[----:B------:R-:W-:Y:S05]  /*dc60*/  CALL.REL.NOINC `($_Z13upwind_normalPdS_S_PKdS1_S1_S1_S1_S1_S1_iiidddi$__internal_accurate_pow) ;  /* 0x0000005400607944 */ /* 0x000fea0003c00000 */
[----:B------:R-:W-:Y:S05]  /*dc70*/  BSYNC.RECONVERGENT B1 ;  /* 0x0000000000017941 */ /* 0x000fea0003800200 */
.L_x_752:
        /* <DEDUP_REMOVED lines=17> */
.L_x_754:
[----:B------:R-:W-:Y:S05]  /*dd90*/  BSYNC.RECONVERGENT B1 ;  /* 0x0000000000017941 */ /* 0x000fea0003800200 */
.L_x_753:
[----:B------:R-:W-:Y:S01]  /*dda0*/  UMOV UR6, 0x55555555 ;  /* 0x5555555500067882 */ /* 0x000fe20000000000 */
[----:B------:R-:W-:Y:S01]  /*ddb0*/  UMOV UR7, 0x3ff15555 ;  /* 0x3ff1555500077882 */ /* 0x000fe20000000000 */
[----:B------:R-:W-:Y:S01]  /*ddc0*/  DSETP.NEU.AND P0, PT, R12, 1, PT ;  /* 0x3ff000000c00742a */ /* 0x000fe20003f0d000 */
[----:B------:R-:W-:Y:S01]  /*ddd0*/  BSSY.RECONVERGENT B1, `(.L_x_755) ;  /* 0x0000008000017945 */ /* 0x000fe20003800200 */
[----:B------:R-:W-:Y:S01]  /*dde0*/  DMUL R14, R16, UR6 ;  /* 0x00000006100e7c28 */ /* 0x000fe20008000000 */
[----:B------:R-:W-:Y:S02]  /*ddf0*/  IMAD.MOV.U32 R16, RZ, RZ, R18 ;  /* 0x000000ffff107224 */ /* 0x000fe400078e0012 */
[----:B------:R-:W-:-:S07]  /*de00*/  IMAD.MOV.U32 R17, RZ, RZ, R19 ;  /* 0x000000ffff117224 */ /* 0x000fce00078e0013 */
[----:B------:R-:W-:Y:S02]  /*de10*/  FSEL R23, R15, 1.8854166269302368164, P0 ;  /* 0x3ff155550f177808 */ /* 0x000fe40000000000 */
[----:B------:R-:W-:Y:S02]  /*de20*/  FSEL R22, R14, 1.46601546874880000000e+13, P0 ;  /* 0x555555550e167808 */ /* 0x000fe40000000000 */
[----:B------:R-:W-:-:S07]  /*de30*/  MOV R15, 0xde50 ;  /* 0x0000de50000f7802 */ /* 0x000fce0000000f00 */
[----:B------:R-:W-:Y:S05]  /*de40*/  CALL.REL.NOINC `($_Z13upwind_normalPdS_S_PKdS1_S1_S1_S1_S1_S1_iiidddi$__internal_accurate_pow) ;  /* 0x0000005000e87944 */ /* 0x000fea0003c00000 */
[----:B------:R-:W-:Y:S05]  /*de50*/  BSYNC.RECONVERGENT B1 ;  /* 0x0000000000017941 */ /* 0x000fea0003800200 */
.L_x_755:
[C---:B------:R-:W-:Y:S01]  /*de60*/  DADD R12, R20.reuse, 2 ;  /* 0x40000000140c7429 */ /* 0x040fe20000000000 */
[----:B------:R-:W-:Y:S01]  /*de70*/  BSSY.RECONVERGENT B1, `(.L_x_756) ;  /* 0x000000e000017945 */ /* 0x000fe20003800200 */
[----:B------:R-:W-:Y:S02]  /*de80*/  DSETP.NEU.AND P0, PT, R20, RZ, PT ;  /* 0x000000ff1400722a */ /* 0x000fe40003f0d000 */
        /* <DEDUP_REMOVED lines=12> */
.L_x_757:
[----:B------:R-:W-:Y:S05]  /*df50*/  BSYNC.RECONVERGENT B1 ;  /* 0x0000000000017941 */ /* 0x000fea0003800200 */
.L_x_756:
        /* <DEDUP_REMOVED lines=11> */
[----:B------:R-:W-:Y:S05]  /*e010*/  CALL.REL.NOINC `($_Z13upwind_normalPdS_S_PKdS1_S1_S1_S1_S1_S1_iiidddi$__internal_accurate_pow) ;  /* 0x0000005000747944 */ /* 0x000fea0003c00000 */
[----:B------:R-:W-:Y:S05]  /*e020*/  BSYNC.RECONVERGENT B1 ;  /* 0x0000000000017941 */ /* 0x000fea0003800200 */
.L_x_758:
        /* <DEDUP_REMOVED lines=15> */
.L_x_760:
[----:B------:R-:W-:Y:S05]  /*e120*/  BSYNC.RECONVERGENT B1 ;  /* 0x0000000000017941 */ /* 0x000fea0003800200 */
.L_x_759:
[----:B------:R-:W-:Y:S01]  /*e130*/  UMOV UR6, 0x55555555 ;  /* 0x5555555500067882 */ /* 0x000fe20000000000 */
[----:B------:R-:W-:Y:S01]  /*e140*/  UMOV UR7, 0x3ff15555 ;  /* 0x3ff1555500077882 */ /* 0x000fe20000000000 */
[----:B------:R-:W-:Y:S01]  /*e150*/  DSETP.NEU.AND P0, PT, R12, 1, PT ;  /* 0x3ff000000c00742a */ /* 0x000fe20003f0d000 */
[----:B------:R-:W-:Y:S01]  /*e160*/  BSSY.RECONVERGENT B1, `(.L_x_761) ;  /* 0x0000008000017945 */ /* 0x000fe20003800200 */
[----:B------:R-:W-:Y:S01]  /*e170*/  DMUL R14, R16, UR6 ;  /* 0x00000006100e7c28 */ /* 0x000fe20008000000 */
[----:B------:R-:W-:Y:S01]  /*e180*/  IMAD.MOV.U32 R16, RZ, RZ, R18 ;  /* 0x000000ffff107224 */ /* 0x000fe200078e0012 */
[----:B------:R-:W-:-:S08]  /*e190*/  MOV R17, R19 ;  /* 0x0000001300117202 */ /* 0x000fd00000000f00 */
[----:B------:R-:W-:Y:S02]  /*e1a0*/  FSEL R47, R15, 1.8854166269302368164, P0 ;  /* 0x3ff155550f2f7808 */ /* 0x000fe40000000000 */
[----:B------:R-:W-:Y:S02]  /*e1b0*/  FSEL R46, R14, 1.46601546874880000000e+13, P0 ;  /* 0x555555550e2e7808 */ /* 0x000fe40000000000 */
[----:B------:R-:W-:-:S07]  /*e1c0*/  MOV R15, 0xe1e0 ;  /* 0x0000e1e0000f7802 */ /* 0x000fce0000000f00 */
[----:B------:R-:W-:Y:S05]  /*e1d0*/  CALL.REL.NOINC `($_Z13upwind_normalPdS_S_PKdS1_S1_S1_S1_S1_S1_iiidddi$__internal_accurate_pow) ;  /* 0x0000005000047944 */ /* 0x000fea0003c00000 */
[----:B------:R-:W-:Y:S05]  /*e1e0*/  BSYNC.RECONVERGENT B1 ;  /* 0x0000000000017941 */ /* 0x000fea0003800200 */
.L_x_761:
        /* <DEDUP_REMOVED lines=15> */
.L_x_763:
[----:B------:R-:W-:Y:S05]  /*e2e0*/  BSYNC.RECONVERGENT B1 ;  /* 0x0000000000017941 */ /* 0x000fea0003800200 */
.L_x_762:
        /* <DEDUP_REMOVED lines=13> */
.L_x_764:
        /* <DEDUP_REMOVED lines=16> */
.L_x_766:
[----:B------:R-:W-:Y:S05]  /*e4c0*/  BSYNC.RECONVERGENT B1 ;  /* 0x0000000000017941 */ /* 0x000fea0003800200 */
.L_x_765:
        /* <DEDUP_REMOVED lines=12> */
.L_x_767:
        /* <DEDUP_REMOVED lines=13> */
.L_x_769:
[----:B------:R-:W-:Y:S05]  /*e660*/  BSYNC.RECONVERGENT B1 ;  /* 0x0000000000017941 */ /* 0x000fea0003800200 */
.L_x_768:
        /* <DEDUP_REMOVED lines=13> */
[----:B------:R-:W-:Y:S05]  /*e740*/  CALL.REL.NOINC `($_Z13upwind_normalPdS_S_PKdS1_S1_S1_S1_S1_S1_iiidddi$__internal_accurate_pow) ;  /* 0x0000004800a87944 */ /* 0x000fea0003c00000 */
[----:B------:R-:W-:Y:S05]  /*e750*/  BSYNC.RECONVERGENT B1 ;  /* 0x0000000000017941 */ /* 0x000fea0003800200 */
.L_x_770:
        /* <DEDUP_REMOVED lines=15> */
.L_x_772:
[----:B------:R-:W-:Y:S05]  /*e850*/  BSYNC.RECONVERGENT B1 ;  /* 0x0000000000017941 */ /* 0x000fea0003800200 */
.L_x_771:
        /* <DEDUP_REMOVED lines=23> */
.L_x_774:
[----:B------:R-:W-:Y:S05]  /*e9d0*/  BSYNC.RECONVERGENT B2 ;  /* 0x0000000000027941 */ /* 0x000fea0003800200 */
.L_x_773:
[----:B------:R-:W-:Y:S01]  /*e9e0*/  UMOV UR6, 0xa0b5ed8d ;  /* 0xa0b5ed8d00067882 */ /* 0x000fe20000000000 */
[----:B------:R-:W-:Y:S01]  /*e9f0*/  UMOV UR7, 0x3eb0c6f7 ;  /* 0x3eb0c6f700077882 */ /* 0x000fe20000000000 */
[----:B------:R-:W-:Y:S01]  /*ea00*/  BSSY.RECONVERGENT B1, `(.L_x_775) ;  /* 0x0000009000017945 */ /* 0x000fe20003800200 */
[----:B------:R-:W-:Y:S01]  /*ea10*/  DADD R20, R22, UR6 ;  /* 0x0000000616147e29 */ /* 0x000fe20008000000 */
[----:B------:R-:W-:Y:S02]  /*ea20*/  FSEL R23, R17, 1.4499999284744262695, P1 ;  /* 0x3fb9999911177808 */ /* 0x000fe40000800000 */
[----:B------:R-:W-:-:S05]  /*ea30*/  FSEL R22, R16, -1.5881868392106855534e-23, P1 ;  /* 0x9999999a10167808 */ /* 0x000fca0000800000 */
[----:B------:R-:W-:-:S10]  /*ea40*/  DADD R14, -RZ, |R20| ;  /* 0x00000000ff0e7229 */ /* 0x000fd40000000514 */
[----:B------:R-:W-:Y:S01]  /*ea50*/  IMAD.MOV.U32 R17, RZ, RZ, R15 ;  /* 0x000000ffff117224 */ /* 0x000fe200078e000f */
[----:B------:R-:W-:Y:S01]  /*ea60*/  MOV R15, 0xea90 ;  /* 0x0000ea90000f7802 */ /* 0x000fe20000000f00 */
[----:B------:R-:W-:-:S07]  /*ea70*/  IMAD.MOV.U32 R16, RZ, RZ, R14 ;  /* 0x000000ffff107224 */ /* 0x000fce00078e000e */
[----:B------:R-:W-:Y:S05]  /*ea80*/  CALL.REL.NOINC `($_Z13upwind_normalPdS_S_PKdS1_S1_S1_S1_S1_S1_iiidddi$__internal_accurate_pow) ;  /* 0x0000004400d87944 */ /* 0x000fea0003c00000 */
[----:B------:R-:W-:Y:S05]  /*ea90*/  BSYNC.RECONVERGENT B1 ;  /* 0x0000000000017941 */ /* 0x000fea0003800200 */
.L_x_775:
        /* <DEDUP_REMOVED lines=15> */
.L_x_777:
[----:B------:R-:W-:Y:S05]  /*eb90*/  BSYNC.RECONVERGENT B1 ;  /* 0x0000000000017941 */ /* 0x000fea0003800200 */
.L_x_776:
        /* <DEDUP_REMOVED lines=23> */
.L_x_779:
[----:B------:R-:W-:Y:S05]  /*ed10*/  BSYNC.RECONVERGENT B2 ;  /* 0x0000000000027941 */ /* 0x000fea0003800200 */
.L_x_778:
[----:B------:R-:W-:Y:S01]  /*ed20*/  UMOV UR6, 0xa0b5ed8d ;  /* 0xa0b5ed8d00067882 */ /* 0x000fe20000000000 */
[----:B------:R-:W-:Y:S01]  /*ed30*/  UMOV UR7, 0x3eb0c6f7 ;  /* 0x3eb0c6f700077882 */ /* 0x000fe20000000000 */
[----:B------:R-:W-:Y:S01]  /*ed40*/  BSSY.RECONVERGENT B1, `(.L_x_780) ;  /* 0x0000009000017945 */ /* 0x000fe20003800200 */
[----:B------:R-:W-:Y:S01]  /*ed50*/  DADD R20, R10, UR6 ;  /* 0x000000060a147e29 */ /* 0x000fe20008000000 */
[----:B------:R-:W-:Y:S02]  /*ed60*/  FSEL R11, R17, 1.7749999761581420898, P1 ;  /* 0x3fe33333110b7808 */ /* 0x000fe40000800000 */
[----:B------:R-:W-:-:S05]  /*ed70*/  FSEL R10, R16, 4.172325063223070174e-08, P1 ;  /* 0x33333333100a7808 */ /* 0x000fca0000800000 */
[----:B------:R-:W-:-:S10]  /*ed80*/  DADD R14, -RZ, |R20| ;  /* 0x00000000ff0e7229 */ /* 0x000fd40000000514 */
[----:B------:R-:W-:Y:S01]  /*ed90*/  MOV R17, R15 ;  /* 0x0000000f00117202 */ /* 0x000fe20000000f00 */
[----:B------:R-:W-:Y:S01]  /*eda0*/  IMAD.MOV.U32 R16, RZ, RZ, R14 ;  /* 0x000000ffff107224 */ /* 0x000fe200078e000e */
[----:B------:R-:W-:-:S07]  /*edb0*/  MOV R15, 0xedd0 ;  /* 0x0000edd0000f7802 */ /* 0x000fce0000000f00 */
[----:B------:R-:W-:Y:S05]  /*edc0*/  CALL.REL.NOINC `($_Z13upwind_normalPdS_S_PKdS1_S1_S1_S1_S1_S1_iiidddi$__internal_accurate_pow) ;  /* 0x0000004400087944 */ /* 0x000fea0003c00000 */
[----:B------:R-:W-:Y:S05]  /*edd0*/  BSYNC.RECONVERGENT B1 ;  /* 0x0000000000017941 */ /* 0x000fea0003800200 */
.L_x_780:
        /* <DEDUP_REMOVED lines=15> */
.L_x_782:
[----:B------:R-:W-:Y:S05]  /*eed0*/  BSYNC.RECONVERGENT B1 ;  /* 0x0000000000017941 */ /* 0x000fea0003800200 */
.L_x_781:
        /* <DEDUP_REMOVED lines=23> */
.L_x_784:
[----:B------:R-:W-:Y:S05]  /*f050*/  BSYNC.RECONVERGENT B2 ;  /* 0x0000000000027941 */ /* 0x000fea0003800200 */
.L_x_783:
        /* <DEDUP_REMOVED lines=27> */
.L_x_786:
[----:B------:R-:W-:Y:S05]  /*f210*/  BSYNC.RECONVERGENT B2 ;  /* 0x0000000000027941 */ /* 0x000fea0003800200 */
.L_x_785:
        /* <DEDUP_REMOVED lines=23> */
[----:B------:R-:W-:Y:S01]  /*f390*/  IMAD.MOV.U32 R22, RZ, RZ, R16 ;  /* 0x000000ffff167224 */ /* 0x000fe200078e0010 */
[----:B------:R-:W-:-:S07]  /*f3a0*/  MOV R23, R17 ;  /* 0x0000001100177202 */ /* 0x000fce0000000f00 */
.L_x_788:
[----:B------:R-:W-:Y:S05]  /*f3b0*/  BSYNC.RECONVERGENT B2 ;  /* 0x0000000000027941 */ /* 0x000fea0003800200 */
.L_x_787:
        /* <DEDUP_REMOVED lines=23> */
.L_x_790:
[----:B------:R-:W-:Y:S05]  /*f530*/  BSYNC.RECONVERGENT B2 ;  /* 0x0000000000027941 */ /* 0x000fea0003800200 */
.L_x_789:
[----:B------:R-:W-:Y:S01]  /*f540*/  DADD R10, R40, R40 ;  /* 0x00000000280a7229 */ /* 0x000fe20000000028 */
[----:B------:R-:W-:Y:S01]  /*f550*/  UMOV UR6, 0xaaaaaaab ;  /* 0xaaaaaaab00067882 */ /* 0x000fe20000000000 */
[----:B------:R-:W-:Y:S01]  /*f560*/  UMOV UR7, 0x3ff2aaaa ;  /* 0x3ff2aaaa00077882 */ /* 0x000fe20000000000 */
[----:B------:R-:W-:Y:S01]  /*f570*/  DMUL R30, R30, R22 ;  /* 0x000000161e1e7228 */ /* 0x000fe20000000000 */
        /* <DEDUP_REMOVED lines=24> */
[----:B------:R-:W-:Y:S05]  /*f700*/  CALL.REL.NOINC `($_Z13upwind_normalPdS_S_PKdS1_S1_S1_S1_S1_S1_iiidddi$__internal_accurate_pow) ;  /* 0x0000003800b87944 */ /* 0x000fea0003c00000 */
[----:B------:R-:W-:Y:S05]  /*f710*/  BSYNC.RECONVERGENT B1 ;  /* 0x0000000000017941 */ /* 0x000fea0003800200 */
.L_x_791:
        /* <DEDUP_REMOVED lines=17> */
.L_x_793:
[----:B------:R-:W-:Y:S05]  /*f830*/  BSYNC.RECONVERGENT B1 ;  /* 0x0000000000017941 */ /* 0x000fea0003800200 */
.L_x_792:
        /* <DEDUP_REMOVED lines=12> */
.L_x_794:
        /* <DEDUP_REMOVED lines=14> */
.L_x_796:
[----:B------:R-:W-:Y:S05]  /*f9e0*/  BSYNC.RECONVERGENT B1 ;  /* 0x0000000000017941 */ /* 0x000fea0003800200 */
.L_x_795:
        /* <DEDUP_REMOVED lines=11> */
[----:B------:R-:W-:Y:S05]  /*faa0*/  CALL.REL.NOINC `($_Z13upwind_normalPdS_S_PKdS1_S1_S1_S1_S1_S1_iiidddi$__internal_accurate_pow) ;  /* 0x0000003400d07944 */ /* 0x000fea0003c00000 */
[----:B------:R-:W-:Y:S05]  /*fab0*/  BSYNC.RECONVERGENT B1 ;  /* 0x0000000000017941 */ /* 0x000fea0003800200 */
.L_x_797:
        /* <DEDUP_REMOVED lines=15> */
.L_x_799:
[----:B------:R-:W-:Y:S05]  /*fbb0*/  BSYNC.RECONVERGENT B1 ;  /* 0x0000000000017941 */ /* 0x000fea0003800200 */
.L_x_798:
[----:B------:R-:W-:Y:S01]  /*fbc0*/  UMOV UR6, 0x55555555 ;  /* 0x5555555500067882 */ /* 0x000fe20000000000 */
[----:B------:R-:W-:Y:S01]  /*fbd0*/  UMOV UR7, 0x3ff15555 ;  /* 0x3ff1555500077882 */ /* 0x000fe20000000000 */
[----:B------:R-:W-:Y:S01]  /*fbe0*/  DSETP.NEU.AND P0, PT, R12, 1, PT ;  /* 0x3ff000000c00742a */ /* 0x000fe20003f0d000 */
[----:B------:R-:W-:Y:S01]  /*fbf0*/  BSSY.RECONVERGENT B1, `(.L_x_800) ;  /* 0x0000008000017945 */ /* 0x000fe20003800200 */
[----:B------:R-:W-:Y:S01]  /*fc00*/  DMUL R14, R16, UR6 ;  /* 0x00000006100e7c28 */ /* 0x000fe20008000000 */
[----:B------:R-:W-:Y:S01]  /*fc10*/  MOV R16, R18 ;  /* 0x0000001200107202 */ /* 0x000fe20000000f00 */
[----:B------:R-:W-:-:S08]  /*fc20*/  IMAD.MOV.U32 R17, RZ, RZ, R19 ;  /* 0x000000ffff117224 */ /* 0x000fd000078e0013 */
[----:B------:R-:W-:Y:S02]  /*fc30*/  FSEL R13, R15, 1.8854166269302368164, P0 ;  /* 0x3ff155550f0d7808 */ /* 0x000fe40000000000 */
[----:B------:R-:W-:Y:S02]  /*fc40*/  FSEL R12, R14, 1.46601546874880000000e+13, P0 ;  /* 0x555555550e0c7808 */ /* 0x000fe40000000000 */
[----:B------:R-:W-:-:S07]  /*fc50*/  MOV R15, 0xfc70 ;  /* 0x0000fc70000f7802 */ /* 0x000fce0000000f00 */
[----:B------:R-:W-:Y:S05]  /*fc60*/  CALL.REL.NOINC `($_Z13upwind_normalPdS_S_PKdS1_S1_S1_S1_S1_S1_iiidddi$__internal_accurate_pow) ;  /* 0x0000003400607944 */ /* 0x000fea0003c00000 */
[----:B------:R-:W-:Y:S05]  /*fc70*/  BSYNC.RECONVERGENT B1 ;  /* 0x0000000000017941 */ /* 0x000fea0003800200 */
.L_x_800:
        /* <DEDUP_REMOVED lines=14> */
.L_x_802:
[----:B------:R-:W-:Y:S05]  /*fd60*/  BSYNC.RECONVERGENT B1 ;  /* 0x0000000000017941 */ /* 0x000fea0003800200 */
.L_x_801:
        /* <DEDUP_REMOVED lines=8> */
[----:B------:R-:W-:Y:S01]  /*fdf0*/  MOV R17, R19 ;  /* 0x0000001300117202 */ /* 0x000fe20000000f00 */
[----:B------:R-:W-:Y:S01]  /*fe00*/  DADD R12, R12, R14 ;  /* 0x000000000c0c7229 */ /* 0x000fe2000000000e */
[----:B------:R-:W-:-:S10]  /*fe10*/  MOV R15, 0xfe30 ;  /* 0x0000fe30000f7802 */ /* 0x000fd40000000f00 */
[----:B------:R-:W-:Y:S05]  /*fe20*/  CALL.REL.NOINC `($_Z13upwind_normalPdS_S_PKdS1_S1_S1_S1_S1_S1_iiidddi$__internal_accurate_pow) ;  /* 0x0000003000f07944 */ /* 0x000fea0003c00000 */
[----:B------:R-:W-:Y:S05]  /*fe30*/  BSYNC.RECONVERGENT B1 ;  /* 0x0000000000017941 */ /* 0x000fea0003800200 */
.L_x_803:
        /* <DEDUP_REMOVED lines=16> */
.L_x_805:
[----:B------:R-:W-:Y:S05]  /*ff40*/  BSYNC.RECONVERGENT B1 ;  /* 0x0000000000017941 */ /* 0x000fea0003800200 */
.L_x_804:
        /* <DEDUP_REMOVED lines=10> */
[----:B------:R-:W-:Y:S05]  /*fff0*/  CALL.REL.NOINC `($_Z13upwind_normalPdS_S_PKdS1_S1_S1_S1_S1_S1_iiidddi$__internal_accurate_pow) ;  /* 0x00000030007c7944 */ /* 0x000fea0003c00000 */
[----:B------:R-:W-:Y:S05]  /*10000*/  BSYNC.RECONVERGENT B1 ;  /* 0x0000000000017941 */ /* 0x000fea0003800200 */
.L_x_806:
        /* <DEDUP_REMOVED lines=13> */
.L_x_808:
[----:B------:R-:W-:Y:S05]  /*100e0*/  BSYNC.RECONVERGENT B1 ;  /* 0x0000000000017941 */ /* 0x000fea0003800200 */
.L_x_807:
        /* <DEDUP_REMOVED lines=13> */
[----:B------:R-:W-:Y:S05]  /*101c0*/  CALL.REL.NOINC `($_Z13upwind_normalPdS_S_PKdS1_S1_S1_S1_S1_S1_iiidddi$__internal_accurate_pow) ;  /* 0x0000003000087944 */ /* 0x000fea0003c00000 */
[----:B------:R-:W-:Y:S05]  /*101d0*/  BSYNC.RECONVERGENT B1 ;  /* 0x0000000000017941 */ /* 0x000fea0003800200 */
.L_x_809:
        /* <DEDUP_REMOVED lines=15> */
.L_x_811:
[----:B------:R-:W-:Y:S05]  /*102d0*/  BSYNC.RECONVERGENT B1 ;  /* 0x0000000000017941 */ /* 0x000fea0003800200 */
.L_x_810:
        /* <DEDUP_REMOVED lines=23> */
.L_x_813:
[----:B------:R-:W-:Y:S05]  /*10450*/  BSYNC.RECONVERGENT B2 ;  /* 0x0000000000027941 */ /* 0x000fea0003800200 */
.L_x_812:
[----:B------:R-:W-:Y:S01]  /*10460*/  UMOV UR6, 0xa0b5ed8d ;  /* 0xa0b5ed8d00067882 */ /* 0x000fe20000000000 */
[----:B------:R-:W-:Y:S01]  /*10470*/  UMOV UR7, 0x3eb0c6f7 ;  /* 0x3eb0c6f700077882 */ /* 0x000fe20000000000 */
[----:B------:R-:W-:Y:S01]  /*10480*/  FSEL R5, R17, 1.4499999284744262695, P1 ;  /* 0x3fb9999911057808 */ /* 0x000fe20000800000 */
[----:B------:R-:W-:Y:S01]  /*10490*/  DADD R12, R12, UR6 ;  /* 0x000000060c0c7e29 */ /* 0x000fe20008000000 */
[----:B------:R-:W-:Y:S01]  /*104a0*/  BSSY.RECONVERGENT B1, `(.L_x_814) ;  /* 0x0000007000017945 */ /* 0x000fe20003800200 */
[----:B------:R-:W-:-:S06]  /*104b0*/  FSEL R4, R16, -1.5881868392106855534e-23, P1 ;  /* 0x9999999a10047808 */ /* 0x000fcc0000800000 */
[----:B------:R-:W-:-:S10]  /*104c0*/  DADD R14, -RZ, |R12| ;  /* 0x00000000ff0e7229 */ /* 0x000fd4000000050c */
[----:B------:R-:W-:Y:S01]  /*104d0*/  IMAD.MOV.U32 R17, RZ, RZ, R15 ;  /* 0x000000ffff117224 */ /* 0x000fe200078e000f */
[----:B------:R-:W-:Y:S01]  /*104e0*/  MOV R15, 0x10510 ;  /* 0x00010510000f7802 */ /* 0x000fe20000000f00 */
[----:B------:R-:W-:-:S07]  /*104f0*/  IMAD.MOV.U32 R16, RZ, RZ, R14 ;  /* 0x000000ffff107224 */ /* 0x000fce00078e000e */
[----:B------:R-:W-:Y:S05]  /*10500*/  CALL.REL.NOINC `($_Z13upwind_normalPdS_S_PKdS1_S1_S1_S1_S1_S1_iiidddi$__internal_accurate_pow) ;  /* 0x0000002c00387944 */ /* 0x000fea0003c00000 */
[----:B------:R-:W-:Y:S05]  /*10510*/  BSYNC.RECONVERGENT B1 ;  /* 0x0000000000017941 */ /* 0x000fea0003800200 */
.L_x_814:
        /* <DEDUP_REMOVED lines=15> */
.L_x_816:
[----:B------:R-:W-:Y:S05]  /*10610*/  BSYNC.RECONVERGENT B1 ;  /* 0x0000000000017941 */ /* 0x000fea0003800200 */
.L_x_815:
        /* <DEDUP_REMOVED lines=23> */
.L_x_818:
[----:B------:R-:W-:Y:S05]  /*10790*/  BSYNC.RECONVERGENT B2 ;  /* 0x0000000000027941 */ /* 0x000fea0003800200 */
.L_x_817:
        /* <DEDUP_REMOVED lines=12> */
.L_x_819:
        /* <DEDUP_REMOVED lines=15> */
.L_x_821:
[----:B------:R-:W-:Y:S05]  /*10950*/  BSYNC.RECONVERGENT B1 ;  /* 0x0000000000017941 */ /* 0x000fea0003800200 */
.L_x_820:
        /* <DEDUP_REMOVED lines=23> */
.L_x_823:
[----:B------:R-:W-:Y:S05]  /*10ad0*/  BSYNC.RECONVERGENT B2 ;  /* 0x0000000000027941 */ /* 0x000fea0003800200 */
.L_x_822:
        /* <DEDUP_REMOVED lines=27> */
.L_x_825:
[----:B------:R-:W-:Y:S05]  /*10c90*/  BSYNC.RECONVERGENT B2 ;  /* 0x0000000000027941 */ /* 0x000fea0003800200 */
.L_x_824:
        /* <DEDUP_REMOVED lines=25> */
.L_x_827:
[----:B------:R-:W-:Y:S05]  /*10e30*/  BSYNC.RECONVERGENT B2 ;  /* 0x0000000000027941 */ /* 0x000fea0003800200 */
.L_x_826:
        /* <DEDUP_REMOVED lines=23> */
.L_x_829:
[----:B------:R-:W-:Y:S05]  /*10fb0*/  BSYNC.RECONVERGENT B2 ;  /* 0x0000000000027941 */ /* 0x000fea0003800200 */
.L_x_828:
[----:B------:R-:W-:-:S08]  /*10fc0*/  DMUL R22, R22, R4 ;  /* 0x0000000416167228 */ /* 0x000fd00000000000 */
[----:B------:R-:W-:-:S08]  /*10fd0*/  DFMA R22, R26, R28, R22 ;  /* 0x0000001c1a16722b */ /* 0x000fd00000000016 */
[----:B------:R-:W-:Y:S01]  /*10fe0*/  DFMA R16, R34, R16, R22 ;  /* 0x000000102210722b */ /* 0x000fe20000000016 */
[----:B------:R-:W-:Y:S10]  /*10ff0*/  BRA `(.L_x_830) ;  /* 0x0000001800c47947 */ /* 0x000ff40003800000 */
.L_x_739:
[----:B------:R-:W0:Y:S01]  /*11000*/  LDCU.64 UR6, c[0x0][0x3f0] ;  /* 0x00007e00ff0677ac */ /* 0x000e220008000a00 */
[--C-:B------:R-:W-:Y:S01]  /*11010*/  DSETP.GEU.AND P0, PT, R2, R4.reuse, PT ;  /* 0x000000040200722a */ /* 0x100fe20003f0e000 */
[----:B------:R-:W-:Y:S01]  /*11020*/  BSSY.RECONVERGENT B2, `(.L_x_831) ;  /* 0x000003c000027945 */ /* 0x000fe20003800200 */
[--C-:B------:R-:W-:Y:S02]  /*11030*/  DADD R10, R4, R4.reuse ;  /* 0x00000000040a7229 */ /* 0x100fe40000000004 */
[----:B------:R-:W-:-:S10]  /*11040*/  DSETP.GEU.AND P1, PT, R24, R4, PT ;  /* 0x000000041800722a */ /* 0x000fd40003f2e000 */
[--C-:B------:R-:W-:Y:S02]  /*11050*/  @!P0 IMAD.MOV.U32 R28, RZ, RZ, R10.reuse ;  /* 0x000000ffff1c8224 */ /* 0x100fe400078e000a */
[--C-:B------:R-:W-:Y:S01]  /*11060*/  @!P0 IMAD.MOV.U32 R29, RZ, RZ, R11.reuse ;  /* 0x000000ffff1d8224 */ /* 0x100fe200078e000b */
[----:B------:R-:W-:Y:S01]  /*11070*/  @P0 DMUL R28, R4, 3 ;  /* 0x40080000041c0828 */ /* 0x000fe20000000000 */
[----:B0-----:R-:W-:Y:S01]  /*11080*/  @!P0 MOV R26, UR6 ;  /* 0x00000006001a8c02 */ /* 0x001fe20008000f00 */
[----:B------:R-:W-:Y:S01]  /*11090*/  @!P0 IMAD.U32 R27, RZ, RZ, UR7 ;  /* 0x00000007ff1b8e24 */ /* 0x000fe2000f8e00ff */
[----:B------:R-:W-:Y:S01]  /*110a0*/  @!P1 DADD R24, -RZ, -R24 ;  /* 0x00000000ff189229 */ /* 0x000fe20000000918 */
[----:B------:R-:W-:Y:S01]  /*110b0*/  @P0 IMAD.MOV.U32 R26, RZ, RZ, R10 ;  /* 0x000000ffff1a0224 */ /* 0x000fe200078e000a */
[-C--:B-----5:R-:W-:Y:S01]  /*110c0*/  @!P1 MOV R36, R8.reuse ;  /* 0x0000000800249202 */ /* 0x0a0fe20000000f00 */
[----:B------:R-:W-:Y:S01]  /*110d0*/  @P0 IMAD.MOV.U32 R27, RZ, RZ, R11 ;  /* 0x000000ffff1b0224 */ /* 0x000fe200078e000b */
[----:B------:R-:W-:Y:S01]  /*110e0*/  @!P1 CS2R R38, SRZ ;  /* 0x0000000000269805 */ /* 0x000fe2000001ff00 */
[----:B------:R-:W-:Y:S01]  /*110f0*/  IMAD.MOV.U32 R10, RZ, RZ, 0x1 ;  /* 0x00000001ff0a7424 */ /* 0x000fe200078e00ff */
[----:B------:R-:W-:Y:S01]  /*11100*/  @P1 MOV R38, R8 ;  /* 0x0000000800261202 */ /* 0x000fe20000000f00 */
[----:B------:R-:W-:-:S02]  /*11110*/  @P0 IMAD.U32 R2, RZ, RZ, UR6 ;  /* 0x00000006ff020e24 */ /* 0x000fc4000f8e00ff */
[----:B------:R-:W-:Y:S01]  /*11120*/  DADD R16, -R26, R28 ;  /* 0x000000001a107229 */ /* 0x000fe2000000011c */
[----:B------:R-:W-:Y:S02]  /*11130*/  @P0 IMAD.U32 R3, RZ, RZ, UR7 ;  /* 0x00000007ff030e24 */ /* 0x000fe4000f8e00ff */
[----:B------:R-:W-:Y:S02]  /*11140*/  @!P1 IMAD.MOV.U32 R37, RZ, RZ, R9 ;  /* 0x000000ffff259224 */ /* 0x000fe400078e0009 */
[----:B------:R-:W-:Y:S01]  /*11150*/  @P1 IMAD.MOV.U32 R36, RZ, RZ, R34 ;  /* 0x000000ffff241224 */ /* 0x000fe200078e0022 */
[----:B------:R-:W0:Y:S01]  /*11160*/  MUFU.RCP64H R11, R17 ;  /* 0x00000011000b7308 */ /* 0x000e220000001800 */
[----:B------:R-:W-:Y:S01]  /*11170*/  @P1 IMAD.MOV.U32 R37, RZ, RZ, R35 ;  /* 0x000000ffff251224 */ /* 0x000fe200078e0023 */
[----:B------:R-:W-:Y:S01]  /*11180*/  @P1 MOV R35, R15 ;  /* 0x0000000f00231202 */ /* 0x000fe20000000f00 */
[----:B------:R-:W-:Y:S02]  /*11190*/  @P1 IMAD.MOV.U32 R34, RZ, RZ, R14 ;  /* 0x000000ffff221224 */ /* 0x000fe400078e000e */
[----:B------:R-:W-:Y:S01]  /*111a0*/  @P1 IMAD.MOV.U32 R39, RZ, RZ, R9 ;  /* 0x000000ffff271224 */ /* 0x000fe200078e0009 */
[----:B0-----:R-:W-:-:S08]  /*111b0*/  DFMA R18, -R16, R10, 1 ;  /* 0x3ff000001012742b */ /* 0x001fd0000000010a */
[----:B------:R-:W-:-:S08]  /*111c0*/  DFMA R18, R18, R18, R18 ;  /* 0x000000121212722b */ /* 0x000fd00000000012 */
[----:B------:R-:W-:Y:S01]  /*111d0*/  DFMA R18, R10, R18, R10 ;  /* 0x000000120a12722b */ /* 0x000fe2000000000a */
[----:B------:R-:W-:Y:S01]  /*111e0*/  @!P0 MOV R10, R6 ;  /* 0x00000006000a8202 */ /* 0x000fe20000000f00 */
[----:B------:R-:W-:Y:S02]  /*111f0*/  @!P0 IMAD.MOV.U32 R11, RZ, RZ, R7 ;  /* 0x000000ffff0b8224 */ /* 0x000fe400078e0007 */
[----:B------:R-:W-:Y:S02]  /*11200*/  @P0 IMAD.MOV.U32 R10, RZ, RZ, R12 ;  /* 0x000000ffff0a0224 */ /* 0x000fe400078e000c */
[----:B------:R-:W-:Y:S02]  /*11210*/  @P0 IMAD.MOV.U32 R11, RZ, RZ, R13 ;  /* 0x000000ffff0b0224 */ /* 0x000fe400078e000d */
[----:B------:R-:W-:Y:S01]  /*11220*/  DFMA R20, -R16, R18, 1 ;  /* 0x3ff000001014742b */ /* 0x000fe20000000112 */
[----:B------:R-:W-:Y:S01]  /*11230*/  @P0 IMAD.MOV.U32 R12, RZ, RZ, R22 ;  /* 0x000000ffff0c0224 */ /* 0x000fe200078e0016 */
[----:B------:R-:W-:Y:S01]  /*11240*/  @P0 MOV R13, R23 ;  /* 0x00000017000d0202 */ /* 0x000fe20000000f00 */
[----:B------:R-:W-:-:S05]  /*11250*/  DADD R22, -RZ, -R4 ;  /* 0x00000000ff167229 */ /* 0x000fca0000000904 */
[----:B------:R-:W-:Y:S02]  /*11260*/  DADD R30, -R10, R12 ;  /* 0x000000000a1e7229 */ /* 0x000fe4000000010c */
[----:B------:R-:W-:Y:S02]  /*11270*/  DFMA R20, R18, R20, R18 ;  /* 0x000000141214722b */ /* 0x000fe40000000012 */
[----:B------:R-:W-:Y:S01]  /*11280*/  DMUL R12, R4, -2 ;  /* 0xc0000000040c7828 */ /* 0x000fe20000000000 */
[----:B------:R-:W-:Y:S02]  /*11290*/  @P1 IMAD.MOV.U32 R24, RZ, RZ, R22 ;  /* 0x000000ffff181224 */ /* 0x000fe400078e0016 */
[----:B------:R-:W-:-:S03]  /*112a0*/  @P1 IMAD.MOV.U32 R25, RZ, RZ, R23 ;  /* 0x000000ffff191224 */ /* 0x000fc600078e0017 */
[----:B------:R-:W-:Y:S01]  /*112b0*/  DMUL R32, R30, R20 ;  /* 0x000000141e207228 */ /* 0x000fe20000000000 */
[----:B------:R-:W-:-:S03]  /*112c0*/  FSETP.GEU.AND P3, PT, |R31|, 6.5827683646048100446e-37, PT ;  /* 0x036000001f00780b */ /* 0x000fc60003f6e200 */
[----:B------:R-:W-:Y:S02]  /*112d0*/  @P1 IMAD.MOV.U32 R22, RZ, RZ, R12 ;  /* 0x000000ffff161224 */ /* 0x000fe400078e000c */
[----:B------:R-:W-:Y:S01]  /*112e0*/  @P1 IMAD.MOV.U32 R23, RZ, RZ, R13 ;  /* 0x000000ffff171224 */ /* 0x000fe200078e000d */
[----:B------:R-:W-:Y:S02]  /*112f0*/  @P1 DMUL R12, R4, -3 ;  /* 0xc0080000040c1828 */ /* 0x000fe40000000000 */
[----:B------:R-:W-:Y:S01]  /*11300*/  DFMA R18, -R16, R32, R30 ;  /* 0x000000201012722b */ /* 0x000fe2000000011e */
[----:B------:R-:W-:Y:S02]  /*11310*/  @!P0 CS2R R4, SRZ ;  /* 0x0000000000048805 */ /* 0x000fe4000001ff00 */
[----:B------:R-:W-:Y:S02]  /*11320*/  @P0 IMAD.MOV.U32 R4, RZ, RZ, R6 ;  /* 0x000000ffff040224 */ /* 0x000fe400078e0006 */
[----:B------:R-:W-:-:S03]  /*11330*/  @P0 IMAD.MOV.U32 R5, RZ, RZ, R7 ;  /* 0x000000ffff050224 */ /* 0x000fc600078e0007 */
        /* <DEDUP_REMOVED lines=10> */
.L_x_832:
[----:B------:R-:W-:Y:S05]  /*113e0*/  BSYNC.RECONVERGENT B2 ;  /* 0x0000000000027941 */ /* 0x000fea0003800200 */
.L_x_831:
        /* <DEDUP_REMOVED lines=23> */
.L_x_834:
[----:B------:R-:W-:Y:S05]  /*11560*/  BSYNC.RECONVERGENT B2 ;  /* 0x0000000000027941 */ /* 0x000fea0003800200 */
.L_x_833:
        /* <DEDUP_REMOVED lines=22> */
.L_x_836:
[----:B------:R-:W-:Y:S05]  /*116d0*/  BSYNC.RECONVERGENT B2 ;  /* 0x0000000000027941 */ /* 0x000fea0003800200 */
.L_x_835:
        /* <DEDUP_REMOVED lines=23> */
.L_x_838:
[----:B------:R-:W-:Y:S05]  /*11850*/  BSYNC.RECONVERGENT B2 ;  /* 0x0000000000027941 */ /* 0x000fea0003800200 */
.L_x_837:
        /* <DEDUP_REMOVED lines=23> */
.L_x_840:
[----:B------:R-:W-:Y:S05]  /*119d0*/  BSYNC.RECONVERGENT B2 ;  /* 0x0000000000027941 */ /* 0x000fea0003800200 */
.L_x_839:
        /* <DEDUP_REMOVED lines=23> */
.L_x_842:
[----:B------:R-:W-:Y:S05]  /*11b50*/  BSYNC.RECONVERGENT B2 ;  /* 0x0000000000027941 */ /* 0x000fea0003800200 */
.L_x_841:
        /* <DEDUP_REMOVED lines=23> */
.L_x_844:
[----:B------:R-:W-:Y:S05]  /*11cd0*/  BSYNC.RECONVERGENT B2 ;  /* 0x0000000000027941 */ /* 0x000fea0003800200 */
.L_x_843:
        /* <DEDUP_REMOVED lines=22> */
.L_x_846:
[----:B------:R-:W-:Y:S05]  /*11e40*/  BSYNC.RECONVERGENT B2 ;  /* 0x0000000000027941 */ /* 0x000fea0003800200 */
.L_x_845:
        /* <DEDUP_REMOVED lines=23> */
.L_x_848:
[----:B------:R-:W-:Y:S05]  /*11fc0*/  BSYNC.RECONVERGENT B2 ;  /* 0x0000000000027941 */ /* 0x000fea0003800200 */
.L_x_847:
        /* <DEDUP_REMOVED lines=23> */
.L_x_850:
[----:B------:R-:W-:Y:S05]  /*12140*/  BSYNC.RECONVERGENT B2 ;  /* 0x0000000000027941 */ /* 0x000fea0003800200 */
.L_x_849:
        /* <DEDUP_REMOVED lines=23> */
.L_x_852:
[----:B------:R-:W-:Y:S05]  /*122c0*/  BSYNC.RECONVERGENT B2 ;  /* 0x0000000000027941 */ /* 0x000fea0003800200 */
.L_x_851:
        /* <DEDUP_REMOVED lines=22> */
.L_x_854:
[----:B------:R-:W-:Y:S05]  /*12430*/  BSYNC.RECONVERGENT B2 ;  /* 0x0000000000027941 */ /* 0x000fea0003800200 */
.L_x_853:
        /* <DEDUP_REMOVED lines=23> */
.L_x_856:
[----:B------:R-:W-:Y:S05]  /*125b0*/  BSYNC.RECONVERGENT B2 ;  /* 0x0000000000027941 */ /* 0x000fea0003800200 */
.L_x_855:
        /* <DEDUP_REMOVED lines=23> */
.L_x_858:
[----:B------:R-:W-:Y:S05]  /*12730*/  BSYNC.RECONVERGENT B2 ;  /* 0x0000000000027941 */ /* 0x000fea0003800200 */
.L_x_857:
[----:B------:R-:W-:Y:S01]  /*12740*/  DADD R20, RZ, -R12 ;  /* 0x00000000ff147229 */ /* 0x000fe2000000080c */
[----:B------:R-:W-:Y:S01]  /*12750*/  BSSY.RECONVERGENT B2, `(.L_x_859) ;  /* 0x0000014000027945 */ /* 0x000fe20003800200 */
[----:B------:R-:W-:Y:S01]  /*12760*/  IMAD.MOV.U32 R12, RZ, RZ, 0x1 ;  /* 0x00000001ff0c7424 */ /* 0x000fe200078e00ff */
[----:B------:R-:W-:-:S03]  /*12770*/  DADD R18, -R40, R32 ;  /* 0x0000000028127229 */ /* 0x000fc60000000120 */
[----:B------:R-:W0:Y:S07]  /*12780*/  MUFU.RCP64H R13, R21 ;  /* 0x00000015000d7308 */ /* 0x000e2e0000001800 */
        /* <DEDUP_REMOVED lines=16> */
.L_x_860:
[----:B------:R-:W-:Y:S05]  /*12890*/  BSYNC.RECONVERGENT B2 ;  /* 0x0000000000027941 */ /* 0x000fea0003800200 */
.L_x_859:
[C---:B------:R-:W-:Y:S02]  /*128a0*/  DSETP.GEU.AND P0, PT, |R22|.reuse, |R16|, PT ;  /* 0x400000101600722a */ /* 0x040fe40003f0e200 */
[----:B------:R-:W-:Y:S02]  /*128b0*/  DSETP.GEU.AND P1, PT, |R22|, |R24|, PT ;  /* 0x400000181600722a */ /* 0x000fe40003f2e200 */
[----:B------:R-:W-:Y:S02]  /*128c0*/  DMUL R12, R32, R34 ;  /* 0x00000022200c7228 */ /* 0x000fe40000000000 */
[----:B------:R-:W-:Y:S01]  /*128d0*/  DADD R2, RZ, -R2 ;  /* 0x00000000ff027229 */ /* 0x000fe20000000802 */
[C---:B------:R-:W-:Y:S01]  /*128e0*/  FSEL R14, R22.reuse, R16, !P0 ;  /* 0x00000010160e7208 */ /* 0x040fe20004000000 */
[----:B------:R-:W-:Y:S01]  /*128f0*/  DADD R26, RZ, -R26 ;  /* 0x00000000ff1a7229 */ /* 0x000fe2000000081a */
[C---:B------:R-:W-:Y:S01]  /*12900*/  FSEL R15, R23.reuse, R17, !P0 ;  /* 0x00000011170f7208 */ /* 0x040fe20004000000 */
[----:B------:R-:W-:Y:S01]  /*12910*/  DSETP.GEU.AND P3, PT, |R24|, |R38|, PT ;  /* 0x400000261800722a */ /* 0x000fe20003f6e200 */
[----:B------:R-:W-:Y:S01]  /*12920*/  FSEL R16, R22, R24, !P1 ;  /* 0x0000001816107208 */ /* 0x000fe20004800000 */
[----:B------:R-:W-:Y:S01]  /*12930*/  DSETP.GEU.AND P4, PT, R12, RZ, PT ;  /* 0x000000ff0c00722a */ /* 0x000fe20003f8e000 */
[----:B------:R-:W-:Y:S01]  /*12940*/  FSEL R17, R23, R25, !P1 ;  /* 0x0000001917117208 */ /* 0x000fe20004800000 */
[----:B------:R-:W-:-:S02]  /*12950*/  DMUL R22, R34, R36 ;  /* 0x0000002422167228 */ /* 0x000fc40000000000 */
[----:B------:R-:W-:Y:S01]  /*12960*/  DSETP.GEU.AND P2, PT, |R32|, |R34|, PT ;  /* 0x400000222000722a */ /* 0x000fe20003f4e200 */
[----:B------:R-:W-:Y:S01]  /*12970*/  FSEL R18, R24, R38, !P3 ;  /* 0x0000002618127208 */ /* 0x000fe20005800000 */
[----:B------:R-:W-:Y:S01]  /*12980*/  DSETP.GEU.AND P0, PT, |R34|, |R36|, PT ;  /* 0x400000242200722a */ /* 0x000fe20003f0e200 */
[----:B------:R-:W-:Y:S01]  /*12990*/  FSEL R19, R25, R39, !P3 ;  /* 0x0000002719137208 */ /* 0x000fe20005800000 */
[----:B------:R-:W-:Y:S02]  /*129a0*/  DMUL R30, R4, R30 ;  /* 0x0000001e041e7228 */ /* 0x000fe40000000000 */
        /* <DEDUP_REMOVED lines=22> */
.L_x_830:
[----:B------:R-:W-:Y:S05]  /*12b10*/  BSYNC.RECONVERGENT B0 ;  /* 0x0000000000007941 */ /* 0x000fea0003800200 */
.L_x_738:
[----:B------:R-:W0:Y:S01]  /*12b20*/  LDC.64 R2, c[0x0][0x390] ;  /* 0x0000e400ff027b82 */ /* 0x000e220000000a00 */
[----:B------:R-:W-:-:S06]  /*12b30*/  DSETP.GEU.AND P0, PT, |R6|, |R8|, PT ;  /* 0x400000080600722a */ /* 0x000fcc0003f0e200 */
[----:B------:R-:W-:Y:S02]  /*12b40*/  FSEL R4, R16, R10, !P0 ;  /* 0x0000000a10047208 */ /* 0x000fe40004000000 */
[----:B------:R-:W-:Y:S01]  /*12b50*/  FSEL R5, R17, R11, !P0 ;  /* 0x0000000b11057208 */ /* 0x000fe20004000000 */
[----:B0-----:R-:W-:-:S05]  /*12b60*/  IMAD.WIDE R2, R0, 0x8, R2 ;  /* 0x0000000800027825 */ /* 0x001fca00078e0202 */
[----:B------:R-:W-:Y:S01]  /*12b70*/  STG.E.64 desc[UR8][R2.64], R4 ;  /* 0x0000000402007986 */ /* 0x000fe2000c101b08 */
[----:B------:R-:W-:Y:S05]  /*12b80*/  EXIT ;  /* 0x000000000000794d */ /* 0x000fea0003800000 */
        .weak           $__internal_2_$__cuda_sm20_div_rn_f64_full
        .type           $__internal_2_$__cuda_sm20_div_rn_f64_full,@function
        .size           $__internal_2_$__cuda_sm20_div_rn_f64_full,($_Z13upwind_normalPdS_S_PKdS1_S1_S1_S1_S1_S1_iiidddi$__internal_accurate_pow - $__internal_2_$__cuda_sm20_div_rn_f64_full)
$__internal_2_$__cuda_sm20_div_rn_f64_full:
[C---:B------:R-:W-:Y:S01]  /*12b90*/  FSETP.GEU.AND P2, PT, |R17|.reuse, 1.469367938527859385e-39, PT ;  /* 0x001000001100780b */ /* 0x040fe20003f4e200 */
[--C-:B------:R-:W-:Y:S01]  /*12ba0*/  IMAD.MOV.U32 R52, RZ, RZ, R16.reuse ;  /* 0x000000ffff347224 */ /* 0x100fe200078e0010 */
[----:B------:R-:W-:Y:S01]  /*12bb0*/  MOV R53, R17 ;  /* 0x0000001100357202 */ /* 0x000fe20000000f00 */
[----:B------:R-:W-:Y:S01]  /*12bc0*/  IMAD.MOV.U32 R54, RZ, RZ, R16 ;  /* 0x000000ffff367224 */ /* 0x000fe200078e0010 */
[----:B------:R-:W-:Y:S01]  /*12bd0*/  LOP3.LUT R20, R17, 0x800fffff, RZ, 0xc0, !PT ;  /* 0x800fffff11147812 */ /* 0x000fe200078ec0ff */
[----:B------:R-:W-:Y:S01]  /*12be0*/  IMAD.MOV.U32 R59, RZ, RZ, R19 ;  /* 0x000000ffff3b7224 */ /* 0x000fe200078e0013 */
[----:B------:R-:W-:Y:S01]  /*12bf0*/  BSSY.RECONVERGENT B1, `(.L_x_861) ;  /* 0x000005a000017945 */ /* 0x000fe20003800200 */
[----:B------:R-:W-:Y:S01]  /*12c00*/  IMAD.MOV.U32 R56, RZ, RZ, 0x1 ;  /* 0x00000001ff387424 */ /* 0x000fe200078e00ff */
[----:B------:R-:W-:Y:S01]  /*12c10*/  LOP3.LUT R55, R20, 0x3ff00000, RZ, 0xfc, !PT ;  /* 0x3ff0000014377812 */ /* 0x000fe200078efcff */
[----:B------:R-:W-:Y:S01]  /*12c20*/  IMAD.MOV.U32 R58, RZ, RZ, R18 ;  /* 0x000000ffff3a7224 */ /* 0x000fe200078e0012 */
[----:B------:R-:W-:-:S02]  /*12c30*/  FSETP.GEU.AND P0, PT, |R59|, 1.469367938527859385e-39, PT ;  /* 0x001000003b00780b */ /* 0x000fc40003f0e200 */
[----:B------:R-:W-:Y:S01]  /*12c40*/  LOP3.LUT R16, R59, 0x7ff00000, RZ, 0xc0, !PT ;  /* 0x7ff000003b107812 */ /* 0x000fe200078ec0ff */
[----:B------:R-:W-:Y:S01]  /*12c50*/  @!P2 DMUL R54, R52, 8.98846567431157953865e+307 ;  /* 0x7fe000003436a828 */ /* 0x000fe20000000000 */
[----:B------:R-:W-:Y:S02]  /*12c60*/  LOP3.LUT R18, R17, 0x7ff00000, RZ, 0xc0, !PT ;  /* 0x7ff0000011127812 */ /* 0x000fe400078ec0ff */
[----:B------:R-:W-:Y:S02]  /*12c70*/  MOV R17, 0x1ca00000 ;  /* 0x1ca0000000117802 */ /* 0x000fe40000000f00 */
[----:B------:R-:W-:Y:S01]  /*12c80*/  ISETP.GE.U32.AND P4, PT, R16, R18, PT ;  /* 0x000000121000720c */ /* 0x000fe20003f86070 */
[----:B------:R-:W0:Y:S03]  /*12c90*/  MUFU.RCP64H R57, R55 ;  /* 0x0000003700397308 */ /* 0x000e260000001800 */
[----:B------:R-:W-:Y:S01]  /*12ca0*/  SEL R20, R17, 0x63400000, !P4 ;  /* 0x6340000011147807 */ /* 0x000fe20006000000 */
[----:B------:R-:W-:Y:S01]  /*12cb0*/  @!P0 IMAD.MOV.U32 R62, RZ, RZ, RZ ;  /* 0x000000ffff3e8224 */ /* 0x000fe200078e00ff */
[----:B------:R-:W-:-:S02]  /*12cc0*/  @!P0 LOP3.LUT R19, R53, 0x7ff00000, RZ, 0xc0, !PT ;  /* 0x7ff0000035138812 */ /* 0x000fc400078ec0ff */
[----:B------:R-:W-:Y:S02]  /*12cd0*/  @!P2 LOP3.LUT R18, R55, 0x7ff00000, RZ, 0xc0, !PT ;  /* 0x7ff000003712a812 */ /* 0x000fe400078ec0ff */
[----:B------:R-:W-:-:S04]  /*12ce0*/  @!P0 ISETP.GE.U32.AND P3, PT, R16, R19, PT ;  /* 0x000000131000820c */ /* 0x000fc80003f66070 */
[----:B------:R-:W-:Y:S01]  /*12cf0*/  @!P0 SEL R19, R17, 0x63400000, !P3 ;  /* 0x6340000011138807 */ /* 0x000fe20005800000 */
[----:B0-----:R-:W-:-:S03]  /*12d00*/  DFMA R60, R56, -R54, 1 ;  /* 0x3ff00000383c742b */ /* 0x001fc60000000836 */
[----:B------:R-:W-:-:S04]  /*12d10*/  @!P0 LOP3.LUT R19, R19, 0x80000000, R59, 0xf8, !PT ;  /* 0x8000000013138812 */ /* 0x000fc800078ef83b */
[----:B------:R-:W-:Y:S01]  /*12d20*/  @!P0 LOP3.LUT R63, R19, 0x100000, RZ, 0xfc, !PT ;  /* 0x00100000133f8812 */ /* 0x000fe200078efcff */
[----:B------:R-:W-:Y:S01]  /*12d30*/  IMAD.MOV.U32 R19, RZ, RZ, R16 ;  /* 0x000000ffff137224 */ /* 0x000fe200078e0010 */
[----:B------:R-:W-:-:S08]  /*12d40*/  DFMA R60, R60, R60, R60 ;  /* 0x0000003c3c3c722b */ /* 0x000fd0000000003c */
[----:B------:R-:W-:Y:S01]  /*12d50*/  DFMA R56, R56, R60, R56 ;  /* 0x0000003c3838722b */ /* 0x000fe20000000038 */
[----:B------:R-:W-:Y:S01]  /*12d60*/  LOP3.LUT R61, R20, 0x800fffff, R59, 0xf8, !PT ;  /* 0x800fffff143d7812 */ /* 0x000fe200078ef83b */
[----:B------:R-:W-:-:S06]  /*12d70*/  IMAD.MOV.U32 R60, RZ, RZ, R58 ;  /* 0x000000ffff3c7224 */ /* 0x000fcc00078e003a */
[----:B------:R-:W-:Y:S02]  /*12d80*/  DFMA R64, R56, -R54, 1 ;  /* 0x3ff000003840742b */ /* 0x000fe40000000836 */
[----:B------:R-:W-:-:S06]  /*12d90*/  @!P0 DFMA R60, R60, 2, -R62 ;  /* 0x400000003c3c882b */ /* 0x000fcc000000083e */
[----:B------:R-:W-:-:S04]  /*12da0*/  DFMA R64, R56, R64, R56 ;  /* 0x000000403840722b */ /* 0x000fc80000000038 */
[----:B------:R-:W-:-:S04]  /*12db0*/  @!P0 LOP3.LUT R19, R61, 0x7ff00000, RZ, 0xc0, !PT ;  /* 0x7ff000003d138812 */ /* 0x000fc800078ec0ff */
[----:B------:R-:W-:Y:S01]  /*12dc0*/  DMUL R62, R64, R60 ;  /* 0x0000003c403e7228 */ /* 0x000fe20000000000 */
[----:B------:R-:W-:-:S05]  /*12dd0*/  VIADD R20, R19, 0xffffffff ;  /* 0xffffffff13147836 */ /* 0x000fca0000000000 */
[----:B------:R-:W-:Y:S02]  /*12de0*/  ISETP.GT.U32.AND P0, PT, R20, 0x7feffffe, PT ;  /* 0x7feffffe1400780c */ /* 0x000fe40003f04070 */
[----:B------:R-:W-:Y:S01]  /*12df0*/  IADD3 R20, PT, PT, R18, -0x1, RZ ;  /* 0xffffffff12147810 */ /* 0x000fe20007ffe0ff */
[----:B------:R-:W-:-:S03]  /*12e00*/  DFMA R56, R62, -R54, R60 ;  /* 0x800000363e38722b */ /* 0x000fc6000000003c */
[----:B------:R-:W-:-:S05]  /*12e10*/  ISETP.GT.U32.OR P0, PT, R20, 0x7feffffe, P0 ;  /* 0x7feffffe1400780c */ /* 0x000fca0000704470 */
[----:B------:R-:W-:-:S08]  /*12e20*/  DFMA R56, R64, R56, R62 ;  /* 0x000000384038722b */ /* 0x000fd0000000003e */
[----:B------:R-:W-:Y:S05]  /*12e30*/  @P0 BRA `(.L_x_862) ;  /* 0x0000000000740947 */ /* 0x000fea0003800000 */
[----:B------:R-:W-:-:S04]  /*12e40*/  LOP3.LUT R18, R53, 0x7ff00000, RZ, 0xc0, !PT ;  /* 0x7ff0000035127812 */ /* 0x000fc800078ec0ff */
[CC--:B------:R-:W-:Y:S02]  /*12e50*/  VIADDMNMX R19, R16.reuse, -R18.reuse, 0xb9600000, !PT ;  /* 0xb960000010137446 */ /* 0x0c0fe40007800912 */
[----:B------:R-:W-:Y:S01]  /*12e60*/  ISETP.GE.U32.AND P0, PT, R16, R18, PT ;  /* 0x000000121000720c */ /* 0x000fe20003f06070 */
[----:B------:R-:W-:Y:S01]  /*12e70*/  IMAD.MOV.U32 R16, RZ, RZ, RZ ;  /* 0x000000ffff107224 */ /* 0x000fe200078e00ff */
[----:B------:R-:W-:Y:S02]  /*12e80*/  VIMNMX R19, PT, PT, R19, 0x46a00000, PT ;  /* 0x46a0000013137848 */ /* 0x000fe40003fe0100 */
[----:B------:R-:W-:-:S05]  /*12e90*/  SEL R17, R17, 0x63400000, !P0 ;  /* 0x6340000011117807 */ /* 0x000fca0004000000 */
[----:B------:R-:W-:-:S04]  /*12ea0*/  IMAD.IADD R19, R19, 0x1, -R17 ;  /* 0x0000000113137824 */ /* 0x000fc800078e0a11 */
[----:B------:R-:W-:-:S06]  /*12eb0*/  VIADD R17, R19, 0x7fe00000 ;  /* 0x7fe0000013117836 */ /* 0x000fcc0000000000 */
[----:B------:R-:W-:-:S10]  /*12ec0*/  DMUL R62, R56, R16 ;  /* 0x00000010383e7228 */ /* 0x000fd40000000000 */
[----:B------:R-:W-:-:S13]  /*12ed0*/  FSETP.GTU.AND P0, PT, |R63|, 1.469367938527859385e-39, PT ;  /* 0x001000003f00780b */ /* 0x000fda0003f0c200 */
[----:B------:R-:W-:Y:S05]  /*12ee0*/  @P0 BRA `(.L_x_863) ;  /* 0x0000000000a80947 */ /* 0x000fea0003800000 */
[----:B------:R-:W-:-:S06]  /*12ef0*/  DFMA R54, R56, -R54, R60 ;  /* 0x800000363836722b */ /* 0x000fcc000000003c */
[----:B------:R-:W-:-:S04]  /*12f00*/  IMAD.MOV.U32 R54, RZ, RZ, RZ ;  /* 0x000000ffff367224 */ /* 0x000fc800078e00ff */
[C---:B------:R-:W-:Y:S02]  /*12f10*/  FSETP.NEU.AND P0, PT, R55.reuse, RZ, PT ;  /* 0x000000ff3700720b */ /* 0x040fe40003f0d000 */
[----:B------:R-:W-:-:S04]  /*12f20*/  LOP3.LUT R16, R55, 0x80000000, R53, 0x48, !PT ;  /* 0x8000000037107812 */ /* 0x000fc800078e4835 */
[----:B------:R-:W-:-:S07]  /*12f30*/  LOP3.LUT R55, R16, R17, RZ, 0xfc, !PT ;  /* 0x0000001110377212 */ /* 0x000fce00078efcff */
[----:B------:R-:W-:Y:S05]  /*12f40*/  @!P0 BRA `(.L_x_863) ;  /* 0x0000000000908947 */ /* 0x000fea0003800000 */
[C---:B------:R-:W-:Y:S01]  /*12f50*/  IADD3 R53, PT, PT, -R19.reuse, RZ, RZ ;  /* 0x000000ff13357210 */ /* 0x040fe20007ffe1ff */
[----:B------:R-:W-:Y:S01]  /*12f60*/  IMAD.MOV.U32 R52, RZ, RZ, RZ ;  /* 0x000000ffff347224 */ /* 0x000fe200078e00ff */
[----:B------:R-:W-:-:S05]  /*12f70*/  IADD3 R19, PT, PT, -R19, -0x43300000, RZ ;  /* 0xbcd0000013137810 */ /* 0x000fca0007ffe1ff */
        /* <DEDUP_REMOVED lines=9> */
.L_x_862:
[----:B------:R-:W-:-:S14]  /*13010*/  DSETP.NAN.AND P0, PT, R58, R58, PT ;  /* 0x0000003a3a00722a */ /* 0x000fdc0003f08000 */
[----:B------:R-:W-:Y:S05]  /*13020*/  @P0 BRA `(.L_x_864) ;  /* 0x00000000004c0947 */ /* 0x000fea0003800000 */
[----:B------:R-:W-:-:S14]  /*13030*/  DSETP.NAN.AND P0, PT, R52, R52, PT ;  /* 0x000000343400722a */ /* 0x000fdc0003f08000 */
[----:B------:R-:W-:Y:S05]  /*13040*/  @P0 BRA `(.L_x_865) ;  /* 0x0000000000340947 */ /* 0x000fea0003800000 */
[----:B------:R-:W-:Y:S01]  /*13050*/  ISETP.NE.AND P0, PT, R19, R18, PT ;  /* 0x000000121300720c */ /* 0x000fe20003f05270 */
[----:B------:R-:W-:Y:S01]  /*13060*/  IMAD.MOV.U32 R62, RZ, RZ, 0x0 ;  /* 0x00000000ff3e7424 */ /* 0x000fe200078e00ff */
[----:B------:R-:W-:-:S11]  /*13070*/  MOV R63, 0xfff80000 ;  /* 0xfff80000003f7802 */ /* 0x000fd60000000f00 */
        /* <DEDUP_REMOVED lines=10> */
.L_x_865:
[----:B------:R-:W-:Y:S02]  /*13120*/  LOP3.LUT R16, R53, 0x80000, RZ, 0xfc, !PT ;  /* 0x0008000035107812 */ /* 0x000fe400078efcff */
[----:B------:R-:W-:-:S03]  /*13130*/  MOV R62, R52 ;  /* 0x00000034003e7202 */ /* 0x000fc60000000f00 */
[----:B------:R-:W-:Y:S01]  /*13140*/  IMAD.MOV.U32 R63, RZ, RZ, R16 ;  /* 0x000000ffff3f7224 */ /* 0x000fe200078e0010 */
[----:B------:R-:W-:Y:S06]  /*13150*/  BRA `(.L_x_863) ;  /* 0x00000000000c7947 */ /* 0x000fec0003800000 */
.L_x_864:
[----:B------:R-:W-:Y:S01]  /*13160*/  LOP3.LUT R16, R59, 0x80000, RZ, 0xfc, !PT ;  /* 0x000800003b107812 */ /* 0x000fe200078efcff */
[----:B------:R-:W-:-:S04]  /*13170*/  IMAD.MOV.U32 R62, RZ, RZ, R58 ;  /* 0x000000ffff3e7224 */ /* 0x000fc800078e003a */
[----:B------:R-:W-:-:S07]  /*13180*/  IMAD.MOV.U32 R63, RZ, RZ, R16 ;  /* 0x000000ffff3f7224 */ /* 0x000fce00078e0010 */
.L_x_863:
[----:B------:R-:W-:Y:S05]  /*13190*/  BSYNC.RECONVERGENT B1 ;  /* 0x0000000000017941 */ /* 0x000fea0003800200 */
.L_x_861:
[----:B------:R-:W-:Y:S01]  /*131a0*/  IMAD.MOV.U32 R18, RZ, RZ, R15 ;  /* 0x000000ffff127224 */ /* 0x000fe200078e000f */
[----:B------:R-:W-:Y:S01]  /*131b0*/  MOV R17, R63 ;  /* 0x0000003f00117202 */ /* 0x000fe20000000f00 */
[----:B------:R-:W-:Y:S02]  /*131c0*/  IMAD.MOV.U32 R19, RZ, RZ, 0x0 ;  /* 0x00000000ff137424 */ /* 0x000fe400078e00ff */
[----:B------:R-:W-:Y:S02]  /*131d0*/  IMAD.MOV.U32 R16, RZ, RZ, R62 ;  /* 0x000000ffff107224 */ /* 0x000fe400078e003e */
[----:B------:R-:W-:Y:S05]  /*131e0*/  RET.REL.NODEC R18 `(_Z13upwind_normalPdS_S_PKdS1_S1_S1_S1_S1_S1_iiidddi) ;  /* 0xfffffecc12847950 */ /* 0x000fea0003c3ffff */
        .type           $_Z13upwind_normalPdS_S_PKdS1_S1_S1_S1_S1_S1_iiidddi$__internal_accurate_pow,@function
        .size           $_Z13upwind_normalPdS_S_PKdS1_S1_S1_S1_S1_S1_iiidddi$__internal_accurate_pow,(.L_x_873 - $_Z13upwind_normalPdS_S_PKdS1_S1_S1_S1_S1_S1_iiidddi$__internal_accurate_pow)
$_Z13upwind_normalPdS_S_PKdS1_S1_S1_S1_S1_S1_iiidddi$__internal_accurate_pow:
[----:B------:R-:W-:Y:S01]  /*131f0*/  ISETP.GT.U32.AND P0, PT, R17, 0xfffff, PT ;  /* 0x000fffff1100780c */ /* 0x000fe20003f04070 */
[----:B------:R-:W-:Y:S01]  /*13200*/  IMAD.MOV.U32 R18, RZ, RZ, R17 ;  /* 0x000000ffff127224 */ /* 0x000fe200078e0011 */
[----:B------:R-:W-:Y:S01]  /*13210*/  UMOV UR6, 0x7d2cafe2 ;  /* 0x7d2cafe200067882 */ /* 0x000fe20000000000 */
[----:B------:R-:W-:Y:S01]  /*13220*/  UMOV UR7, 0x3eb0f5ff ;  /* 0x3eb0f5ff00077882 */ /* 0x000fe20000000000 */
[----:B------:R-:W-:Y:S01]  /*13230*/  UMOV UR10, 0xfefa39ef ;  /* 0xfefa39ef000a7882 */ /* 0x000fe20000000000 */
[----:B------:R-:W-:-:S08]  /*13240*/  UMOV UR11, 0x3fe62e42 ;  /* 0x3fe62e42000b7882 */ /* 0x000fd00000000000 */
[----:B------:R-:W-:Y:S01]  /*13250*/  @!P0 DMUL R52, R16, 1.80143985094819840000e+16 ;  /* 0x4350000010348828 */ /* 0x000fe20000000000 */
[----:B------:R-:W-:-:S09]  /*13260*/  SHF.R.U32.HI R17, RZ, 0x14, R17 ;  /* 0x00000014ff117819 */ /* 0x000fd20000011611 */
[----:B------:R-:W-:Y:S01]  /*13270*/  @!P0 IMAD.MOV.U32 R18, RZ, RZ, R53 ;  /* 0x000000ffff128224 */ /* 0x000fe200078e0035 */
[----:B------:R-:W-:Y:S02]  /*13280*/  @!P0 MOV R16, R52 ;  /* 0x0000003400108202 */ /* 0x000fe40000000f00 */
[----:B------:R-:W-:Y:S02]  /*13290*/  @!P0 LEA.HI R17, R53, 0xffffffca, RZ, 0xc ;  /* 0xffffffca35118811 */ /* 0x000fe400078f60ff */
[----:B------:R-:W-:Y:S01]  /*132a0*/  LOP3.LUT R18, R18, 0x800fffff, RZ, 0xc0, !PT ;  /* 0x800fffff12127812 */ /* 0x000fe200078ec0ff */
[----:B------:R-:W-:-:S03]  /*132b0*/  IMAD.MOV.U32 R58, RZ, RZ, R16 ;  /* 0x000000ffff3a7224 */ /* 0x000fc600078e0010 */
[----:B------:R-:W-:-:S04]  /*132c0*/  LOP3.LUT R18, R18, 0x3ff00000, RZ, 0xfc, !PT ;  /* 0x3ff0000012127812 */ /* 0x000fc800078efcff */
[----:B------:R-:W-:Y:S01]  /*132d0*/  ISETP.GE.U32.AND P1, PT, R18, 0x3ff6a09f, PT ;  /* 0x3ff6a09f1200780c */ /* 0x000fe20003f26070 */
[----:B------:R-:W-:Y:S01]  /*132e0*/  IMAD.MOV.U32 R59, RZ, RZ, R18 ;  /* 0x000000ffff3b7224 */ /* 0x000fe200078e0012 */
[----:B------:R-:W-:-:S11]  /*132f0*/  MOV R18, RZ ;  /* 0x000000ff00127202 */ /* 0x000fd60000000f00 */
[----:B------:R-:W-:-:S04]  /*13300*/  @P1 VIADD R16, R59, 0xfff00000 ;  /* 0xfff000003b101836 */ /* 0x000fc80000000000 */
[----:B------:R-:W-:Y:S01]  /*13310*/  @P1 IMAD.MOV.U32 R59, RZ, RZ, R16 ;  /* 0x000000ffff3b1224 */ /* 0x000fe200078e0010 */
[C---:B------:R-:W-:Y:S01]  /*13320*/  IADD3 R16, PT, PT, R17.reuse, -0x3ff, RZ ;  /* 0xfffffc0111107810 */ /* 0x040fe20007ffe0ff */
[----:B------:R-:W-:Y:S02]  /*13330*/  @P1 VIADD R16, R17, 0xfffffc02 ;  /* 0xfffffc0211101836 */ /* 0x000fe40000000000 */
[----:B------:R-:W-:Y:S02]  /*13340*/  IMAD.MOV.U32 R17, RZ, RZ, 0x43300000 ;  /* 0x43300000ff117424 */ /* 0x000fe400078e00ff */
[C---:B------:R-:W-:Y:S01]  /*13350*/  DADD R54, R58.reuse, 1 ;  /* 0x3ff000003a367429 */ /* 0x040fe20000000000 */
[----:B------:R-:W-:Y:S01]  /*13360*/  LOP3.LUT R16, R16, 0x80000000, RZ, 0x3c, !PT ;  /* 0x8000000010107812 */ /* 0x000fe200078e3cff */
[----:B------:R-:W-:-:S04]  /*13370*/  DADD R58, R58, -1 ;  /* 0xbff000003a3a7429 */ /* 0x000fc80000000000 */
[----:B------:R-:W0:Y:S02]  /*13380*/  MUFU.RCP64H R19, R55 ;  /* 0x0000003700137308 */ /* 0x000e240000001800 */
[----:B0-----:R-:W-:-:S08]  /*13390*/  DFMA R54, -R54, R18, 1 ;  /* 0x3ff000003636742b */ /* 0x001fd00000000112 */
[----:B------:R-:W-:-:S08]  /*133a0*/  DFMA R54, R54, R54, R54 ;  /* 0x000000363636722b */ /* 0x000fd00000000036 */
[----:B------:R-:W-:Y:S01]  /*133b0*/  DFMA R54, R18, R54, R18 ;  /* 0x000000361236722b */ /* 0x000fe20000000012 */
[----:B------:R-:W-:Y:S02]  /*133c0*/  IMAD.MOV.U32 R18, RZ, RZ, 0x41ad3b5a ;  /* 0x41ad3b5aff127424 */ /* 0x000fe400078e00ff */
[----:B------:R-:W-:-:S05]  /*133d0*/  IMAD.MOV.U32 R19, RZ, RZ, 0x3ed0f5d2 ;  /* 0x3ed0f5d2ff137424 */ /* 0x000fca00078e00ff */
        /* <DEDUP_REMOVED lines=32> */
[----:B------:R-:W-:-:S08]  /*135e0*/  DMUL R56, R62, R62 ;  /* 0x0000003e3e387228 */ /* 0x000fd00000000000 */
[C---:B------:R-:W-:Y:S02]  /*135f0*/  DFMA R64, R62.reuse, R62, -R56 ;  /* 0x0000003e3e40722b */ /* 0x040fe40000000838 */
[----:B------:R-:W-:-:S06]  /*13600*/  DMUL R52, R62, R56 ;  /* 0x000000383e347228 */ /* 0x000fcc0000000000 */
[----:B------:R-:W-:Y:S02]  /*13610*/  DFMA R54, R62, R54, R64 ;  /* 0x000000363e36722b */ /* 0x000fe40000000040 */
[----:B------:R-:W-:Y:S01]  /*13620*/  DADD R64, R58, -UR6 ;  /* 0x800000063a407e29 */ /* 0x000fe20008000000 */
[----:B------:R-:W-:Y:S01]  /*13630*/  UMOV UR6, 0x80000000 ;  /* 0x8000000000067882 */ /* 0x000fe20000000000 */
[----:B------:R-:W-:Y:S01]  /*13640*/  DFMA R58, R62, R56, -R52 ;  /* 0x000000383e3a722b */ /* 0x000fe20000000834 */
[----:B------:R-:W-:-:S07]  /*13650*/  UMOV UR7, 0x43300000 ;  /* 0x4330000000077882 */ /* 0x000fce0000000000 */
        /* <DEDUP_REMOVED lines=14> */
[----:B------:R-:W-:Y:S02]  /*13740*/  DADD R62, R54, R62 ;  /* 0x00000000363e7229 */ /* 0x000fe4000000003e */
[----:B------:R-:W-:Y:S01]  /*13750*/  DADD R54, R16, -UR6 ;  /* 0x8000000610367e29 */ /* 0x000fe20008000000 */
[----:B------:R-:W-:Y:S01]  /*13760*/  UMOV UR6, 0xfefa39ef ;  /* 0xfefa39ef00067882 */ /* 0x000fe20000000000 */
[----:B------:R-:W-:-:S04]  /*13770*/  UMOV UR7, 0x3fe62e42 ;  /* 0x3fe62e4200077882 */ /* 0x000fc80000000000 */
[----:B------:R-:W-:-:S08]  /*13780*/  DADD R60, R60, R62 ;  /* 0x000000003c3c7229 */ /* 0x000fd0000000003e */
[----:B------:R-:W-:-:S08]  /*13790*/  DADD R18, R18, R60 ;  /* 0x0000000012127229 */ /* 0x000fd0000000003c */
[----:B------:R-:W-:-:S08]  /*137a0*/  DADD R56, R52, R18 ;  /* 0x0000000034387229 */ /* 0x000fd00000000012 */
[--C-:B------:R-:W-:Y:S01]  /*137b0*/  DFMA R16, R54, UR6, R56.reuse ;  /* 0x0000000636107c2b */ /* 0x100fe20008000038 */
[----:B------:R-:W-:Y:S01]  /*137c0*/  UMOV UR6, 0x3b39803f ;  /* 0x3b39803f00067882 */ /* 0x000fe20000000000 */
[----:B------:R-:W-:Y:S01]  /*137d0*/  DADD R58, R52, -R56 ;  /* 0x00000000343a7229 */ /* 0x000fe20000000838 */
[----:B------:R-:W-:-:S05]  /*137e0*/  UMOV UR7, 0x3c7abc9e ;  /* 0x3c7abc9e00077882 */ /* 0x000fca0000000000 */
[----:B------:R-:W-:Y:S02]  /*137f0*/  DFMA R52, R54, -UR10, R16 ;  /* 0x8000000a36347c2b */ /* 0x000fe40008000010 */
[----:B------:R-:W-:-:S06]  /*13800*/  DADD R58, R18, R58 ;  /* 0x00000000123a7229 */ /* 0x000fcc000000003a */
[----:B------:R-:W-:Y:S01]  /*13810*/  DADD R52, -R56, R52 ;  /* 0x0000000038347229 */ /* 0x000fe20000000134 */
[----:B------:R-:W-:Y:S02]  /*13820*/  IMAD.MOV.U32 R56, RZ, RZ, 0x652b82fe ;  /* 0x652b82feff387424 */ /* 0x000fe400078e00ff */
[----:B------:R-:W-:-:S05]  /*13830*/  IMAD.MOV.U32 R57, RZ, RZ, 0x3ff71547 ;  /* 0x3ff71547ff397424 */ /* 0x000fca00078e00ff */
[----:B------:R-:W-:-:S08]  /*13840*/  DADD R52, R58, -R52 ;  /* 0x000000003a347229 */ /* 0x000fd00000000834 */
[----:B------:R-:W-:Y:S01]  /*13850*/  DFMA R54, R54, UR6, R52 ;  /* 0x0000000636367c2b */ /* 0x000fe20008000034 */
[----:B------:R-:W-:Y:S02]  /*13860*/  USHF.L.U32 UR7, UR5, 0x1, URZ ;  /* 0x0000000105077899 */ /* 0x000fe400080006ff */
[----:B------:R-:W-:Y:S02]  /*13870*/  ULOP3.LUT UR6, UR5, 0xff0fffff, URZ, 0xc0, !UPT ;  /* 0xff0fffff05067892 */ /* 0x000fe4000f8ec0ff */
[----:B------:R-:W-:-:S03]  /*13880*/  UISETP.GT.U32.AND UP0, UPT, UR7, -0x2000001, UPT ;  /* 0xfdffffff0700788c */ /* 0x000fc6000bf04070 */
[----:B------:R-:W-:Y:S01]  /*13890*/  DADD R18, R16, R54 ;  /* 0x0000000010127229 */ /* 0x000fe20000000036 */
[----:B------:R-:W-:-:S03]  /*138a0*/  USEL UR7, UR6, UR5, UP0 ;  /* 0x0000000506077287 */ /* 0x000fc60008000000 */
[----:B------:R-:W-:-:S04]  /*138b0*/  UMOV UR6, UR4 ;  /* 0x0000000400067c82 */ /* 0x000fc80008000000 */
[----:B------:R-:W-:Y:S02]  /*138c0*/  DADD R52, R16, -R18 ;  /* 0x0000000010347229 */ /* 0x000fe40000000812 */
[----:B------:R-:W-:-:S06]  /*138d0*/  DMUL R16, R18, UR6 ;  /* 0x0000000612107c28 */ /* 0x000fcc0008000000 */
[----:B------:R-:W-:Y:S02]  /*138e0*/  DADD R52, R54, R52 ;  /* 0x0000000036347229 */ /* 0x000fe40000000034 */
[----:B------:R-:W-:-:S08]  /*138f0*/  DFMA R18, R18, UR6, -R16 ;  /* 0x0000000612127c2b */ /* 0x000fd00008000810 */
[----:B------:R-:W-:Y:S01]  /*13900*/  DFMA R52, R52, UR6, R18 ;  /* 0x0000000634347c2b */ /* 0x000fe20008000012 */
[----:B------:R-:W-:Y:S01]  /*13910*/  UMOV UR6, 0x3b39803f ;  /* 0x3b39803f00067882 */ /* 0x000fe20000000000 */
[----:B------:R-:W-:-:S06]  /*13920*/  UMOV UR7, 0x3c7abc9e ;  /* 0x3c7abc9e00077882 */ /* 0x000fcc0000000000 */
[----:B------:R-:W-:-:S08]  /*13930*/  DADD R58, R16, R52 ;  /* 0x00000000103a7229 */ /* 0x000fd00000000034 */
[----:B------:R-:W-:Y:S02]  /*13940*/  DFMA R56, R58, R56, 6.75539944105574400000e+15 ;  /* 0x433800003a38742b */ /* 0x000fe40000000038 */
[----:B------:R-:W-:Y:S01]  /*13950*/  FSETP.GEU.AND P0, PT, |R59|, 4.1917929649353027344, PT ;  /* 0x4086232b3b00780b */ /* 0x000fe20003f0e200 */
[----:B------:R-:W-:-:S05]  /*13960*/  DADD R16, R16, -R58 ;  /* 0x0000000010107229 */ /* 0x000fca000000083a */
[----:B------:R-:W-:-:S03]  /*13970*/  DADD R18, R56, -6.75539944105574400000e+15 ;  /* 0xc338000038127429 */ /* 0x000fc60000000000 */
[----:B------:R-:W-:-:S05]  /*13980*/  DADD R52, R52, R16 ;  /* 0x0000000034347229 */ /* 0x000fca0000000010 */
[----:B------:R-:W-:-:S08]  /*13990*/  DFMA R54, R18, -UR10, R58 ;  /* 0x8000000a12367c2b */ /* 0x000fd0000800003a */
[----:B------:R-:W-:Y:S01]  /*139a0*/  DFMA R54, R18, -UR6, R54 ;  /* 0x8000000612367c2b */ /* 0x000fe20008000036 */
[----:B------:R-:W-:Y:S01]  /*139b0*/  UMOV UR6, 0x69ce2bdf ;  /* 0x69ce2bdf00067882 */ /* 0x000fe20000000000 */
[----:B------:R-:W-:Y:S01]  /*139c0*/  MOV R18, 0xfca213ea ;  /* 0xfca213ea00127802 */ /* 0x000fe20000000f00 */
[----:B------:R-:W-:Y:S01]  /*139d0*/  IMAD.MOV.U32 R19, RZ, RZ, 0x3e928af3 ;  /* 0x3e928af3ff137424 */ /* 0x000fe200078e00ff */
[----:B------:R-:W-:-:S05]  /*139e0*/  UMOV UR7, 0x3e5ade15 ;  /* 0x3e5ade1500077882 */ /* 0x000fca0000000000 */
        /* <DEDUP_REMOVED lines=37> */
[----:B------:R-:W-:Y:S01]  /*13c40*/  @!P1 LEA R19, R16, R19, 0x14 ;  /* 0x0000001310139211 */ /* 0x000fe200078ea0ff */
[----:B------:R-:W-:Y:S02]  /*13c50*/  @!P1 IMAD.IADD R17, R56, 0x1, -R16 ;  /* 0x0000000138119824 */ /* 0x000fe400078e0a10 */
[----:B------:R-:W-:-:S03]  /*13c60*/  @!P1 IMAD.MOV.U32 R16, RZ, RZ, RZ ;  /* 0x000000ffff109224 */ /* 0x000fc600078e00ff */
[----:B------:R-:W-:-:S06]  /*13c70*/  @!P1 LEA R17, R17, 0x3ff00000, 0x14 ;  /* 0x3ff0000011119811 */ /* 0x000fcc00078ea0ff */
[----:B------:R-:W-:-:S11]  /*13c80*/  @!P1 DMUL R54, R18, R16 ;  /* 0x0000001012369228 */ /* 0x000fd60000000000 */
.L_x_866:
[----:B------:R-:W-:Y:S01]  /*13c90*/  DFMA R52, R52, R54, R54 ;  /* 0x000000363434722b */ /* 0x000fe20000000036 */
[----:B------:R-:W-:Y:S01]  /*13ca0*/  IMAD.MOV.U32 R18, RZ, RZ, R15 ;  /* 0x000000ffff127224 */ /* 0x000fe200078e000f */
[----:B------:R-:W-:Y:S01]  /*13cb0*/  DSETP.NEU.AND P0, PT, |R54|, +INF , PT ;  /* 0x7ff000003600742a */ /* 0x000fe20003f0d200 */
[----:B------:R-:W-:-:S07]  /*13cc0*/  IMAD.MOV.U32 R19, RZ, RZ, 0x0 ;  /* 0x00000000ff137424 */ /* 0x000fce00078e00ff */
[----:B------:R-:W-:Y:S02]  /*13cd0*/  FSEL R16, R54, R52, !P0 ;  /* 0x0000003436107208 */ /* 0x000fe40004000000 */
[----:B------:R-:W-:Y:S01]  /*13ce0*/  FSEL R17, R55, R53, !P0 ;  /* 0x0000003537117208 */ /* 0x000fe20004000000 */
[----:B------:R-:W-:Y:S06]  /*13cf0*/  RET.REL.NODEC R18 `(_Z13upwind_normalPdS_S_PKdS1_S1_S1_S1_S1_S1_iiidddi) ;  /* 0xfffffec012c07950 */ /* 0x000fec0003c3ffff */
.L_x_867:
        /* <DEDUP_REMOVED lines=16> */
.L_x_873:


//--------------------- .nv.shared.reserved.0     --------------------------
	.section	.nv.shared.reserved.0,"aw",@nobits
	.weak		__nv_reservedSMEM_offset_0_alias
	.size		__nv_reservedSMEM_offset_0_alias, 0, 64
	.other		__nv_reservedSMEM_offset_0_alias,@"STO_CUDA_RESERVED_SHARED STV_DEFAULT"
__nv_reservedSMEM_offset_0_alias:
	.zero		0
	.zero		64


//--------------------- .nv.constant0._Z11extend_stepPdPKdS1_S1_S1_S1_S1_S1_S1_S1_S1_S1_S1_S1_S1_S1_S1_S1_iiidddi --------------------------
	.section	.nv.constant0._Z11extend_stepPdPKdS1_S1_S1_S1_S1_S1_S1_S1_S1_S1_S1_S1_S1_S1_S1_S1_iiidddi,"a",@progbits
	.sectionflags	@""
	.align	4
.nv.constant0._Z11extend_stepPdPKdS1_S1_S1_S1_S1_S1_S1_S1_S1_S1_S1_S1_S1_S1_S1_S1_iiidddi:
	.zero		1084


//--------------------- .nv.constant0._Z20boundary_interpolatePdS_S_S_S_S_PKdS1_S1_S1_S1_S1_S1_iiidddi --------------------------
	.section	.nv.constant0._Z20boundary_interpolatePdS_S_S_S_S_PKdS1_S1_S1_S1_S1_S1_iiidddi,"a",@progbits
	.sectionflags	@""
	.align	4
.nv.constant0._Z20boundary_interpolatePdS_S_S_S_S_PKdS1_S1_S1_S1_S1_S1_iiidddi:
	.zero		1044


//--------------------- .nv.constant0._Z13upwind_normalPdS_S_PKdS1_S1_S1_S1_S1_S1_iiidddi --------------------------
	.section	.nv.constant0._Z13upwind_normalPdS_S_PKdS1_S1_S1_S1_S1_S1_iiidddi,"a",@progbits
	.sectionflags	@""
	.align	4
.nv.constant0._Z13upwind_normalPdS_S_PKdS1_S1_S1_S1_S1_S1_iiidddi:
	.zero		1020


//--------------------- SYMBOLS --------------------------

	.type		.nv.reservedSmem.offset0,@object
	.size		.nv.reservedSmem.offset0,0x4
